	.target	sm_90a

	.elftype	@"ET_EXEC"


//--------------------- .note.nv.tkinfo           --------------------------
	.section	.note.nv.tkinfo,"",@"SHT_NOTE"
	.sectionflags	@"SHF_NOTE_NV_TKINFO"
	.tkinfo
        /*0018*/ 	.word	0x00000002
        /*0030*/ 	.string	""
        /*0030*/ 	.string	"ptxas"
        /*0030*/ 	.string	"Cuda compilation tools, release 13.0, V13.0.88"
        /*0030*/ 	.string	"Build cuda_13.0.r13.0/compiler.36424714_0"
        /*0030*/ 	.string	"-arch sm_90a -m 64 "



//--------------------- .note.nv.cuinfo           --------------------------
	.section	.note.nv.cuinfo,"",@"SHT_NOTE"
	.sectionflags	@"SHF_NOTE_NV_CUINFO"
        /*0018*/ 	.short	0x0002
        /*001a*/ 	.short	0x005a
        /*001c*/ 	.short	0x0082
	.zero		2


//--------------------- .nv.info                  --------------------------
	.section	.nv.info,"",@"SHT_CUDA_INFO"
	.align	4


	//----- nvinfo : EIATTR_REGCOUNT
	.align		4
        /*0000*/ 	.byte	0x04, 0x2f
        /*0002*/ 	.short	(.L_15 - .L_14)
	.align		4
.L_14:
        /*0004*/ 	.word	index@(_ZN7cutlass13device_kernelINS_4gemm6kernel13GemmUniversalINS1_17GroupProblemShapeIN4cute5tupleIJiiiEEEEENS1_10collective13CollectiveMmaINS1_39MainloopSm90ArrayTmaGmmaWarpSpecializedILi3ENS6_IJNS5_1CILi2EEENSC_ILi1EEESE_EEENS1_43KernelPtrArrayTmaWarpSpecializedCooperativeEEENS6_IJNSC_ILi128EEESI_SI_EEENS_10bfloat16_tEPNS6_IJlSE_NSC_ILi0EEEEEESK_SN_NS5_8TiledMMAINS5_8MMA_AtomIJNS5_4SM904GMMA28MMA_64x128x16_F32BF16BF16_SSILNSR_5MajorE0ELST_0ELNSR_7ScaleInE1ELSU_1EEEEEENS5_6LayoutISF_NS6_IJSE_SL_SL_EEEEENS6_IJNS5_10UnderscoreES10_S10_EEEEENS5_13SM90_TMA_LOADENS5_14ComposedLayoutINS5_7SwizzleILi3ELi4ELi3EEENS5_18smem_ptr_flag_bitsILi16EEENSX_INS6_IJNSC_ILi8EEENSC_ILi64EEEEEENS6_IJS1A_SE_EEEEEEEvNS5_8identityENS5_23SM90_TMA_LOAD_MULTICASTES1E_vS1F_EENS_8epilogue10collective18CollectiveEpilogueINS1I_30Sm90PtrArrayTmaWarpSpecializedILi4ELi2ELi16ELb1ELb0ELi2EEEJSJ_NS6_IJSI_NSC_ILi32EEEEEENS_6half_tEPNS6_IJSE_lSL_EEES1P_S1R_NS1I_6fusion15FusionCallbacksIS1M_NS1S_17LinearCombinationIS1P_fS1P_fLNS_15FloatRoundStyleE2EEESJ_S1O_JEEES13_NS14_IS16_S18_NSX_INS6_IJS1A_S19_EEENS6_IJSE_S1A_EEEEEEENS5_17SM75_U16x8_LDSM_TENS5_14SM90_TMA_STOREES21_NS5_17SM90_U16x8_STSM_TENS5_9Copy_AtomIJNS5_17SM90_U32x4_STSM_NES1P_EEEvEEEvvEEEEvNT_6ParamsE)
        /*0008*/ 	.word	0x000000a8


	//----- nvinfo : EIATTR_FRAME_SIZE
	.align		4
.L_15:
        /*000c*/ 	.byte	0x04, 0x11
        /*000e*/ 	.short	(.L_17 - .L_16)
	.align		4
.L_16:
        /*0010*/ 	.word	index@($__internal_0_$__cuda_sm20_div_u64)
        /*0014*/ 	.word	0x00000000


	//----- nvinfo : EIATTR_FRAME_SIZE
	.align		4
.L_17:
        /*0018*/ 	.byte	0x04, 0x11
        /*001a*/ 	.short	(.L_19 - .L_18)
	.align		4
.L_18:
        /*001c*/ 	.word	index@(_ZN7cutlass13device_kernelINS_4gemm6kernel13GemmUniversalINS1_17GroupProblemShapeIN4cute5tupleIJiiiEEEEENS1_10collective13CollectiveMmaINS1_39MainloopSm90ArrayTmaGmmaWarpSpecializedILi3ENS6_IJNS5_1CILi2EEENSC_ILi1EEESE_EEENS1_43KernelPtrArrayTmaWarpSpecializedCooperativeEEENS6_IJNSC_ILi128EEESI_SI_EEENS_10bfloat16_tEPNS6_IJlSE_NSC_ILi0EEEEEESK_SN_NS5_8TiledMMAINS5_8MMA_AtomIJNS5_4SM904GMMA28MMA_64x128x16_F32BF16BF16_SSILNSR_5MajorE0ELST_0ELNSR_7ScaleInE1ELSU_1EEEEEENS5_6LayoutISF_NS6_IJSE_SL_SL_EEEEENS6_IJNS5_10UnderscoreES10_S10_EEEEENS5_13SM90_TMA_LOADENS5_14ComposedLayoutINS5_7SwizzleILi3ELi4ELi3EEENS5_18smem_ptr_flag_bitsILi16EEENSX_INS6_IJNSC_ILi8EEENSC_ILi64EEEEEENS6_IJS1A_SE_EEEEEEEvNS5_8identityENS5_23SM90_TMA_LOAD_MULTICASTES1E_vS1F_EENS_8epilogue10collective18CollectiveEpilogueINS1I_30Sm90PtrArrayTmaWarpSpecializedILi4ELi2ELi16ELb1ELb0ELi2EEEJSJ_NS6_IJSI_NSC_ILi32EEEEEENS_6half_tEPNS6_IJSE_lSL_EEES1P_S1R_NS1I_6fusion15FusionCallbacksIS1M_NS1S_17LinearCombinationIS1P_fS1P_fLNS_15FloatRoundStyleE2EEESJ_S1O_JEEES13_NS14_IS16_S18_NSX_INS6_IJS1A_S19_EEENS6_IJSE_S1A_EEEEEEENS5_17SM75_U16x8_LDSM_TENS5_14SM90_TMA_STOREES21_NS5_17SM90_U16x8_STSM_TENS5_9Copy_AtomIJNS5_17SM90_U32x4_STSM_NES1P_EEEvEEEvvEEEEvNT_6ParamsE)
        /*0020*/ 	.word	0x00000000


	//----- nvinfo : EIATTR_MIN_STACK_SIZE
	.align		4
.L_19:
        /*0024*/ 	.byte	0x04, 0x12
        /*0026*/ 	.short	(.L_21 - .L_20)
	.align		4
.L_20:
        /*0028*/ 	.word	index@(_ZN7cutlass13device_kernelINS_4gemm6kernel13GemmUniversalINS1_17GroupProblemShapeIN4cute5tupleIJiiiEEEEENS1_10collective13CollectiveMmaINS1_39MainloopSm90ArrayTmaGmmaWarpSpecializedILi3ENS6_IJNS5_1CILi2EEENSC_ILi1EEESE_EEENS1_43KernelPtrArrayTmaWarpSpecializedCooperativeEEENS6_IJNSC_ILi128EEESI_SI_EEENS_10bfloat16_tEPNS6_IJlSE_NSC_ILi0EEEEEESK_SN_NS5_8TiledMMAINS5_8MMA_AtomIJNS5_4SM904GMMA28MMA_64x128x16_F32BF16BF16_SSILNSR_5MajorE0ELST_0ELNSR_7ScaleInE1ELSU_1EEEEEENS5_6LayoutISF_NS6_IJSE_SL_SL_EEEEENS6_IJNS5_10UnderscoreES10_S10_EEEEENS5_13SM90_TMA_LOADENS5_14ComposedLayoutINS5_7SwizzleILi3ELi4ELi3EEENS5_18smem_ptr_flag_bitsILi16EEENSX_INS6_IJNSC_ILi8EEENSC_ILi64EEEEEENS6_IJS1A_SE_EEEEEEEvNS5_8identityENS5_23SM90_TMA_LOAD_MULTICASTES1E_vS1F_EENS_8epilogue10collective18CollectiveEpilogueINS1I_30Sm90PtrArrayTmaWarpSpecializedILi4ELi2ELi16ELb1ELb0ELi2EEEJSJ_NS6_IJSI_NSC_ILi32EEEEEENS_6half_tEPNS6_IJSE_lSL_EEES1P_S1R_NS1I_6fusion15FusionCallbacksIS1M_NS1S_17LinearCombinationIS1P_fS1P_fLNS_15FloatRoundStyleE2EEESJ_S1O_JEEES13_NS14_IS16_S18_NSX_INS6_IJS1A_S19_EEENS6_IJSE_S1A_EEEEEEENS5_17SM75_U16x8_LDSM_TENS5_14SM90_TMA_STOREES21_NS5_17SM90_U16x8_STSM_TENS5_9Copy_AtomIJNS5_17SM90_U32x4_STSM_NES1P_EEEvEEEvvEEEEvNT_6ParamsE)
        /*002c*/ 	.word	0x00000000
.L_21:


//--------------------- .nv.compat                --------------------------
	.section	.nv.compat,"",@"SHT_CUDA_COMPAT_INFO"
	.align	4
        /*0000*/ 	.byte	0x02, 0x09, 0x01, 0x00, 0x02, 0x02, 0x04, 0x00, 0x02, 0x05, 0x05, 0x00, 0x03, 0x07, 0x01, 0x01
        /*0010*/ 	.byte	0x02, 0x03, 0x03, 0x00, 0x02, 0x06, 0x01, 0x00, 0x04, 0x0b, 0x08, 0x00, 0x00, 0x00, 0x00, 0x00
        /*0020*/ 	.byte	0x00, 0x00, 0x00, 0x00


//--------------------- .nv.info._ZN7cutlass13device_kernelINS_4gemm6kernel13GemmUniversalINS1_17GroupProblemShapeIN4cute5tupleIJiiiEEEEENS1_10collective13CollectiveMmaINS1_39MainloopSm90ArrayTmaGmmaWarpSpecializedILi3ENS6_IJNS5_1CILi2EEENSC_ILi1EEESE_EEENS1_43KernelPtrArrayTmaWarpSpecializedCooperativeEEENS6_IJNSC_ILi128EEESI_SI_EEENS_10bfloat16_tEPNS6_IJlSE_NSC_ILi0EEEEEESK_SN_NS5_8TiledMMAINS5_8MMA_AtomIJNS5_4SM904GMMA28MMA_64x128x16_F32BF16BF16_SSILNSR_5MajorE0ELST_0ELNSR_7ScaleInE1ELSU_1EEEEEENS5_6LayoutISF_NS6_IJSE_SL_SL_EEEEENS6_IJNS5_10UnderscoreES10_S10_EEEEENS5_13SM90_TMA_LOADENS5_14ComposedLayoutINS5_7SwizzleILi3ELi4ELi3EEENS5_18smem_ptr_flag_bitsILi16EEENSX_INS6_IJNSC_ILi8EEENSC_ILi64EEEEEENS6_IJS1A_SE_EEEEEEEvNS5_8identityENS5_23SM90_TMA_LOAD_MULTICASTES1E_vS1F_EENS_8epilogue10collective18CollectiveEpilogueINS1I_30Sm90PtrArrayTmaWarpSpecializedILi4ELi2ELi16ELb1ELb0ELi2EEEJSJ_NS6_IJSI_NSC_ILi32EEEEEENS_6half_tEPNS6_IJSE_lSL_EEES1P_S1R_NS1I_6fusion15FusionCallbacksIS1M_NS1S_17LinearCombinationIS1P_fS1P_fLNS_15FloatRoundStyleE2EEESJ_S1O_JEEES13_NS14_IS16_S18_NSX_INS6_IJS1A_S19_EEENS6_IJSE_S1A_EEEEEEENS5_17SM75_U16x8_LDSM_TENS5_14SM90_TMA_STOREES21_NS5_17SM90_U16x8_STSM_TENS5_9Copy_AtomIJNS5_17SM90_U32x4_STSM_NES1P_EEEvEEEvvEEEEvNT_6ParamsE --------------------------
	.section	.nv.info._ZN7cutlass13device_kernelINS_4gemm6kernel13GemmUniversalINS1_17GroupProblemShapeIN4cute5tupleIJiiiEEEEENS1_10collective13CollectiveMmaINS1_39MainloopSm90ArrayTmaGmmaWarpSpecializedILi3ENS6_IJNS5_1CILi2EEENSC_ILi1EEESE_EEENS1_43KernelPtrArrayTmaWarpSpecializedCooperativeEEENS6_IJNSC_ILi128EEESI_SI_EEENS_10bfloat16_tEPNS6_IJlSE_NSC_ILi0EEEEEESK_SN_NS5_8TiledMMAINS5_8MMA_AtomIJNS5_4SM904GMMA28MMA_64x128x16_F32BF16BF16_SSILNSR_5MajorE0ELST_0ELNSR_7ScaleInE1ELSU_1EEEEEENS5_6LayoutISF_NS6_IJSE_SL_SL_EEEEENS6_IJNS5_10UnderscoreES10_S10_EEEEENS5_13SM90_TMA_LOADENS5_14ComposedLayoutINS5_7SwizzleILi3ELi4ELi3EEENS5_18smem_ptr_flag_bitsILi16EEENSX_INS6_IJNSC_ILi8EEENSC_ILi64EEEEEENS6_IJS1A_SE_EEEEEEEvNS5_8identityENS5_23SM90_TMA_LOAD_MULTICASTES1E_vS1F_EENS_8epilogue10collective18CollectiveEpilogueINS1I_30Sm90PtrArrayTmaWarpSpecializedILi4ELi2ELi16ELb1ELb0ELi2EEEJSJ_NS6_IJSI_NSC_ILi32EEEEEENS_6half_tEPNS6_IJSE_lSL_EEES1P_S1R_NS1I_6fusion15FusionCallbacksIS1M_NS1S_17LinearCombinationIS1P_fS1P_fLNS_15FloatRoundStyleE2EEESJ_S1O_JEEES13_NS14_IS16_S18_NSX_INS6_IJS1A_S19_EEENS6_IJSE_S1A_EEEEEEENS5_17SM75_U16x8_LDSM_TENS5_14SM90_TMA_STOREES21_NS5_17SM90_U16x8_STSM_TENS5_9Copy_AtomIJNS5_17SM90_U32x4_STSM_NES1P_EEEvEEEvvEEEEvNT_6ParamsE,"",@"SHT_CUDA_INFO"
	.sectionflags	@""
	.align	4


	//----- nvinfo : EIATTR_CUDA_API_VERSION
	.align		4
        /*0000*/ 	.byte	0x04, 0x37
        /*0002*/ 	.short	(.L_23 - .L_22)
.L_22:
        /*0004*/ 	.word	0x00000082


	//----- nvinfo : EIATTR_KPARAM_INFO
	.align		4
.L_23:
        /*0008*/ 	.byte	0x04, 0x17
        /*000a*/ 	.short	(.L_25 - .L_24)
.L_24:
        /*000c*/ 	.word	0x00000000
        /*0010*/ 	.short	0x0000
        /*0012*/ 	.short	0x0070
        /*0014*/ 	.byte	0x00, 0xf0, 0x01, 0x1c


	//----- nvinfo : EIATTR_SPARSE_MMA_MASK
	.align		4
.L_25:
        /*0018*/ 	.byte	0x03, 0x50
        /*001a*/ 	.short	0x0000


	//----- nvinfo : EIATTR_MAXREG_COUNT
	.align		4
        /*001c*/ 	.byte	0x03, 0x1b
        /*001e*/ 	.short	0x00a8


	//----- nvinfo : EIATTR_NUM_BARRIERS
	.align		4
        /*0020*/ 	.byte	0x02, 0x4c
        /*0022*/ 	.byte	0x02
	.zero		1


	//----- nvinfo : EIATTR_EXTERNS
	.align		4
        /*0024*/ 	.byte	0x04, 0x0f
        /*0026*/ 	.short	(.L_27 - .L_26)


	//   ....[0]....
	.align		4
.L_26:
        /*0028*/ 	.word	index@(__assertfail)


	//----- nvinfo : EIATTR_MERCURY_ISA_VERSION
	.align		4
.L_27:
        /*002c*/ 	.byte	0x03, 0x5f
        /*002e*/ 	.short	0x0101


	//----- nvinfo : EIATTR_INT_WARP_WIDE_INSTR_OFFSETS
	.align		4
        /*0030*/ 	.byte	0x04, 0x31
        /*0032*/ 	.short	(.L_29 - .L_28)


	//   ....[0]....
.L_28:
        /*0034*/ 	.word	0x000012f0


	//   ....[1]....
        /*0038*/ 	.word	0x00001300


	//   ....[2]....
        /*003c*/ 	.word	0x000013f0


	//----- nvinfo : EIATTR_COOP_GROUP_MASK_REGIDS
	.align		4
.L_29:
        /*0040*/ 	.byte	0x04, 0x29
        /*0042*/ 	.short	(.L_31 - .L_30)


	//   ....[0]....
.L_30:
        /*0044*/ 	.word	0xffffffff


	//   ....[1]....
        /*0048*/ 	.word	0xffffffff


	//   ....[2]....
        /*004c*/ 	.word	0xffffffff


	//   ....[3]....
        /*0050*/ 	.word	0xffffffff


	//   ....[4]....
        /*0054*/ 	.word	0xffffffff


	//   ....[5]....
        /*0058*/ 	.word	0xffffffff


	//   ....[6]....
        /*005c*/ 	.word	0xffffffff


	//   ....[7]....
        /*0060*/ 	.word	0xffffffff


	//   ....[8]....
        /*0064*/ 	.word	0xffffffff


	//   ....[9]....
        /*0068*/ 	.word	0xffffffff


	//   ....[10]....
        /*006c*/ 	.word	0xffffffff


	//   ....[11]....
        /*0070*/ 	.word	0xffffffff


	//   ....[12]....
        /*0074*/ 	.word	0xffffffff


	//   ....[13]....
        /*0078*/ 	.word	0xffffffff


	//   ....[14]....
        /*007c*/ 	.word	0xffffffff


	//   ....[15]....
        /*0080*/ 	.word	0xffffffff


	//   ....[16]....
        /*0084*/ 	.word	0xffffffff


	//   ....[17]....
        /*0088*/ 	.word	0xffffffff


	//   ....[18]....
        /*008c*/ 	.word	0xffffffff


	//   ....[19]....
        /*0090*/ 	.word	0xffffffff


	//   ....[20]....
        /*0094*/ 	.word	0xffffffff


	//   ....[21]....
        /*0098*/ 	.word	0xffffffff


	//   ....[22]....
        /*009c*/ 	.word	0xffffffff


	//   ....[23]....
        /*00a0*/ 	.word	0xffffffff


	//   ....[24]....
        /*00a4*/ 	.word	0xffffffff


	//   ....[25]....
        /*00a8*/ 	.word	0xffffffff


	//   ....[26]....
        /*00ac*/ 	.word	0xffffffff


	//   ....[27]....
        /*00b0*/ 	.word	0xffffffff


	//   ....[28]....
        /*00b4*/ 	.word	0xffffffff


	//   ....[29]....
        /*00b8*/ 	.word	0xffffffff


	//   ....[30]....
        /*00bc*/ 	.word	0xffffffff


	//   ....[31]....
        /*00c0*/ 	.word	0xffffffff


	//   ....[32]....
        /*00c4*/ 	.word	0xffffffff


	//   ....[33]....
        /*00c8*/ 	.word	0xffffffff


	//   ....[34]....
        /*00cc*/ 	.word	0xffffffff


	//   ....[35]....
        /*00d0*/ 	.word	0xffffffff


	//   ....[36]....
        /*00d4*/ 	.word	0xffffffff


	//   ....[37]....
        /*00d8*/ 	.word	0xffffffff


	//   ....[38]....
        /*00dc*/ 	.word	0xffffffff


	//   ....[39]....
        /*00e0*/ 	.word	0xffffffff


	//   ....[40]....
        /*00e4*/ 	.word	0xffffffff


	//   ....[41]....
        /*00e8*/ 	.word	0xffffffff


	//   ....[42]....
        /*00ec*/ 	.word	0xffffffff


	//   ....[43]....
        /*00f0*/ 	.word	0xffffffff


	//   ....[44]....
        /*00f4*/ 	.word	0xffffffff


	//   ....[45]....
        /*00f8*/ 	.word	0xffffffff


	//   ....[46]....
        /*00fc*/ 	.word	0xffffffff


	//   ....[47]....
        /*0100*/ 	.word	0xffffffff


	//   ....[48]....
        /*0104*/ 	.word	0xffffffff


	//   ....[49]....
        /*0108*/ 	.word	0xffffffff


	//   ....[50]....
        /*010c*/ 	.word	0xffffffff


	//   ....[51]....
        /*0110*/ 	.word	0xffffffff


	//   ....[52]....
        /*0114*/ 	.word	0xffffffff


	//   ....[53]....
        /*0118*/ 	.word	0xffffffff


	//   ....[54]....
        /*011c*/ 	.word	0xffffffff


	//   ....[55]....
        /*0120*/ 	.word	0xffffffff


	//   ....[56]....
        /*0124*/ 	.word	0xffffffff


	//   ....[57]....
        /*0128*/ 	.word	0xffffffff


	//   ....[58]....
        /*012c*/ 	.word	0xffffffff


	//   ....[59]....
        /*0130*/ 	.word	0xffffffff


	//   ....[60]....
        /*0134*/ 	.word	0xffffffff


	//   ....[61]....
        /*0138*/ 	.word	0xffffffff


	//   ....[62]....
        /*013c*/ 	.word	0xffffffff


	//   ....[63]....
        /*0140*/ 	.word	0xffffffff


	//   ....[64]....
        /*0144*/ 	.word	0xffffffff


	//   ....[65]....
        /*0148*/ 	.word	0xffffffff


	//   ....[66]....
        /*014c*/ 	.word	0xffffffff


	//   ....[67]....
        /*0150*/ 	.word	0xffffffff


	//   ....[68]....
        /*0154*/ 	.word	0xffffffff


	//   ....[69]....
        /*0158*/ 	.word	0xffffffff


	//   ....[70]....
        /*015c*/ 	.word	0xffffffff


	//   ....[71]....
        /*0160*/ 	.word	0xffffffff


	//   ....[72]....
        /*0164*/ 	.word	0xffffffff


	//   ....[73]....
        /*0168*/ 	.word	0xffffffff


	//   ....[74]....
        /*016c*/ 	.word	0xffffffff


	//   ....[75]....
        /*0170*/ 	.word	0xffffffff


	//   ....[76]....
        /*0174*/ 	.word	0xffffffff


	//   ....[77]....
        /*0178*/ 	.word	0xffffffff


	//   ....[78]....
        /*017c*/ 	.word	0xffffffff


	//   ....[79]....
        /*0180*/ 	.word	0x0500000f


	//----- nvinfo : EIATTR_COOP_GROUP_INSTR_OFFSETS
	.align		4
.L_31:
        /*0184*/ 	.byte	0x04, 0x28
        /*0186*/ 	.short	(.L_33 - .L_32)


	//   ....[0]....
.L_32:
        /*0188*/ 	.word	0x000007c0


	//   ....[1]....
        /*018c*/ 	.word	0x00000880


	//   ....[2]....
        /*0190*/ 	.word	0x00000d20


	//   ....[3]....
        /*0194*/ 	.word	0x00000f00


	//   ....[4]....
        /*0198*/ 	.word	0x00001170


	//   ....[5]....
        /*019c*/ 	.word	0x00001520


	//   ....[6]....
        /*01a0*/ 	.word	0x00001c70


	//   ....[7]....
        /*01a4*/ 	.word	0x00001ca0


	//   ....[8]....
        /*01a8*/ 	.word	0x00001d20


	//   ....[9]....
        /*01ac*/ 	.word	0x00001d30


	//   ....[10]....
        /*01b0*/ 	.word	0x00001d70


	//   ....[11]....
        /*01b4*/ 	.word	0x00001d90


	//   ....[12]....
        /*01b8*/ 	.word	0x00001dd0


	//   ....[13]....
        /*01bc*/ 	.word	0x00001df0


	//   ....[14]....
        /*01c0*/ 	.word	0x00001e30


	//   ....[15]....
        /*01c4*/ 	.word	0x00001e50


	//   ....[16]....
        /*01c8*/ 	.word	0x00001ec0


	//   ....[17]....
        /*01cc*/ 	.word	0x00002050


	//   ....[18]....
        /*01d0*/ 	.word	0x00002060


	//   ....[19]....
        /*01d4*/ 	.word	0x00002640


	//   ....[20]....
        /*01d8*/ 	.word	0x00002650


	//   ....[21]....
        /*01dc*/ 	.word	0x000026a0


	//   ....[22]....
        /*01e0*/ 	.word	0x000026b0


	//   ....[23]....
        /*01e4*/ 	.word	0x00002700


	//   ....[24]....
        /*01e8*/ 	.word	0x00002710


	//   ....[25]....
        /*01ec*/ 	.word	0x00002760


	//   ....[26]....
        /*01f0*/ 	.word	0x00002770


	//   ....[27]....
        /*01f4*/ 	.word	0x000027c0


	//   ....[28]....
        /*01f8*/ 	.word	0x000027d0


	//   ....[29]....
        /*01fc*/ 	.word	0x00002860


	//   ....[30]....
        /*0200*/ 	.word	0x000028c0


	//   ....[31]....
        /*0204*/ 	.word	0x00002950


	//   ....[32]....
        /*0208*/ 	.word	0x00002970


	//   ....[33]....
        /*020c*/ 	.word	0x00002980


	//   ....[34]....
        /*0210*/ 	.word	0x00002990


	//   ....[35]....
        /*0214*/ 	.word	0x000029a0


	//   ....[36]....
        /*0218*/ 	.word	0x000029b0


	//   ....[37]....
        /*021c*/ 	.word	0x00002f50


	//   ....[38]....
        /*0220*/ 	.word	0x000031f0


	//   ....[39]....
        /*0224*/ 	.word	0x000035a0


	//   ....[40]....
        /*0228*/ 	.word	0x00003a30


	//   ....[41]....
        /*022c*/ 	.word	0x00006f50


	//   ....[42]....
        /*0230*/ 	.word	0x000073f0


	//   ....[43]....
        /*0234*/ 	.word	0x00007790


	//   ....[44]....
        /*0238*/ 	.word	0x00008720


	//   ....[45]....
        /*023c*/ 	.word	0x00008df0


	//   ....[46]....
        /*0240*/ 	.word	0x00009340


	//   ....[47]....
        /*0244*/ 	.word	0x0000a270


	//   ....[48]....
        /*0248*/ 	.word	0x0000b020


	//   ....[49]....
        /*024c*/ 	.word	0x0000b040


	//   ....[50]....
        /*0250*/ 	.word	0x0000b090


	//   ....[51]....
        /*0254*/ 	.word	0x0000b0b0


	//   ....[52]....
        /*0258*/ 	.word	0x0000b0f0


	//   ....[53]....
        /*025c*/ 	.word	0x0000b120


	//   ....[54]....
        /*0260*/ 	.word	0x0000b160


	//   ....[55]....
        /*0264*/ 	.word	0x0000b190


	//   ....[56]....
        /*0268*/ 	.word	0x0000b1d0


	//   ....[57]....
        /*026c*/ 	.word	0x0000b200


	//   ....[58]....
        /*0270*/ 	.word	0x0000b290


	//   ....[59]....
        /*0274*/ 	.word	0x0000b3b0


	//   ....[60]....
        /*0278*/ 	.word	0x0000b3d0


	//   ....[61]....
        /*027c*/ 	.word	0x0000ba20


	//   ....[62]....
        /*0280*/ 	.word	0x0000ba30


	//   ....[63]....
        /*0284*/ 	.word	0x0000ba80


	//   ....[64]....
        /*0288*/ 	.word	0x0000ba90


	//   ....[65]....
        /*028c*/ 	.word	0x0000bae0


	//   ....[66]....
        /*0290*/ 	.word	0x0000baf0


	//   ....[67]....
        /*0294*/ 	.word	0x0000bb40


	//   ....[68]....
        /*0298*/ 	.word	0x0000bb50


	//   ....[69]....
        /*029c*/ 	.word	0x0000bba0


	//   ....[70]....
        /*02a0*/ 	.word	0x0000bbb0


	//   ....[71]....
        /*02a4*/ 	.word	0x0000bc40


	//   ....[72]....
        /*02a8*/ 	.word	0x0000bcb0


	//   ....[73]....
        /*02ac*/ 	.word	0x0000bd40


	//   ....[74]....
        /*02b0*/ 	.word	0x0000bd60


	//   ....[75]....
        /*02b4*/ 	.word	0x0000bd70


	//   ....[76]....
        /*02b8*/ 	.word	0x0000bd80


	//   ....[77]....
        /*02bc*/ 	.word	0x0000bd90


	//   ....[78]....
        /*02c0*/ 	.word	0x0000bda0


	//   ....[79]....
        /*02c4*/ 	.word	0x0000d1d0


	//----- nvinfo : EIATTR_REG_RECONFIG
	.align		4
.L_33:
        /*02c8*/ 	.byte	0x01, 0x54
	.zero		2


	//----- nvinfo : EIATTR_SYSCALL_OFFSETS
	.align		4
        /*02cc*/ 	.byte	0x04, 0x46
        /*02ce*/ 	.short	(.L_35 - .L_34)


	//   ....[0]....
.L_34:
        /*02d0*/ 	.word	0x00004ca0


	//   ....[1]....
        /*02d4*/ 	.word	0x00004d90


	//----- nvinfo : EIATTR_MBARRIER_INSTR_OFFSETS
	.align		4
.L_35:
        /*02d8*/ 	.byte	0x04, 0x39
        /*02da*/ 	.short	(.L_37 - .L_36)


	//   ....[0]....
.L_36:
        /*02dc*/ 	.word	0x00000c00
        /*02e0*/ 	.word	0x000000ff
        /*02e4*/ 	.word	0x00038400
        /*02e8*/ 	.short	0x0100
        /*02ea*/ 	.byte	0x0b
	.zero		1


	//   ....[1]....
        /*02ec*/ 	.word	0x00000c10
        /*02f0*/ 	.word	0x000000ff
        /*02f4*/ 	.word	0x00038440
        /*02f8*/ 	.short	0x0100
        /*02fa*/ 	.byte	0x0b
	.zero		1


	//   ....[2]....
        /*02fc*/ 	.word	0x00000c20
        /*0300*/ 	.word	0x000000ff
        /*0304*/ 	.word	0x00038408
        /*0308*/ 	.short	0x0100
        /*030a*/ 	.byte	0x0b
	.zero		1


	//   ....[3]....
        /*030c*/ 	.word	0x00000c30
        /*0310*/ 	.word	0x000000ff
        /*0314*/ 	.word	0x00038448
        /*0318*/ 	.short	0x0100
        /*031a*/ 	.byte	0x0b
	.zero		1


	//   ....[4]....
        /*031c*/ 	.word	0x00000c40
        /*0320*/ 	.word	0x000000ff
        /*0324*/ 	.word	0x00038410
        /*0328*/ 	.short	0x0100
        /*032a*/ 	.byte	0x0b
	.zero		1


	//   ....[5]....
        /*032c*/ 	.word	0x00000c50
        /*0330*/ 	.word	0x000000ff
        /*0334*/ 	.word	0x00038450
        /*0338*/ 	.short	0x0100
        /*033a*/ 	.byte	0x0b
	.zero		1


	//   ....[6]....
        /*033c*/ 	.word	0x00000c60
        /*0340*/ 	.word	0x000000ff
        /*0344*/ 	.word	0x00038418
        /*0348*/ 	.short	0x0100
        /*034a*/ 	.byte	0x0b
	.zero		1


	//   ....[7]....
        /*034c*/ 	.word	0x00000c70
        /*0350*/ 	.word	0x000000ff
        /*0354*/ 	.word	0x00038458
        /*0358*/ 	.short	0x0100
        /*035a*/ 	.byte	0x0b
	.zero		1


	//   ....[8]....
        /*035c*/ 	.word	0x00000c80
        /*0360*/ 	.word	0x000000ff
        /*0364*/ 	.word	0x00038420
        /*0368*/ 	.short	0x0100
        /*036a*/ 	.byte	0x0b
	.zero		1


	//   ....[9]....
        /*036c*/ 	.word	0x00000c90
        /*0370*/ 	.word	0x000000ff
        /*0374*/ 	.word	0x00038460
        /*0378*/ 	.short	0x0100
        /*037a*/ 	.byte	0x0b
	.zero		1


	//   ....[10]....
        /*037c*/ 	.word	0x00000ca0
        /*0380*/ 	.word	0x000000ff
        /*0384*/ 	.word	0x00038428
        /*0388*/ 	.short	0x0100
        /*038a*/ 	.byte	0x0b
	.zero		1


	//   ....[11]....
        /*038c*/ 	.word	0x00000cb0
        /*0390*/ 	.word	0x000000ff
        /*0394*/ 	.word	0x00038468
        /*0398*/ 	.short	0x0100
        /*039a*/ 	.byte	0x0b
	.zero		1


	//   ....[12]....
        /*039c*/ 	.word	0x00000cc0
        /*03a0*/ 	.word	0x000000ff
        /*03a4*/ 	.word	0x00038430
        /*03a8*/ 	.short	0x0100
        /*03aa*/ 	.byte	0x0b
	.zero		1


	//   ....[13]....
        /*03ac*/ 	.word	0x00000cd0
        /*03b0*/ 	.word	0x000000ff
        /*03b4*/ 	.word	0x00038470
        /*03b8*/ 	.short	0x0100
        /*03ba*/ 	.byte	0x0b
	.zero		1


	//   ....[14]....
        /*03bc*/ 	.word	0x00000ce0
        /*03c0*/ 	.word	0x000000ff
        /*03c4*/ 	.word	0x00038438
        /*03c8*/ 	.short	0x0100
        /*03ca*/ 	.byte	0x0b
	.zero		1


	//   ....[15]....
        /*03cc*/ 	.word	0x00000cf0
        /*03d0*/ 	.word	0x000000ff
        /*03d4*/ 	.word	0x00038478
        /*03d8*/ 	.short	0x0100
        /*03da*/ 	.byte	0x0b
	.zero		1


	//   ....[16]....
        /*03dc*/ 	.word	0x00000e90
        /*03e0*/ 	.word	0x000000ff
        /*03e4*/ 	.word	0x00038480
        /*03e8*/ 	.short	0x0100
        /*03ea*/ 	.byte	0x0b
	.zero		1


	//   ....[17]....
        /*03ec*/ 	.word	0x00000ea0
        /*03f0*/ 	.word	0x000000ff
        /*03f4*/ 	.word	0x00038498
        /*03f8*/ 	.short	0x0100
        /*03fa*/ 	.byte	0x0b
	.zero		1


	//   ....[18]....
        /*03fc*/ 	.word	0x00000eb0
        /*0400*/ 	.word	0x000000ff
        /*0404*/ 	.word	0x00038488
        /*0408*/ 	.short	0x0100
        /*040a*/ 	.byte	0x0b
	.zero		1


	//   ....[19]....
        /*040c*/ 	.word	0x00000ec0
        /*0410*/ 	.word	0x000000ff
        /*0414*/ 	.word	0x000384a0
        /*0418*/ 	.short	0x0100
        /*041a*/ 	.byte	0x0b
	.zero		1


	//   ....[20]....
        /*041c*/ 	.word	0x00000ed0
        /*0420*/ 	.word	0x000000ff
        /*0424*/ 	.word	0x00038490
        /*0428*/ 	.short	0x0100
        /*042a*/ 	.byte	0x0b
	.zero		1


	//   ....[21]....
        /*042c*/ 	.word	0x00000ee0
        /*0430*/ 	.word	0x000000ff
        /*0434*/ 	.word	0x000384a8
        /*0438*/ 	.short	0x0100
        /*043a*/ 	.byte	0x0b
	.zero		1


	//   ....[22]....
        /*043c*/ 	.word	0x000010d0
        /*0440*/ 	.word	0x000000ff
        /*0444*/ 	.word	0x000384b0
        /*0448*/ 	.short	0x0100
        /*044a*/ 	.byte	0x06
	.zero		1


	//   ....[23]....
        /*044c*/ 	.word	0x000010e0
        /*0450*/ 	.word	0x000000ff
        /*0454*/ 	.word	0x000384d0
        /*0458*/ 	.short	0x0100
        /*045a*/ 	.byte	0x06
	.zero		1


	//   ....[24]....
        /*045c*/ 	.word	0x000010f0
        /*0460*/ 	.word	0x000000ff
        /*0464*/ 	.word	0x000384b8
        /*0468*/ 	.short	0x0100
        /*046a*/ 	.byte	0x06
	.zero		1


	//   ....[25]....
        /*046c*/ 	.word	0x00001100
        /*0470*/ 	.word	0x000000ff
        /*0474*/ 	.word	0x000384d8
        /*0478*/ 	.short	0x0100
        /*047a*/ 	.byte	0x06
	.zero		1


	//   ....[26]....
        /*047c*/ 	.word	0x00001110
        /*0480*/ 	.word	0x000000ff
        /*0484*/ 	.word	0x000384c0
        /*0488*/ 	.short	0x0100
        /*048a*/ 	.byte	0x06
	.zero		1


	//   ....[27]....
        /*048c*/ 	.word	0x00001120
        /*0490*/ 	.word	0x000000ff
        /*0494*/ 	.word	0x000384e0
        /*0498*/ 	.short	0x0100
        /*049a*/ 	.byte	0x06
	.zero		1


	//   ....[28]....
        /*049c*/ 	.word	0x00001130
        /*04a0*/ 	.word	0x000000ff
        /*04a4*/ 	.word	0x000384c8
        /*04a8*/ 	.short	0x0100
        /*04aa*/ 	.byte	0x06
	.zero		1


	//   ....[29]....
        /*04ac*/ 	.word	0x00001140
        /*04b0*/ 	.word	0x000000ff
        /*04b4*/ 	.word	0x000384e8
        /*04b8*/ 	.short	0x0100
        /*04ba*/ 	.byte	0x06
	.zero		1


	//   ....[30]....
        /*04bc*/ 	.word	0x00001450
        /*04c0*/ 	.word	0x000000ff
        /*04c4*/ 	.word	0x000384f0
        /*04c8*/ 	.short	0x0100
        /*04ca*/ 	.byte	0x06
	.zero		1


	//   ....[31]....
        /*04cc*/ 	.word	0x000014b0
        /*04d0*/ 	.word	0x000000ff
        /*04d4*/ 	.word	0x000384f8
        /*04d8*/ 	.short	0x0100
        /*04da*/ 	.byte	0x06
	.zero		1


	//   ....[32]....
        /*04dc*/ 	.word	0x00003d70
        /*04e0*/ 	.word	0x000000ff
        /*04e4*/ 	.word	0x00038480
        /*04e8*/ 	.short	0x010a
        /*04ea*/ 	.byte	0x04
	.zero		1


	//   ....[33]....
        /*04ec*/ 	.word	0x00003db0
        /*04f0*/ 	.word	0x000000ff
        /*04f4*/ 	.word	0x00038480
        /*04f8*/ 	.short	0x010a
        /*04fa*/ 	.byte	0x04
	.zero		1


	//   ....[34]....
        /*04fc*/ 	.word	0x00004320
        /*0500*/ 	.word	0x000000ff
        /*0504*/ 	.word	0x00038480
        /*0508*/ 	.short	0x010a
        /*050a*/ 	.byte	0x04
	.zero		1


	//   ....[35]....
        /*050c*/ 	.word	0x00004360
        /*0510*/ 	.word	0x000000ff
        /*0514*/ 	.word	0x00038480
        /*0518*/ 	.short	0x010a
        /*051a*/ 	.byte	0x04
	.zero		1


	//   ....[36]....
        /*051c*/ 	.word	0x000047e0
        /*0520*/ 	.word	0x00000005
        /*0524*/ 	.word	0x00000000
        /*0528*/ 	.short	0x0101
        /*052a*/ 	.byte	0x3f
	.zero		1


	//   ....[37]....
        /*052c*/ 	.word	0x000049c0
        /*0530*/ 	.word	0x00000003
        /*0534*/ 	.word	0x00000000
        /*0538*/ 	.short	0x0101
        /*053a*/ 	.byte	0x3f
	.zero		1


	//   ....[38]....
        /*053c*/ 	.word	0x00005160
        /*0540*/ 	.word	0x000000ff
        /*0544*/ 	.word	0x000384b0
        /*0548*/ 	.short	0x010a
        /*054a*/ 	.byte	0x2b
	.zero		1


	//   ....[39]....
        /*054c*/ 	.word	0x000057e0
        /*0550*/ 	.word	0x000000ff
        /*0554*/ 	.word	0x00000000
        /*0558*/ 	.short	0x0101
        /*055a*/ 	.byte	0x04
	.zero		1


	//   ....[40]....
        /*055c*/ 	.word	0x00005810
        /*0560*/ 	.word	0x000000ff
        /*0564*/ 	.word	0x000384b8
        /*0568*/ 	.short	0x010a
        /*056a*/ 	.byte	0x2b
	.zero		1


	//   ....[41]....
        /*056c*/ 	.word	0x00005dd0
        /*0570*/ 	.word	0x000000ff
        /*0574*/ 	.word	0x00000000
        /*0578*/ 	.short	0x0101
        /*057a*/ 	.byte	0x04
	.zero		1


	//   ....[42]....
        /*057c*/ 	.word	0x00005e00
        /*0580*/ 	.word	0x000000ff
        /*0584*/ 	.word	0x000384c0
        /*0588*/ 	.short	0x010a
        /*058a*/ 	.byte	0x2b
	.zero		1


	//   ....[43]....
        /*058c*/ 	.word	0x000063f0
        /*0590*/ 	.word	0x000000ff
        /*0594*/ 	.word	0x00000000
        /*0598*/ 	.short	0x0101
        /*059a*/ 	.byte	0x04
	.zero		1


	//   ....[44]....
        /*059c*/ 	.word	0x00006420
        /*05a0*/ 	.word	0x000000ff
        /*05a4*/ 	.word	0x000384c8
        /*05a8*/ 	.short	0x010a
        /*05aa*/ 	.byte	0x2b
	.zero		1


	//   ....[45]....
        /*05ac*/ 	.word	0x00006a90
        /*05b0*/ 	.word	0x000000ff
        /*05b4*/ 	.word	0x00000000
        /*05b8*/ 	.short	0x0101
        /*05ba*/ 	.byte	0x05
	.zero		1


	//   ....[46]....
        /*05bc*/ 	.word	0x00006ae0
        /*05c0*/ 	.word	0x000000ff
        /*05c4*/ 	.word	0x00038400
        /*05c8*/ 	.short	0x010a
        /*05ca*/ 	.byte	0x04
	.zero		1


	//   ....[47]....
        /*05cc*/ 	.word	0x00006bf0
        /*05d0*/ 	.word	0x000000ff
        /*05d4*/ 	.word	0x00000000
        /*05d8*/ 	.short	0x0101
        /*05da*/ 	.byte	0x04
	.zero		1


	//   ....[48]....
        /*05dc*/ 	.word	0x00007120
        /*05e0*/ 	.word	0x000000ff
        /*05e4*/ 	.word	0x00000000
        /*05e8*/ 	.short	0x0101
        /*05ea*/ 	.byte	0x2b
	.zero		1


	//   ....[49]....
        /*05ec*/ 	.word	0x000078a0
        /*05f0*/ 	.word	0x000000ff
        /*05f4*/ 	.word	0x000384f8
        /*05f8*/ 	.short	0x010a
        /*05fa*/ 	.byte	0x05
	.zero		1


	//   ....[50]....
        /*05fc*/ 	.word	0x000079b0
        /*0600*/ 	.word	0x000000ff
        /*0604*/ 	.word	0x00038400
        /*0608*/ 	.short	0x010a
        /*060a*/ 	.byte	0x08
	.zero		1


	//   ....[51]....
        /*060c*/ 	.word	0x00007ae0
        /*0610*/ 	.word	0x000000ff
        /*0614*/ 	.word	0x00000000
        /*0618*/ 	.short	0x0101
        /*061a*/ 	.byte	0x08
	.zero		1


	//   ....[52]....
        /*061c*/ 	.word	0x00007cc0
        /*0620*/ 	.word	0x000000ff
        /*0624*/ 	.word	0x000384d0
        /*0628*/ 	.short	0x010a
        /*062a*/ 	.byte	0x05
	.zero		1


	//   ....[53]....
        /*062c*/ 	.word	0x00007dd0
        /*0630*/ 	.word	0x000000ff
        /*0634*/ 	.word	0x000384b0
        /*0638*/ 	.short	0x010b
        /*063a*/ 	.byte	0x05
	.zero		1


	//   ....[54]....
        /*063c*/ 	.word	0x00007e30
        /*0640*/ 	.word	0x000000ff
        /*0644*/ 	.word	0x00000000
        /*0648*/ 	.short	0x0101
        /*064a*/ 	.byte	0x08
	.zero		1


	//   ....[55]....
        /*064c*/ 	.word	0x00007e60
        /*0650*/ 	.word	0x000000ff
        /*0654*/ 	.word	0x000384d8
        /*0658*/ 	.short	0x010a
        /*065a*/ 	.byte	0x05
	.zero		1


	//   ....[56]....
        /*065c*/ 	.word	0x00007f90
        /*0660*/ 	.word	0x000000ff
        /*0664*/ 	.word	0x000384b8
        /*0668*/ 	.short	0x010b
        /*066a*/ 	.byte	0x05
	.zero		1


	//   ....[57]....
        /*066c*/ 	.word	0x00007ff0
        /*0670*/ 	.word	0x000000ff
        /*0674*/ 	.word	0x00000000
        /*0678*/ 	.short	0x0101
        /*067a*/ 	.byte	0x08
	.zero		1


	//   ....[58]....
        /*067c*/ 	.word	0x00008020
        /*0680*/ 	.word	0x000000ff
        /*0684*/ 	.word	0x000384e0
        /*0688*/ 	.short	0x010a
        /*068a*/ 	.byte	0x05
	.zero		1


	//   ....[59]....
        /*068c*/ 	.word	0x00008150
        /*0690*/ 	.word	0x000000ff
        /*0694*/ 	.word	0x000384c0
        /*0698*/ 	.short	0x010b
        /*069a*/ 	.byte	0x05
	.zero		1


	//   ....[60]....
        /*069c*/ 	.word	0x000081b0
        /*06a0*/ 	.word	0x000000ff
        /*06a4*/ 	.word	0x00000000
        /*06a8*/ 	.short	0x0101
        /*06aa*/ 	.byte	0x08
	.zero		1


	//   ....[61]....
        /*06ac*/ 	.word	0x000081e0
        /*06b0*/ 	.word	0x000000ff
        /*06b4*/ 	.word	0x000384e8
        /*06b8*/ 	.short	0x010a
        /*06ba*/ 	.byte	0x05
	.zero		1


	//   ....[62]....
        /*06bc*/ 	.word	0x00008310
        /*06c0*/ 	.word	0x000000ff
        /*06c4*/ 	.word	0x000384c8
        /*06c8*/ 	.short	0x010b
        /*06ca*/ 	.byte	0x05
	.zero		1


	//   ....[63]....
        /*06cc*/ 	.word	0x000083b0
        /*06d0*/ 	.word	0x000000ff
        /*06d4*/ 	.word	0x00000000
        /*06d8*/ 	.short	0x0101
        /*06da*/ 	.byte	0x08
	.zero		1


	//   ....[64]....
        /*06dc*/ 	.word	0x000088f0
        /*06e0*/ 	.word	0x000000ff
        /*06e4*/ 	.word	0x000384d0
        /*06e8*/ 	.short	0x010a
        /*06ea*/ 	.byte	0x05
	.zero		1


	//   ....[65]....
        /*06ec*/ 	.word	0x00008930
        /*06f0*/ 	.word	0x000000ff
        /*06f4*/ 	.word	0x000384d8
        /*06f8*/ 	.short	0x010a
        /*06fa*/ 	.byte	0x05
	.zero		1


	//   ....[66]....
        /*06fc*/ 	.word	0x00008970
        /*0700*/ 	.word	0x000000ff
        /*0704*/ 	.word	0x000384e0
        /*0708*/ 	.short	0x010a
        /*070a*/ 	.byte	0x05
	.zero		1


	//   ....[67]....
        /*070c*/ 	.word	0x000089d0
        /*0710*/ 	.word	0x00000003
        /*0714*/ 	.word	0x000384e8
        /*0718*/ 	.short	0x010a
        /*071a*/ 	.byte	0x3f
	.zero		1


	//   ....[68]....
        /*071c*/ 	.word	0x00009760
        /*0720*/ 	.word	0x00000008
        /*0724*/ 	.word	0x00038498
        /*0728*/ 	.short	0x010a
        /*072a*/ 	.byte	0x3f
	.zero		1


	//   ....[69]....
        /*072c*/ 	.word	0x00009ac0
        /*0730*/ 	.word	0x000000ff
        /*0734*/ 	.word	0x000384f8
        /*0738*/ 	.short	0x0101
        /*073a*/ 	.byte	0x16
	.zero		1


	//   ....[70]....
        /*073c*/ 	.word	0x00009b80
        /*0740*/ 	.word	0x00000003
        /*0744*/ 	.word	0x00038400
        /*0748*/ 	.short	0x010a
        /*074a*/ 	.byte	0x3f
	.zero		1


	//   ....[71]....
        /*074c*/ 	.word	0x00009cc0
        /*0750*/ 	.word	0x00000002
        /*0754*/ 	.word	0x00000000
        /*0758*/ 	.short	0x0101
        /*075a*/ 	.byte	0x3f
	.zero		1


	//   ....[72]....
        /*075c*/ 	.word	0x0000a500
        /*0760*/ 	.word	0x00000007
        /*0764*/ 	.word	0x00000000
        /*0768*/ 	.short	0x010a
        /*076a*/ 	.byte	0x3f
	.zero		1


	//   ....[73]....
        /*076c*/ 	.word	0x0000a580
        /*0770*/ 	.word	0x00000009
        /*0774*/ 	.word	0x00000000
        /*0778*/ 	.short	0x010a
        /*077a*/ 	.byte	0x3f
	.zero		1


	//   ....[74]....
        /*077c*/ 	.word	0x0000a610
        /*0780*/ 	.word	0x00000003
        /*0784*/ 	.word	0x00000000
        /*0788*/ 	.short	0x010a
        /*078a*/ 	.byte	0x3f
	.zero		1


	//   ....[75]....
        /*078c*/ 	.word	0x0000c290
        /*0790*/ 	.word	0x00000011
        /*0794*/ 	.word	0x00038440
        /*0798*/ 	.short	0x010a
        /*079a*/ 	.byte	0x3f
	.zero		1


	//   ....[76]....
        /*079c*/ 	.word	0x0000c3b0
        /*07a0*/ 	.word	0x00000011
        /*07a4*/ 	.word	0x00038400
        /*07a8*/ 	.short	0x0101
        /*07aa*/ 	.byte	0x3f
	.zero		1


	//   ....[77]....
        /*07ac*/ 	.word	0x0000c480
        /*07b0*/ 	.word	0x00000005
        /*07b4*/ 	.word	0x00038440
        /*07b8*/ 	.short	0x010a
        /*07ba*/ 	.byte	0x3f
	.zero		1


	//   ....[78]....
        /*07bc*/ 	.word	0x0000c530
        /*07c0*/ 	.word	0x00000007
        /*07c4*/ 	.word	0x00038440
        /*07c8*/ 	.short	0x010a
        /*07ca*/ 	.byte	0x3f
	.zero		1


	//   ....[79]....
        /*07cc*/ 	.word	0x0000c5e0
        /*07d0*/ 	.word	0x00000007
        /*07d4*/ 	.word	0x00038440
        /*07d8*/ 	.short	0x010a
        /*07da*/ 	.byte	0x3f
	.zero		1


	//   ....[80]....
        /*07dc*/ 	.word	0x0000c690
        /*07e0*/ 	.word	0x00000007
        /*07e4*/ 	.word	0x00038440
        /*07e8*/ 	.short	0x010a
        /*07ea*/ 	.byte	0x3f
	.zero		1


	//   ....[81]....
        /*07ec*/ 	.word	0x0000c740
        /*07f0*/ 	.word	0x00000007
        /*07f4*/ 	.word	0x00038440
        /*07f8*/ 	.short	0x010a
        /*07fa*/ 	.byte	0x3f
	.zero		1


	//   ....[82]....
        /*07fc*/ 	.word	0x0000c7f0
        /*0800*/ 	.word	0x00000007
        /*0804*/ 	.word	0x00038440
        /*0808*/ 	.short	0x010a
        /*080a*/ 	.byte	0x3f
	.zero		1


	//   ....[83]....
        /*080c*/ 	.word	0x0000c8a0
        /*0810*/ 	.word	0x00000007
        /*0814*/ 	.word	0x00038440
        /*0818*/ 	.short	0x010a
        /*081a*/ 	.byte	0x3f
	.zero		1


	//   ....[84]....
        /*081c*/ 	.word	0x0000c950
        /*0820*/ 	.word	0x00000003
        /*0824*/ 	.word	0x00038440
        /*0828*/ 	.short	0x010a
        /*082a*/ 	.byte	0x3f
	.zero		1


	//   ....[85]....
        /*082c*/ 	.word	0x0000c9b0
        /*0830*/ 	.word	0x00000003
        /*0834*/ 	.word	0x00038480
        /*0838*/ 	.short	0x010a
        /*083a*/ 	.byte	0x3f
	.zero		1


	//   ....[86]....
        /*083c*/ 	.word	0x0000ca10
        /*0840*/ 	.word	0x00000008
        /*0844*/ 	.word	0x00038480
        /*0848*/ 	.short	0x010a
        /*084a*/ 	.byte	0x3f
	.zero		1


	//   ....[87]....
        /*084c*/ 	.word	0x0000cad0
        /*0850*/ 	.word	0x00000004
        /*0854*/ 	.word	0x000384b0
        /*0858*/ 	.short	0x010a
        /*085a*/ 	.byte	0x3f
	.zero		1


	//   ....[88]....
        /*085c*/ 	.word	0x0000cb30
        /*0860*/ 	.word	0x0000000e
        /*0864*/ 	.word	0x000384b8
        /*0868*/ 	.short	0x010a
        /*086a*/ 	.byte	0x3f
	.zero		1


	//   ....[89]....
        /*086c*/ 	.word	0x0000cb90
        /*0870*/ 	.word	0x0000000e
        /*0874*/ 	.word	0x000384c0
        /*0878*/ 	.short	0x010a
        /*087a*/ 	.byte	0x3f
	.zero		1


	//   ....[90]....
        /*087c*/ 	.word	0x0000cbf0
        /*0880*/ 	.word	0x0000000e
        /*0884*/ 	.word	0x000384c8
        /*0888*/ 	.short	0x010a
        /*088a*/ 	.byte	0x3f
	.zero		1


	//   ....[91]....
        /*088c*/ 	.word	0x0000cc50
        /*0890*/ 	.word	0x00000003
        /*0894*/ 	.word	0x00038400
        /*0898*/ 	.short	0x010a
        /*089a*/ 	.byte	0x3f
	.zero		1


	//   ....[92]....
        /*089c*/ 	.word	0x0000ccb0
        /*08a0*/ 	.word	0x00000003
        /*08a4*/ 	.word	0x000384f8
        /*08a8*/ 	.short	0x010a
        /*08aa*/ 	.byte	0x3f
	.zero		1


	//   ....[93]....
        /*08ac*/ 	.word	0x0000cd10
        /*08b0*/ 	.word	0x00000004
        /*08b4*/ 	.word	0x00038400
        /*08b8*/ 	.short	0x010a
        /*08ba*/ 	.byte	0x3f
	.zero		1


	//   ....[94]....
        /*08bc*/ 	.word	0x0000cd70
        /*08c0*/ 	.word	0x00000003
        /*08c4*/ 	.word	0x000384d0
        /*08c8*/ 	.short	0x010a
        /*08ca*/ 	.byte	0x3f
	.zero		1


	//   ....[95]....
        /*08cc*/ 	.word	0x0000cdd0
        /*08d0*/ 	.word	0x00000003
        /*08d4*/ 	.word	0x000384d8
        /*08d8*/ 	.short	0x010a
        /*08da*/ 	.byte	0x3f
	.zero		1


	//   ....[96]....
        /*08dc*/ 	.word	0x0000ce30
        /*08e0*/ 	.word	0x00000003
        /*08e4*/ 	.word	0x000384e0
        /*08e8*/ 	.short	0x010a
        /*08ea*/ 	.byte	0x3f
	.zero		1


	//   ....[97]....
        /*08ec*/ 	.word	0x0000ce90
        /*08f0*/ 	.word	0x00000003
        /*08f4*/ 	.word	0x000384e8
        /*08f8*/ 	.short	0x010a
        /*08fa*/ 	.byte	0x3f
	.zero		1


	//   ....[98]....
        /*08fc*/ 	.word	0x0000cef0
        /*0900*/ 	.word	0x00000003
        /*0904*/ 	.word	0x000384d0
        /*0908*/ 	.short	0x010a
        /*090a*/ 	.byte	0x3f
	.zero		1


	//   ....[99]....
        /*090c*/ 	.word	0x0000cf50
        /*0910*/ 	.word	0x00000003
        /*0914*/ 	.word	0x000384d8
        /*0918*/ 	.short	0x010a
        /*091a*/ 	.byte	0x3f
	.zero		1


	//   ....[100]....
        /*091c*/ 	.word	0x0000cfb0
        /*0920*/ 	.word	0x00000003
        /*0924*/ 	.word	0x000384e0
        /*0928*/ 	.short	0x010a
        /*092a*/ 	.byte	0x3f
	.zero		1


	//   ....[101]....
        /*092c*/ 	.word	0x0000d080
        /*0930*/ 	.word	0x00000008
        /*0934*/ 	.word	0x00038498
        /*0938*/ 	.short	0x010a
        /*093a*/ 	.byte	0x3f
	.zero		1


	//   ....[102]....
        /*093c*/ 	.word	0x0000d0d0
        /*0940*/ 	.word	0x00000003
        /*0944*/ 	.word	0x00038400
        /*0948*/ 	.short	0x010a
        /*094a*/ 	.byte	0x3f
	.zero		1


	//   ....[103]....
        /*094c*/ 	.word	0x0000d2e0
        /*0950*/ 	.word	0x00000007
        /*0954*/ 	.word	0x00000000
        /*0958*/ 	.short	0x010a
        /*095a*/ 	.byte	0x3f
	.zero		1


	//   ....[104]....
        /*095c*/ 	.word	0x0000d330
        /*0960*/ 	.word	0x00000009
        /*0964*/ 	.word	0x00000000
        /*0968*/ 	.short	0x010a
        /*096a*/ 	.byte	0x3f
	.zero		1


	//   ....[105]....
        /*096c*/ 	.word	0x0000d380
        /*0970*/ 	.word	0x00000011
        /*0974*/ 	.word	0x00038440
        /*0978*/ 	.short	0x010a
        /*097a*/ 	.byte	0x3f
	.zero		1


	//   ....[106]....
        /*097c*/ 	.word	0x0000d3d0
        /*0980*/ 	.word	0x00000005
        /*0984*/ 	.word	0x00038440
        /*0988*/ 	.short	0x010a
        /*098a*/ 	.byte	0x3f
	.zero		1


	//   ....[107]....
        /*098c*/ 	.word	0x0000d420
        /*0990*/ 	.word	0x00000007
        /*0994*/ 	.word	0x00038440
        /*0998*/ 	.short	0x010a
        /*099a*/ 	.byte	0x3f
	.zero		1


	//   ....[108]....
        /*099c*/ 	.word	0x0000d470
        /*09a0*/ 	.word	0x00000007
        /*09a4*/ 	.word	0x00038440
        /*09a8*/ 	.short	0x010a
        /*09aa*/ 	.byte	0x3f
	.zero		1


	//   ....[109]....
        /*09ac*/ 	.word	0x0000d4c0
        /*09b0*/ 	.word	0x00000007
        /*09b4*/ 	.word	0x00038440
        /*09b8*/ 	.short	0x010a
        /*09ba*/ 	.byte	0x3f
	.zero		1


	//   ....[110]....
        /*09bc*/ 	.word	0x0000d510
        /*09c0*/ 	.word	0x00000007
        /*09c4*/ 	.word	0x00038440
        /*09c8*/ 	.short	0x010a
        /*09ca*/ 	.byte	0x3f
	.zero		1


	//   ....[111]....
        /*09cc*/ 	.word	0x0000d560
        /*09d0*/ 	.word	0x00000007
        /*09d4*/ 	.word	0x00038440
        /*09d8*/ 	.short	0x010a
        /*09da*/ 	.byte	0x3f
	.zero		1


	//   ....[112]....
        /*09dc*/ 	.word	0x0000d5b0
        /*09e0*/ 	.word	0x00000007
        /*09e4*/ 	.word	0x00038440
        /*09e8*/ 	.short	0x010a
        /*09ea*/ 	.byte	0x3f
	.zero		1


	//----- nvinfo : EIATTR_NUM_MBARRIERS
	.align		4
.L_37:
        /*09ec*/ 	.byte	0x03, 0x38
        /*09ee*/ 	.short	0x0020


	//----- nvinfo : EIATTR_EXIT_INSTR_OFFSETS
	.align		4
        /*09f0*/ 	.byte	0x04, 0x1c
        /*09f2*/ 	.short	(.L_39 - .L_38)


	//   ....[0]....
.L_38:
        /*09f4*/ 	.word	0x00002e40


	//   ....[1]....
        /*09f8*/ 	.word	0x00002f00


	//   ....[2]....
        /*09fc*/ 	.word	0x00007130


	//   ....[3]....
        /*0a00*/ 	.word	0x000071d0


	//   ....[4]....
        /*0a04*/ 	.word	0x00008a20


	//   ....[5]....
        /*0a08*/ 	.word	0x0000a660


	//   ....[6]....
        /*0a0c*/ 	.word	0x0000c980


	//----- nvinfo : EIATTR_MAX_THREADS
	.align		4
.L_39:
        /*0a10*/ 	.byte	0x04, 0x05
        /*0a12*/ 	.short	(.L_41 - .L_40)
.L_40:
        /*0a14*/ 	.word	0x00000180
        /*0a18*/ 	.word	0x00000001
        /*0a1c*/ 	.word	0x00000001


	//----- nvinfo : EIATTR_CRS_STACK_SIZE
	.align		4
.L_41:
        /*0a20*/ 	.byte	0x04, 0x1e
        /*0a22*/ 	.short	(.L_43 - .L_42)
.L_42:
        /*0a24*/ 	.word	0x00000000


	//----- nvinfo : EIATTR_CBANK_PARAM_SIZE
	.align		4
.L_43:
        /*0a28*/ 	.byte	0x03, 0x19
        /*0a2a*/ 	.short	0x0770


	//----- nvinfo : EIATTR_PARAM_CBANK
	.align		4
        /*0a2c*/ 	.byte	0x04, 0x0a
        /*0a2e*/ 	.short	(.L_45 - .L_44)
	.align		4
.L_44:
        /*0a30*/ 	.word	index@(.nv.constant0._ZN7cutlass13device_kernelINS_4gemm6kernel13GemmUniversalINS1_17GroupProblemShapeIN4cute5tupleIJiiiEEEEENS1_10collective13CollectiveMmaINS1_39MainloopSm90ArrayTmaGmmaWarpSpecializedILi3ENS6_IJNS5_1CILi2EEENSC_ILi1EEESE_EEENS1_43KernelPtrArrayTmaWarpSpecializedCooperativeEEENS6_IJNSC_ILi128EEESI_SI_EEENS_10bfloat16_tEPNS6_IJlSE_NSC_ILi0EEEEEESK_SN_NS5_8TiledMMAINS5_8MMA_AtomIJNS5_4SM904GMMA28MMA_64x128x16_F32BF16BF16_SSILNSR_5MajorE0ELST_0ELNSR_7ScaleInE1ELSU_1EEEEEENS5_6LayoutISF_NS6_IJSE_SL_SL_EEEEENS6_IJNS5_10UnderscoreES10_S10_EEEEENS5_13SM90_TMA_LOADENS5_14ComposedLayoutINS5_7SwizzleILi3ELi4ELi3EEENS5_18smem_ptr_flag_bitsILi16EEENSX_INS6_IJNSC_ILi8EEENSC_ILi64EEEEEENS6_IJS1A_SE_EEEEEEEvNS5_8identityENS5_23SM90_TMA_LOAD_MULTICASTES1E_vS1F_EENS_8epilogue10collective18CollectiveEpilogueINS1I_30Sm90PtrArrayTmaWarpSpecializedILi4ELi2ELi16ELb1ELb0ELi2EEEJSJ_NS6_IJSI_NSC_ILi32EEEEEENS_6half_tEPNS6_IJSE_lSL_EEES1P_S1R_NS1I_6fusion15FusionCallbacksIS1M_NS1S_17LinearCombinationIS1P_fS1P_fLNS_15FloatRoundStyleE2EEESJ_S1O_JEEES13_NS14_IS16_S18_NSX_INS6_IJS1A_S19_EEENS6_IJSE_S1A_EEEEEEENS5_17SM75_U16x8_LDSM_TENS5_14SM90_TMA_STOREES21_NS5_17SM90_U16x8_STSM_TENS5_9Copy_AtomIJNS5_17SM90_U32x4_STSM_NES1P_EEEvEEEvvEEEEvNT_6ParamsE)
        /*0a34*/ 	.short	0x0210
        /*0a36*/ 	.short	0x0770


	//----- nvinfo : EIATTR_SW_WAR
	.align		4
.L_45:
        /*0a38*/ 	.byte	0x04, 0x36
        /*0a3a*/ 	.short	(.L_47 - .L_46)
.L_46:
        /*0a3c*/ 	.word	0x00000008
.L_47:


//--------------------- .nv.callgraph             --------------------------
	.section	.nv.callgraph,"",@"SHT_CUDA_CALLGRAPH"
	.align	4
	.sectionentsize	8
	.align		4
        /*0000*/ 	.word	0x00000000
	.align		4
        /*0004*/ 	.word	0xffffffff
	.align		4
        /*0008*/ 	.word	index@(_ZN7cutlass13device_kernelINS_4gemm6kernel13GemmUniversalINS1_17GroupProblemShapeIN4cute5tupleIJiiiEEEEENS1_10collective13CollectiveMmaINS1_39MainloopSm90ArrayTmaGmmaWarpSpecializedILi3ENS6_IJNS5_1CILi2EEENSC_ILi1EEESE_EEENS1_43KernelPtrArrayTmaWarpSpecializedCooperativeEEENS6_IJNSC_ILi128EEESI_SI_EEENS_10bfloat16_tEPNS6_IJlSE_NSC_ILi0EEEEEESK_SN_NS5_8TiledMMAINS5_8MMA_AtomIJNS5_4SM904GMMA28MMA_64x128x16_F32BF16BF16_SSILNSR_5MajorE0ELST_0ELNSR_7ScaleInE1ELSU_1EEEEEENS5_6LayoutISF_NS6_IJSE_SL_SL_EEEEENS6_IJNS5_10UnderscoreES10_S10_EEEEENS5_13SM90_TMA_LOADENS5_14ComposedLayoutINS5_7SwizzleILi3ELi4ELi3EEENS5_18smem_ptr_flag_bitsILi16EEENSX_INS6_IJNSC_ILi8EEENSC_ILi64EEEEEENS6_IJS1A_SE_EEEEEEEvNS5_8identityENS5_23SM90_TMA_LOAD_MULTICASTES1E_vS1F_EENS_8epilogue10collective18CollectiveEpilogueINS1I_30Sm90PtrArrayTmaWarpSpecializedILi4ELi2ELi16ELb1ELb0ELi2EEEJSJ_NS6_IJSI_NSC_ILi32EEEEEENS_6half_tEPNS6_IJSE_lSL_EEES1P_S1R_NS1I_6fusion15FusionCallbacksIS1M_NS1S_17LinearCombinationIS1P_fS1P_fLNS_15FloatRoundStyleE2EEESJ_S1O_JEEES13_NS14_IS16_S18_NSX_INS6_IJS1A_S19_EEENS6_IJSE_S1A_EEEEEEENS5_17SM75_U16x8_LDSM_TENS5_14SM90_TMA_STOREES21_NS5_17SM90_U16x8_STSM_TENS5_9Copy_AtomIJNS5_17SM90_U32x4_STSM_NES1P_EEEvEEEvvEEEEvNT_6ParamsE)
	.align		4
        /*000c*/ 	.word	index@(__assertfail)
	.align		4
        /*0010*/ 	.word	0x00000000
	.align		4
        /*0014*/ 	.word	0xfffffffe
	.align		4
        /*0018*/ 	.word	0x00000000
	.align		4
        /*001c*/ 	.word	0xfffffffd
	.align		4
        /*0020*/ 	.word	0x00000000
	.align		4
        /*0024*/ 	.word	0xfffffffc


//--------------------- .nv.constant4             --------------------------
	.section	.nv.constant4,"a",@progbits
	.align	8
	.align		8
.nv.constant4:
        /*0000*/ 	.dword	__assertfail
	.align		8
        /*0008*/ 	.dword	__unnamed_1
	.align		8
        /*0010*/ 	.dword	_ZN39_INTERNAL_34753772_4_k_cu_ae3cd825_32754cuda3std3__45__cpo5beginE
	.align		8
        /*0018*/ 	.dword	_ZN39_INTERNAL_34753772_4_k_cu_ae3cd825_32754cuda3std3__45__cpo3endE
	.align		8
        /*0020*/ 	.dword	_ZN39_INTERNAL_34753772_4_k_cu_ae3cd825_32754cuda3std3__45__cpo6cbeginE
	.align		8
        /*0028*/ 	.dword	_ZN39_INTERNAL_34753772_4_k_cu_ae3cd825_32754cuda3std3__45__cpo4cendE
	.align		8
        /*0030*/ 	.dword	_ZN39_INTERNAL_34753772_4_k_cu_ae3cd825_32754cuda3std3__441_GLOBAL__N__34753772_4_k_cu_ae3cd825_32756ignoreE
	.align		8
        /*0038*/ 	.dword	_ZN39_INTERNAL_34753772_4_k_cu_ae3cd825_32754cuda3std3__419piecewise_constructE
	.align		8
        /*0040*/ 	.dword	_ZN39_INTERNAL_34753772_4_k_cu_ae3cd825_32754cuda3std3__48in_placeE
	.align		8
        /*0048*/ 	.dword	_ZN39_INTERNAL_34753772_4_k_cu_ae3cd825_32754cuda3std6ranges3__45__cpo4swapE
	.align		8
        /*0050*/ 	.dword	_ZN39_INTERNAL_34753772_4_k_cu_ae3cd825_32754cuda3std6ranges3__45__cpo9iter_moveE
	.align		8
        /*0058*/ 	.dword	_ZN39_INTERNAL_34753772_4_k_cu_ae3cd825_32754cute7productE
	.align		8
        /*0060*/ 	.dword	_ZN39_INTERNAL_34753772_4_k_cu_ae3cd825_32754cute1_E
	.align		8
        /*0068*/ 	.dword	$str$24
	.align		8
        /*0070*/ 	.dword	$str$25


//--------------------- .text._ZN7cutlass13device_kernelINS_4gemm6kernel13GemmUniversalINS1_17GroupProblemShapeIN4cute5tupleIJiiiEEEEENS1_10collective13CollectiveMmaINS1_39MainloopSm90ArrayTmaGmmaWarpSpecializedILi3ENS6_IJNS5_1CILi2EEENSC_ILi1EEESE_EEENS1_43KernelPtrArrayTmaWarpSpecializedCooperativeEEENS6_IJNSC_ILi128EEESI_SI_EEENS_10bfloat16_tEPNS6_IJlSE_NSC_ILi0EEEEEESK_SN_NS5_8TiledMMAINS5_8MMA_AtomIJNS5_4SM904GMMA28MMA_64x128x16_F32BF16BF16_SSILNSR_5MajorE0ELST_0ELNSR_7ScaleInE1ELSU_1EEEEEENS5_6LayoutISF_NS6_IJSE_SL_SL_EEEEENS6_IJNS5_10UnderscoreES10_S10_EEEEENS5_13SM90_TMA_LOADENS5_14ComposedLayoutINS5_7SwizzleILi3ELi4ELi3EEENS5_18smem_ptr_flag_bitsILi16EEENSX_INS6_IJNSC_ILi8EEENSC_ILi64EEEEEENS6_IJS1A_SE_EEEEEEEvNS5_8identityENS5_23SM90_TMA_LOAD_MULTICASTES1E_vS1F_EENS_8epilogue10collective18CollectiveEpilogueINS1I_30Sm90PtrArrayTmaWarpSpecializedILi4ELi2ELi16ELb1ELb0ELi2EEEJSJ_NS6_IJSI_NSC_ILi32EEEEEENS_6half_tEPNS6_IJSE_lSL_EEES1P_S1R_NS1I_6fusion15FusionCallbacksIS1M_NS1S_17LinearCombinationIS1P_fS1P_fLNS_15FloatRoundStyleE2EEESJ_S1O_JEEES13_NS14_IS16_S18_NSX_INS6_IJS1A_S19_EEENS6_IJSE_S1A_EEEEEEENS5_17SM75_U16x8_LDSM_TENS5_14SM90_TMA_STOREES21_NS5_17SM90_U16x8_STSM_TENS5_9Copy_AtomIJNS5_17SM90_U32x4_STSM_NES1P_EEEvEEEvvEEEEvNT_6ParamsE --------------------------
	.section	.text._ZN7cutlass13device_kernelINS_4gemm6kernel13GemmUniversalINS1_17GroupProblemShapeIN4cute5tupleIJiiiEEEEENS1_10collective13CollectiveMmaINS1_39MainloopSm90ArrayTmaGmmaWarpSpecializedILi3ENS6_IJNS5_1CILi2EEENSC_ILi1EEESE_EEENS1_43KernelPtrArrayTmaWarpSpecializedCooperativeEEENS6_IJNSC_ILi128EEESI_SI_EEENS_10bfloat16_tEPNS6_IJlSE_NSC_ILi0EEEEEESK_SN_NS5_8TiledMMAINS5_8MMA_AtomIJNS5_4SM904GMMA28MMA_64x128x16_F32BF16BF16_SSILNSR_5MajorE0ELST_0ELNSR_7ScaleInE1ELSU_1EEEEEENS5_6LayoutISF_NS6_IJSE_SL_SL_EEEEENS6_IJNS5_10UnderscoreES10_S10_EEEEENS5_13SM90_TMA_LOADENS5_14ComposedLayoutINS5_7SwizzleILi3ELi4ELi3EEENS5_18smem_ptr_flag_bitsILi16EEENSX_INS6_IJNSC_ILi8EEENSC_ILi64EEEEEENS6_IJS1A_SE_EEEEEEEvNS5_8identityENS5_23SM90_TMA_LOAD_MULTICASTES1E_vS1F_EENS_8epilogue10collective18CollectiveEpilogueINS1I_30Sm90PtrArrayTmaWarpSpecializedILi4ELi2ELi16ELb1ELb0ELi2EEEJSJ_NS6_IJSI_NSC_ILi32EEEEEENS_6half_tEPNS6_IJSE_lSL_EEES1P_S1R_NS1I_6fusion15FusionCallbacksIS1M_NS1S_17LinearCombinationIS1P_fS1P_fLNS_15FloatRoundStyleE2EEESJ_S1O_JEEES13_NS14_IS16_S18_NSX_INS6_IJS1A_S19_EEENS6_IJSE_S1A_EEEEEEENS5_17SM75_U16x8_LDSM_TENS5_14SM90_TMA_STOREES21_NS5_17SM90_U16x8_STSM_TENS5_9Copy_AtomIJNS5_17SM90_U32x4_STSM_NES1P_EEEvEEEvvEEEEvNT_6ParamsE,"ax",@progbits
	.align	128
.text._ZN7cutlass13device_kernelINS_4gemm6kernel13GemmUniversalINS1_17GroupProblemShapeIN4cute5tupleIJiiiEEEEENS1_10collective13CollectiveMmaINS1_39MainloopSm90ArrayTmaGmmaWarpSpecializedILi3ENS6_IJNS5_1CILi2EEENSC_ILi1EEESE_EEENS1_43KernelPtrArrayTmaWarpSpecializedCooperativeEEENS6_IJNSC_ILi128EEESI_SI_EEENS_10bfloat16_tEPNS6_IJlSE_NSC_ILi0EEEEEESK_SN_NS5_8TiledMMAINS5_8MMA_AtomIJNS5_4SM904GMMA28MMA_64x128x16_F32BF16BF16_SSILNSR_5MajorE0ELST_0ELNSR_7ScaleInE1ELSU_1EEEEEENS5_6LayoutISF_NS6_IJSE_SL_SL_EEEEENS6_IJNS5_10UnderscoreES10_S10_EEEEENS5_13SM90_TMA_LOADENS5_14ComposedLayoutINS5_7SwizzleILi3ELi4ELi3EEENS5_18smem_ptr_flag_bitsILi16EEENSX_INS6_IJNSC_ILi8EEENSC_ILi64EEEEEENS6_IJS1A_SE_EEEEEEEvNS5_8identityENS5_23SM90_TMA_LOAD_MULTICASTES1E_vS1F_EENS_8epilogue10collective18CollectiveEpilogueINS1I_30Sm90PtrArrayTmaWarpSpecializedILi4ELi2ELi16ELb1ELb0ELi2EEEJSJ_NS6_IJSI_NSC_ILi32EEEEEENS_6half_tEPNS6_IJSE_lSL_EEES1P_S1R_NS1I_6fusion15FusionCallbacksIS1M_NS1S_17LinearCombinationIS1P_fS1P_fLNS_15FloatRoundStyleE2EEESJ_S1O_JEEES13_NS14_IS16_S18_NSX_INS6_IJS1A_S19_EEENS6_IJSE_S1A_EEEEEEENS5_17SM75_U16x8_LDSM_TENS5_14SM90_TMA_STOREES21_NS5_17SM90_U16x8_STSM_TENS5_9Copy_AtomIJNS5_17SM90_U32x4_STSM_NES1P_EEEvEEEvvEEEEvNT_6ParamsE:
        .type           _ZN7cutlass13device_kernelINS_4gemm6kernel13GemmUniversalINS1_17GroupProblemShapeIN4cute5tupleIJiiiEEEEENS1_10collective13CollectiveMmaINS1_39MainloopSm90ArrayTmaGmmaWarpSpecializedILi3ENS6_IJNS5_1CILi2EEENSC_ILi1EEESE_EEENS1_43KernelPtrArrayTmaWarpSpecializedCooperativeEEENS6_IJNSC_ILi128EEESI_SI_EEENS_10bfloat16_tEPNS6_IJlSE_NSC_ILi0EEEEEESK_SN_NS5_8TiledMMAINS5_8MMA_AtomIJNS5_4SM904GMMA28MMA_64x128x16_F32BF16BF16_SSILNSR_5MajorE0ELST_0ELNSR_7ScaleInE1ELSU_1EEEEEENS5_6LayoutISF_NS6_IJSE_SL_SL_EEEEENS6_IJNS5_10UnderscoreES10_S10_EEEEENS5_13SM90_TMA_LOADENS5_14ComposedLayoutINS5_7SwizzleILi3ELi4ELi3EEENS5_18smem_ptr_flag_bitsILi16EEENSX_INS6_IJNSC_ILi8EEENSC_ILi64EEEEEENS6_IJS1A_SE_EEEEEEEvNS5_8identityENS5_23SM90_TMA_LOAD_MULTICASTES1E_vS1F_EENS_8epilogue10collective18CollectiveEpilogueINS1I_30Sm90PtrArrayTmaWarpSpecializedILi4ELi2ELi16ELb1ELb0ELi2EEEJSJ_NS6_IJSI_NSC_ILi32EEEEEENS_6half_tEPNS6_IJSE_lSL_EEES1P_S1R_NS1I_6fusion15FusionCallbacksIS1M_NS1S_17LinearCombinationIS1P_fS1P_fLNS_15FloatRoundStyleE2EEESJ_S1O_JEEES13_NS14_IS16_S18_NSX_INS6_IJS1A_S19_EEENS6_IJSE_S1A_EEEEEEENS5_17SM75_U16x8_LDSM_TENS5_14SM90_TMA_STOREES21_NS5_17SM90_U16x8_STSM_TENS5_9Copy_AtomIJNS5_17SM90_U32x4_STSM_NES1P_EEEvEEEvvEEEEvNT_6ParamsE,@function
        .size           _ZN7cutlass13device_kernelINS_4gemm6kernel13GemmUniversalINS1_17GroupProblemShapeIN4cute5tupleIJiiiEEEEENS1_10collective13CollectiveMmaINS1_39MainloopSm90ArrayTmaGmmaWarpSpecializedILi3ENS6_IJNS5_1CILi2EEENSC_ILi1EEESE_EEENS1_43KernelPtrArrayTmaWarpSpecializedCooperativeEEENS6_IJNSC_ILi128EEESI_SI_EEENS_10bfloat16_tEPNS6_IJlSE_NSC_ILi0EEEEEESK_SN_NS5_8TiledMMAINS5_8MMA_AtomIJNS5_4SM904GMMA28MMA_64x128x16_F32BF16BF16_SSILNSR_5MajorE0ELST_0ELNSR_7ScaleInE1ELSU_1EEEEEENS5_6LayoutISF_NS6_IJSE_SL_SL_EEEEENS6_IJNS5_10UnderscoreES10_S10_EEEEENS5_13SM90_TMA_LOADENS5_14ComposedLayoutINS5_7SwizzleILi3ELi4ELi3EEENS5_18smem_ptr_flag_bitsILi16EEENSX_INS6_IJNSC_ILi8EEENSC_ILi64EEEEEENS6_IJS1A_SE_EEEEEEEvNS5_8identityENS5_23SM90_TMA_LOAD_MULTICASTES1E_vS1F_EENS_8epilogue10collective18CollectiveEpilogueINS1I_30Sm90PtrArrayTmaWarpSpecializedILi4ELi2ELi16ELb1ELb0ELi2EEEJSJ_NS6_IJSI_NSC_ILi32EEEEEENS_6half_tEPNS6_IJSE_lSL_EEES1P_S1R_NS1I_6fusion15FusionCallbacksIS1M_NS1S_17LinearCombinationIS1P_fS1P_fLNS_15FloatRoundStyleE2EEESJ_S1O_JEEES13_NS14_IS16_S18_NSX_INS6_IJS1A_S19_EEENS6_IJSE_S1A_EEEEEEENS5_17SM75_U16x8_LDSM_TENS5_14SM90_TMA_STOREES21_NS5_17SM90_U16x8_STSM_TENS5_9Copy_AtomIJNS5_17SM90_U32x4_STSM_NES1P_EEEvEEEvvEEEEvNT_6ParamsE,(.L_x_267 - _ZN7cutlass13device_kernelINS_4gemm6kernel13GemmUniversalINS1_17GroupProblemShapeIN4cute5tupleIJiiiEEEEENS1_10collective13CollectiveMmaINS1_39MainloopSm90ArrayTmaGmmaWarpSpecializedILi3ENS6_IJNS5_1CILi2EEENSC_ILi1EEESE_EEENS1_43KernelPtrArrayTmaWarpSpecializedCooperativeEEENS6_IJNSC_ILi128EEESI_SI_EEENS_10bfloat16_tEPNS6_IJlSE_NSC_ILi0EEEEEESK_SN_NS5_8TiledMMAINS5_8MMA_AtomIJNS5_4SM904GMMA28MMA_64x128x16_F32BF16BF16_SSILNSR_5MajorE0ELST_0ELNSR_7ScaleInE1ELSU_1EEEEEENS5_6LayoutISF_NS6_IJSE_SL_SL_EEEEENS6_IJNS5_10UnderscoreES10_S10_EEEEENS5_13SM90_TMA_LOADENS5_14ComposedLayoutINS5_7SwizzleILi3ELi4ELi3EEENS5_18smem_ptr_flag_bitsILi16EEENSX_INS6_IJNSC_ILi8EEENSC_ILi64EEEEEENS6_IJS1A_SE_EEEEEEEvNS5_8identityENS5_23SM90_TMA_LOAD_MULTICASTES1E_vS1F_EENS_8epilogue10collective18CollectiveEpilogueINS1I_30Sm90PtrArrayTmaWarpSpecializedILi4ELi2ELi16ELb1ELb0ELi2EEEJSJ_NS6_IJSI_NSC_ILi32EEEEEENS_6half_tEPNS6_IJSE_lSL_EEES1P_S1R_NS1I_6fusion15FusionCallbacksIS1M_NS1S_17LinearCombinationIS1P_fS1P_fLNS_15FloatRoundStyleE2EEESJ_S1O_JEEES13_NS14_IS16_S18_NSX_INS6_IJS1A_S19_EEENS6_IJSE_S1A_EEEEEEENS5_17SM75_U16x8_LDSM_TENS5_14SM90_TMA_STOREES21_NS5_17SM90_U16x8_STSM_TENS5_9Copy_AtomIJNS5_17SM90_U32x4_STSM_NES1P_EEEvEEEvvEEEEvNT_6ParamsE)
        .other          _ZN7cutlass13device_kernelINS_4gemm6kernel13GemmUniversalINS1_17GroupProblemShapeIN4cute5tupleIJiiiEEEEENS1_10collective13CollectiveMmaINS1_39MainloopSm90ArrayTmaGmmaWarpSpecializedILi3ENS6_IJNS5_1CILi2EEENSC_ILi1EEESE_EEENS1_43KernelPtrArrayTmaWarpSpecializedCooperativeEEENS6_IJNSC_ILi128EEESI_SI_EEENS_10bfloat16_tEPNS6_IJlSE_NSC_ILi0EEEEEESK_SN_NS5_8TiledMMAINS5_8MMA_AtomIJNS5_4SM904GMMA28MMA_64x128x16_F32BF16BF16_SSILNSR_5MajorE0ELST_0ELNSR_7ScaleInE1ELSU_1EEEEEENS5_6LayoutISF_NS6_IJSE_SL_SL_EEEEENS6_IJNS5_10UnderscoreES10_S10_EEEEENS5_13SM90_TMA_LOADENS5_14ComposedLayoutINS5_7SwizzleILi3ELi4ELi3EEENS5_18smem_ptr_flag_bitsILi16EEENSX_INS6_IJNSC_ILi8EEENSC_ILi64EEEEEENS6_IJS1A_SE_EEEEEEEvNS5_8identityENS5_23SM90_TMA_LOAD_MULTICASTES1E_vS1F_EENS_8epilogue10collective18CollectiveEpilogueINS1I_30Sm90PtrArrayTmaWarpSpecializedILi4ELi2ELi16ELb1ELb0ELi2EEEJSJ_NS6_IJSI_NSC_ILi32EEEEEENS_6half_tEPNS6_IJSE_lSL_EEES1P_S1R_NS1I_6fusion15FusionCallbacksIS1M_NS1S_17LinearCombinationIS1P_fS1P_fLNS_15FloatRoundStyleE2EEESJ_S1O_JEEES13_NS14_IS16_S18_NSX_INS6_IJS1A_S19_EEENS6_IJSE_S1A_EEEEEEENS5_17SM75_U16x8_LDSM_TENS5_14SM90_TMA_STOREES21_NS5_17SM90_U16x8_STSM_TENS5_9Copy_AtomIJNS5_17SM90_U32x4_STSM_NES1P_EEEvEEEvvEEEEvNT_6ParamsE,@"STO_CUDA_ENTRY STV_DEFAULT"
_ZN7cutlass13device_kernelINS_4gemm6kernel13GemmUniversalINS1_17GroupProblemShapeIN4cute5tupleIJiiiEEEEENS1_10collective13CollectiveMmaINS1_39MainloopSm90ArrayTmaGmmaWarpSpecializedILi3ENS6_IJNS5_1CILi2EEENSC_ILi1EEESE_EEENS1_43KernelPtrArrayTmaWarpSpecializedCooperativeEEENS6_IJNSC_ILi128EEESI_SI_EEENS_10bfloat16_tEPNS6_IJlSE_NSC_ILi0EEEEEESK_SN_NS5_8TiledMMAINS5_8MMA_AtomIJNS5_4SM904GMMA28MMA_64x128x16_F32BF16BF16_SSILNSR_5MajorE0ELST_0ELNSR_7ScaleInE1ELSU_1EEEEEENS5_6LayoutISF_NS6_IJSE_SL_SL_EEEEENS6_IJNS5_10UnderscoreES10_S10_EEEEENS5_13SM90_TMA_LOADENS5_14ComposedLayoutINS5_7SwizzleILi3ELi4ELi3EEENS5_18smem_ptr_flag_bitsILi16EEENSX_INS6_IJNSC_ILi8EEENSC_ILi64EEEEEENS6_IJS1A_SE_EEEEEEEvNS5_8identityENS5_23SM90_TMA_LOAD_MULTICASTES1E_vS1F_EENS_8epilogue10collective18CollectiveEpilogueINS1I_30Sm90PtrArrayTmaWarpSpecializedILi4ELi2ELi16ELb1ELb0ELi2EEEJSJ_NS6_IJSI_NSC_ILi32EEEEEENS_6half_tEPNS6_IJSE_lSL_EEES1P_S1R_NS1I_6fusion15FusionCallbacksIS1M_NS1S_17LinearCombinationIS1P_fS1P_fLNS_15FloatRoundStyleE2EEESJ_S1O_JEEES13_NS14_IS16_S18_NSX_INS6_IJS1A_S19_EEENS6_IJSE_S1A_EEEEEEENS5_17SM75_U16x8_LDSM_TENS5_14SM90_TMA_STOREES21_NS5_17SM90_U16x8_STSM_TENS5_9Copy_AtomIJNS5_17SM90_U32x4_STSM_NES1P_EEEvEEEvvEEEEvNT_6ParamsE:
[----:B------:R-:W1:Y:S08]  /*0000*/  LDC R1, c[0x0][0x28] ;  /* 0x00000a00ff017b82 */ /* 0x000e700000000800 */
[----:B------:R-:W2:Y:S01]  /*0010*/  LDC.64 R6, c[0x0][0x918] ;  /* 0x00024600ff067b82 */ /* 0x000ea20000000a00 */
[----:B------:R-:W-:Y:S01]  /*0020*/  ULDC.64 UR56, c[0x0][0x208] ;  /* 0x0000820000387ab9 */ /* 0x000fe20000000a00 */
[----:B------:R-:W3:Y:S01]  /*0030*/  S2R R19, SR_TID.X ;  /* 0x0000000000137919 */ /* 0x000ee20000002100 */
[----:B------:R-:W-:Y:S01]  /*0040*/  ULDC UR4, c[0x0][0x910] ;  /* 0x0002440000047ab9 */ /* 0x000fe20000000800 */
[----:B------:R-:W-:Y:S01]  /*0050*/  ULDC.64 UR20, c[0x0][0x8d0] ;  /* 0x0002340000147ab9 */ /* 0x000fe20000000a00 */
[----:B------:R-:W-:Y:S01]  /*0060*/  ULDC.64 UR14, c[0x0][0x8c8] ;  /* 0x00023200000e7ab9 */ /* 0x000fe20000000a00 */
[----:B------:R-:W-:Y:S01]  /*0070*/  IMAD.MOV.U32 R9, RZ, RZ, RZ ;  /* 0x000000ffff097224 */ /* 0x000fe200078e00ff */
[----:B------:R-:W-:Y:S01]  /*0080*/  ULDC.64 UR16, c[0x0][0x8e0] ;  /* 0x0002380000107ab9 */ /* 0x000fe20000000a00 */
[----:B------:R-:W4:Y:S01]  /*0090*/  S2UR UR8, SR_CTAID.Y ;  /* 0x00000000000879c3 */ /* 0x000f220000002600 */
[----:B------:R-:W-:Y:S01]  /*00a0*/  IMAD.MOV.U32 R10, RZ, RZ, RZ ;  /* 0x000000ffff0a7224 */ /* 0x000fe200078e00ff */
[----:B------:R-:W-:Y:S01]  /*00b0*/  ULDC.64 UR22, c[0x0][0x8e8] ;  /* 0x00023a0000167ab9 */ /* 0x000fe20000000a00 */
[----:B--2---:R-:W2:Y:S01]  /*00c0*/  LDG.E R2, desc[UR56][R6.64] ;  /* 0x0000003806027981 */ /* 0x004ea2000c1e1900 */
[----:B------:R-:W-:-:S03]  /*00d0*/  IMAD.U32 R3, RZ, RZ, UR4 ;  /* 0x00000004ff037e24 */ /* 0x000fc6000f8e00ff */
[----:B------:R-:W2:Y:S01]  /*00e0*/  LDG.E R0, desc[UR56][R6.64+0x4] ;  /* 0x0000043806007981 */ /* 0x000ea2000c1e1900 */
[----:B---3--:R-:W-:Y:S01]  /*00f0*/  LOP3.LUT R8, R19, 0x1f, RZ, 0xc0, !PT ;  /* 0x0000001f13087812 */ /* 0x008fe200078ec0ff */
[----:B------:R-:W-:Y:S01]  /*0100*/  UISETP.NE.U32.AND UP0, UPT, UR20, URZ, UPT ;  /* 0x0000003f1400728c */ /* 0x000fe2000bf05070 */
[----:B------:R-:W3:Y:S01]  /*0110*/  S2UR UR40, SR_CTAID.X ;  /* 0x00000000002879c3 */ /* 0x000ee20000002500 */
[----:B------:R-:W-:Y:S01]  /*0120*/  ULDC UR4, c[0x0][0x908] ;  /* 0x0002420000047ab9 */ /* 0x000fe20000000800 */
[----:B------:R-:W-:Y:S01]  /*0130*/  ISETP.GE.AND P0, PT, R8, R3, PT ;  /* 0x000000030800720c */ /* 0x000fe20003f06270 */
[----:B------:R-:W-:Y:S02]  /*0140*/  UISETP.NE.AND.EX UP0, UPT, UR21, URZ, UPT, UP0 ;  /* 0x0000003f1500728c */ /* 0x000fe4000bf05300 */
[----:B------:R-:W-:-:S09]  /*0150*/  UISETP.NE.AND UP3, UPT, UR4, 0x1, UPT ;  /* 0x000000010400788c */ /* 0x000fd2000bf65270 */
[----:B------:R-:W-:Y:S01]  /*0160*/  @UP0 ULDC UR10, c[0x0][0x8dc] ;  /* 0x00023700000a0ab9 */ /* 0x000fe20000000800 */
[----:B------:R-:W1:Y:S01]  /*0170*/  @!P0 LDC.64 R4, c[0x0][0x918] ;  /* 0x00024600ff048b82 */ /* 0x000e620000000a00 */
[----:B----4-:R-:W-:Y:S01]  /*0180*/  @UP3 UMOV UR6, UR8 ;  /* 0x0000000800063c82 */ /* 0x010fe20008000000 */
[----:B------:R-:W-:Y:S01]  /*0190*/  @UP3 ULDC UR18, c[0x0][0x10] ;  /* 0x0000040000123ab9 */ /* 0x000fe20000000800 */
[----:B------:R-:W-:Y:S01]  /*01a0*/  @UP3 UMOV UR4, UR6 ;  /* 0x0000000600043c82 */ /* 0x000fe20008000000 */
[----:B------:R-:W-:Y:S01]  /*01b0*/  @UP3 UMOV UR5, URZ ;  /* 0x0000003f00053c82 */ /* 0x000fe20008000000 */
[----:B------:R-:W-:Y:S01]  /*01c0*/  @!UP3 UMOV UR6, UR8 ;  /* 0x000000080006bc82 */ /* 0x000fe20008000000 */
[----:B---3--:R-:W-:Y:S01]  /*01d0*/  @UP3 UIMAD.WIDE.U32 UR18, UR40, UR18, UR4 ;  /* 0x00000012281232a5 */ /* 0x008fe2000f8e0004 */
[----:B------:R-:W-:Y:S01]  /*01e0*/  @UP3 UMOV UR9, URZ ;  /* 0x0000003f00093c82 */ /* 0x000fe20008000000 */
[----:B-1----:R-:W-:-:S05]  /*01f0*/  @!P0 IMAD.WIDE.U32 R4, R8, 0xc, R4 ;  /* 0x0000000c08048825 */ /* 0x002fca00078e0004 */
[----:B------:R1:W5:Y:S04]  /*0200*/  @!P0 LDG.E R9, desc[UR56][R4.64] ;  /* 0x0000003804098981 */ /* 0x000368000c1e1900 */
[----:B------:R1:W5:Y:S01]  /*0210*/  @!P0 LDG.E R10, desc[UR56][R4.64+0x4] ;  /* 0x00000438040a8981 */ /* 0x000362000c1e1900 */
[----:B------:R-:W-:Y:S01]  /*0220*/  ISETP.NE.U32.AND P0, PT, RZ, UR22, PT ;  /* 0x00000016ff007c0c */ /* 0x000fe2000bf05070 */
[----:B------:R-:W-:-:S03]  /*0230*/  @!UP3 ULDC UR7, c[0x0][0xc] ;  /* 0x000003000007bab9 */ /* 0x000fc60000000800 */
[----:B------:R-:W-:Y:S01]  /*0240*/  ISETP.NE.AND.EX P0, PT, RZ, UR23, PT, P0 ;  /* 0x00000017ff007c0c */ /* 0x000fe2000bf05300 */
[----:B------:R-:W-:Y:S01]  /*0250*/  UMOV UR41, URZ ;  /* 0x0000003f00297c82 */ /* 0x000fe20008000000 */
[----:B------:R-:W-:Y:S01]  /*0260*/  @UP3 UIADD3 UR9, UR19, UR9, URZ ;  /* 0x0000000913093290 */ /* 0x000fe2000fffe03f */
[----:B--2---:R-:W-:Y:S02]  /*0270*/  R2UR UR12, R2 ;  /* 0x00000000020c72ca */ /* 0x004fe400000e0000 */
[----:B------:R-:W-:-:S11]  /*0280*/  R2UR UR26, R0 ;  /* 0x00000000001a72ca */ /* 0x000fd600000e0000 */
[----:B------:R-:W-:-:S04]  /*0290*/  UIADD3 UR11, UP1, UR12, UR14, URZ ;  /* 0x0000000e0c0b7290 */ /* 0x000fc8000ff3e03f */
[----:B------:R-:W-:Y:S02]  /*02a0*/  ULEA.HI.X.SX32 UR12, UR12, UR15, 0x1, UP1 ;  /* 0x0000000f0c0c7291 */ /* 0x000fe400088f0e3f */
[----:B------:R-:W-:-:S04]  /*02b0*/  UIADD3 UR11, UP1, UR11, -0x1, URZ ;  /* 0xffffffff0b0b7890 */ /* 0x000fc8000ff3e03f */
[----:B------:R-:W-:Y:S02]  /*02c0*/  UIADD3.X UR12, UR12, -0x1, URZ, UP1, !UPT ;  /* 0xffffffff0c0c7890 */ /* 0x000fe40008ffe43f */
[----:B------:R-:W-:-:S04]  /*02d0*/  @UP0 UIADD3 UR10, UP1, UR11, UR10, URZ ;  /* 0x0000000a0b0a0290 */ /* 0x000fc8000ff3e03f */
[----:B------:R-:W-:Y:S02]  /*02e0*/  @UP0 UIADD3.X UR28, URZ, UR12, URZ, UP1, !UPT ;  /* 0x0000000c3f1c0290 */ /* 0x000fe40008ffe43f */
[----:B------:R-:W-:Y:S02]  /*02f0*/  UIADD3 UR13, UP1, UR26, UR16, URZ ;  /* 0x000000101a0d7290 */ /* 0x000fe4000ff3e03f */
[----:B------:R-:W-:Y:S02]  /*0300*/  @UP0 UIMAD.WIDE.U32 UR24, UR28, UR20, URZ ;  /* 0x000000141c1802a5 */ /* 0x000fe4000f8e003f */
[----:B------:R-:W-:Y:S02]  /*0310*/  ULEA.HI.X.SX32 UR8, UR26, UR17, 0x1, UP1 ;  /* 0x000000111a087291 */ /* 0x000fe400088f0e3f */
[----:B------:R-:W-:Y:S02]  /*0320*/  @UP0 UIMAD.WIDE.U32 UR24, UP1, UR10, UR21, UR24 ;  /* 0x000000150a1802a5 */ /* 0x000fe4000f820018 */
[----:B------:R-:W-:-:S02]  /*0330*/  @UP0 UIMAD.WIDE.U32 UR4, UR10, UR20, URZ ;  /* 0x000000140a0402a5 */ /* 0x000fc4000f8e003f */
[----:B------:R-:W-:Y:S02]  /*0340*/  @UP0 UIADD3.X UR27, URZ, URZ, URZ, UP1, !UPT ;  /* 0x0000003f3f1b0290 */ /* 0x000fe40008ffe43f */
[----:B------:R-:W-:Y:S01]  /*0350*/  @UP0 UIADD3 URZ, UP1, UR5, UR24, URZ ;  /* 0x00000018053f0290 */ /* 0x000fe2000ff3e03f */
[----:B------:R-:W-:Y:S01]  /*0360*/  @UP0 UMOV UR26, UR25 ;  /* 0x00000019001a0c82 */ /* 0x000fe20008000000 */
[----:B------:R-:W-:Y:S02]  /*0370*/  @!UP3 UIMAD.WIDE.U32 UR4, UR7, UR6, UR40 ;  /* 0x000000060704b2a5 */ /* 0x000fe4000f8e0028 */
[----:B------:R-:W-:Y:S02]  /*0380*/  @UP0 UIMAD.WIDE.U32.X UR24, UR28, UR21, UR26, UP1 ;  /* 0x000000151c1802a5 */ /* 0x000fe400088e041a */
[----:B------:R-:W-:Y:S01]  /*0390*/  UIADD3 UR13, UP2, UR13, -0x1, URZ ;  /* 0xffffffff0d0d7890 */ /* 0x000fe2000ff5e03f */
[----:B------:R-:W-:Y:S02]  /*03a0*/  @UP3 UMOV UR10, UR18 ;  /* 0x00000012000a3c82 */ /* 0x000fe40008000000 */
[----:B------:R-:W-:Y:S01]  /*03b0*/  @!UP3 UMOV UR10, UR4 ;  /* 0x00000004000abc82 */ /* 0x000fe20008000000 */
[----:B------:R-:W-:Y:S01]  /*03c0*/  UIADD3.X UR19, UR8, -0x1, URZ, UP2, !UPT ;  /* 0xffffffff08137890 */ /* 0x000fe200097fe43f */
[----:B------:R-:W-:Y:S01]  /*03d0*/  @!UP3 UMOV UR9, UR5 ;  /* 0x000000050009bc82 */ /* 0x000fe20008000000 */
[----:B------:R-:W-:Y:S01]  /*03e0*/  @UP0 UMOV UR11, UR24 ;  /* 0x00000018000b0c82 */ /* 0x000fe20008000000 */
[----:B------:R-:W-:Y:S01]  /*03f0*/  @UP0 UMOV UR12, UR25 ;  /* 0x00000019000c0c82 */ /* 0x000fe20008000000 */
[----:B-1----:R-:W-:Y:S08]  /*0400*/  @!P0 BRA `(.L_x_0) ;  /* 0x0000000000308947 */ /* 0x002ff00003800000 */
[----:B------:R-:W-:Y:S02]  /*0410*/  ULDC UR7, c[0x0][0x8f4] ;  /* 0x00023d0000077ab9 */ /* 0x000fe40000000800 */
[----:B------:R-:W-:-:S04]  /*0420*/  UIADD3 UR7, UP1, UR13, UR7, URZ ;  /* 0x000000070d077290 */ /* 0x000fc8000ff3e03f */
[----:B------:R-:W-:-:S04]  /*0430*/  UIADD3.X UR8, URZ, UR19, URZ, UP1, !UPT ;  /* 0x000000133f087290 */ /* 0x000fc80008ffe43f */
[----:B------:R-:W-:-:S04]  /*0440*/  UIMAD.WIDE.U32 UR4, UR8, UR22, URZ ;  /* 0x00000016080472a5 */ /* 0x000fc8000f8e003f */
[----:B------:R-:W-:Y:S02]  /*0450*/  UIMAD.WIDE.U32 UR18, UP1, UR7, UR23, UR4 ;  /* 0x00000017071272a5 */ /* 0x000fe4000f820004 */
[----:B------:R-:W-:Y:S02]  /*0460*/  UIMAD.WIDE.U32 UR4, UR7, UR22, URZ ;  /* 0x00000016070472a5 */ /* 0x000fe4000f8e003f */
[----:B------:R-:W-:Y:S02]  /*0470*/  UIADD3.X UR25, URZ, URZ, URZ, UP1, !UPT ;  /* 0x0000003f3f197290 */ /* 0x000fe40008ffe43f */
[----:B------:R-:W-:Y:S01]  /*0480*/  UIADD3 URZ, UP1, UR5, UR18, URZ ;  /* 0x00000012053f7290 */ /* 0x000fe2000ff3e03f */
[----:B------:R-:W-:-:S03]  /*0490*/  UMOV UR24, UR19 ;  /* 0x0000001300187c82 */ /* 0x000fc60008000000 */
[----:B------:R-:W-:-:S07]  /*04a0*/  UIMAD.WIDE.U32.X UR4, UR8, UR23, UR24, UP1 ;  /* 0x00000017080472a5 */ /* 0x000fce00088e0418 */
[----:B------:R-:W-:Y:S01]  /*04b0*/  UMOV UR13, UR4 ;  /* 0x00000004000d7c82 */ /* 0x000fe20008000000 */
[----:B------:R-:W-:-:S05]  /*04c0*/  UMOV UR19, UR5 ;  /* 0x0000000500137c82 */ /* 0x000fca0008000000 */
.L_x_0:
[----:B------:R-:W-:Y:S01]  /*04d0*/  ULDC UR8, c[0x0][0x934] ;  /* 0x00024d0000087ab9 */ /* 0x000fe20000000800 */
[----:B------:R-:W-:Y:S01]  /*04e0*/  ULDC UR7, c[0x0][0x904] ;  /* 0x0002410000077ab9 */ /* 0x000fe20000000800 */
[----:B------:R-:W-:Y:S01]  /*04f0*/  ULDC UR4, c[0x0][0x938] ;  /* 0x00024e0000047ab9 */ /* 0x000fe20000000800 */
[----:B------:R-:W-:Y:S01]  /*0500*/  USHF.L.U32 UR8, UR8, UR7, URZ ;  /* 0x0000000708087299 */ /* 0x000fe2000800063f */
[----:B------:R-:W-:Y:S01]  /*0510*/  SHF.R.U32.HI R13, RZ, 0x5, R19 ;  /* 0x00000005ff0d7819 */ /* 0x000fe20000011613 */
[----:B------:R-:W-:Y:S01]  /*0520*/  USHF.L.U32 UR7, UR4, UR7, URZ ;  /* 0x0000000704077299 */ /* 0x000fe2000800063f */
[----:B------:R-:W-:Y:S01]  /*0530*/  ULDC UR26, c[0x0][0x8d8] ;  /* 0x00023600001a7ab9 */ /* 0x000fe20000000800 */
[----:B------:R-:W-:Y:S02]  /*0540*/  ULDC UR30, c[0x0][0x8f0] ;  /* 0x00023c00001e7ab9 */ /* 0x000fe40000000800 */
[----:B------:R-:W-:Y:S01]  /*0550*/  IMAD.U32 R11, RZ, RZ, UR8 ;  /* 0x00000008ff0b7e24 */ /* 0x000fe2000f8e00ff */
[----:B------:R-:W-:Y:S01]  /*0560*/  USHF.R.U64 UR18, UR11, UR26, UR12 ;  /* 0x0000001a0b127299 */ /* 0x000fe2000800120c */
[----:B------:R-:W-:Y:S01]  /*0570*/  IMAD.U32 R20, RZ, RZ, UR7 ;  /* 0x00000007ff147e24 */ /* 0x000fe2000f8e00ff */
[----:B------:R-:W-:-:S02]  /*0580*/  USHF.R.U64 UR11, UR13, UR30, UR19 ;  /* 0x0000001e0d0b7299 */ /* 0x000fc40008001213 */
[----:B------:R-:W-:Y:S01]  /*0590*/  IABS R0, R11 ;  /* 0x0000000b00007213 */ /* 0x000fe20000000000 */
[----:B------:R-:W-:Y:S01]  /*05a0*/  UIADD3 UR18, UR18, -0x1, UR8 ;  /* 0xffffffff12127890 */ /* 0x000fe2000fffe008 */
[----:B------:R-:W-:Y:S01]  /*05b0*/  IABS R2, R20 ;  /* 0x0000001400027213 */ /* 0x000fe20000000000 */
[----:B------:R-:W-:Y:S01]  /*05c0*/  UIADD3 UR11, UR11, -0x1, UR7 ;  /* 0xffffffff0b0b7890 */ /* 0x000fe2000fffe007 */
[----:B------:R-:W-:Y:S01]  /*05d0*/  R2UR UR28, R0 ;  /* 0x00000000001c72ca */ /* 0x000fe200000e0000 */
[----:B------:R-:W-:Y:S01]  /*05e0*/  UMOV UR12, URZ ;  /* 0x0000003f000c7c82 */ /* 0x000fe20008000000 */
[----:B------:R-:W-:Y:S01]  /*05f0*/  UISETP.GE.AND UP5, UPT, UR18, URZ, UPT ;  /* 0x0000003f1200728c */ /* 0x000fe2000bfa6270 */
[----:B------:R-:W-:Y:S01]  /*0600*/  IMAD.MOV.U32 R0, RZ, RZ, R2 ;  /* 0x000000ffff007224 */ /* 0x000fe200078e0002 */
[----:B------:R-:W-:Y:S01]  /*0610*/  UISETP.NE.AND UP4, UPT, UR8, URZ, UPT ;  /* 0x0000003f0800728c */ /* 0x000fe2000bf85270 */
[----:B------:R-:W-:-:S03]  /*0620*/  UMOV UR53, 0x1 ;  /* 0x0000000100357882 */ /* 0x000fc60000000000 */
[----:B------:R-:W-:-:S05]  /*0630*/  R2UR UR27, R0 ;  /* 0x00000000001b72ca */ /* 0x000fca00000e0000 */
[----:B------:R-:W1:Y:S08]  /*0640*/  I2F.RP R0, UR28 ;  /* 0x0000001c00007d06 */ /* 0x000e700008209400 */
[----:B------:R-:W2:Y:S08]  /*0650*/  I2F.RP R4, UR27 ;  /* 0x0000001b00047d06 */ /* 0x000eb00008209400 */
[----:B-1----:R-:W1:Y:S08]  /*0660*/  MUFU.RCP R0, R0 ;  /* 0x0000000000007308 */ /* 0x002e700000001000 */
[----:B--2---:R-:W2:Y:S01]  /*0670*/  MUFU.RCP R4, R4 ;  /* 0x0000000400047308 */ /* 0x004ea20000001000 */
[----:B-1----:R-:W-:-:S02]  /*0680*/  VIADD R2, R0, 0xffffffe ;  /* 0x0ffffffe00027836 */ /* 0x002fc40000000000 */
[----:B------:R-:W-:-:S05]  /*0690*/  IMAD.U32 R0, RZ, RZ, UR18 ;  /* 0x00000012ff007e24 */ /* 0x000fca000f8e00ff */
[----:B------:R-:W1:Y:S01]  /*06a0*/  F2I.FTZ.U32.TRUNC.NTZ R2, R2 ;  /* 0x0000000200027305 */ /* 0x000e62000021f000 */
[----:B------:R-:W-:Y:S01]  /*06b0*/  IABS R0, R0 ;  /* 0x0000000000007213 */ /* 0x000fe20000000000 */
[----:B--2---:R-:W-:Y:S01]  /*06c0*/  VIADD R5, R4, 0xffffffe ;  /* 0x0ffffffe04057836 */ /* 0x004fe20000000000 */
[----:B------:R-:W-:Y:S02]  /*06d0*/  IABS R4, R11 ;  /* 0x0000000b00047213 */ /* 0x000fe40000000000 */
[----:B------:R-:W-:-:S03]  /*06e0*/  R2UR UR32, R0 ;  /* 0x00000000002072ca */ /* 0x000fc600000e0000 */
[----:B------:R-:W2:Y:S01]  /*06f0*/  F2I.FTZ.U32.TRUNC.NTZ R5, R5 ;  /* 0x0000000500057305 */ /* 0x000ea2000021f000 */
[----:B------:R-:W-:Y:S01]  /*0700*/  IMAD.MOV R4, RZ, RZ, -R4 ;  /* 0x000000ffff047224 */ /* 0x000fe200078e0a04 */
[----:B-1----:R-:W-:Y:S01]  /*0710*/  R2UR UR13, R2 ;  /* 0x00000000020d72ca */ /* 0x002fe200000e0000 */
[----:B------:R-:W-:Y:S01]  /*0720*/  IMAD.U32 R2, RZ, RZ, UR11 ;  /* 0x0000000bff027e24 */ /* 0x000fe2000f8e00ff */
[----:B--2---:R-:W-:-:S04]  /*0730*/  R2UR UR5, R5 ;  /* 0x00000000050572ca */ /* 0x004fc800000e0000 */
[----:B------:R-:W-:Y:S01]  /*0740*/  IABS R5, R2 ;  /* 0x0000000200057213 */ /* 0x000fe20000000000 */
[----:B------:R-:W-:Y:S01]  /*0750*/  IMAD.MOV.U32 R2, RZ, RZ, R4 ;  /* 0x000000ffff027224 */ /* 0x000fe200078e0004 */
[----:B------:R-:W-:-:S05]  /*0760*/  IABS R4, R20 ;  /* 0x0000001400047213 */ /* 0x000fca0000000000 */
[----:B------:R-:W-:Y:S01]  /*0770*/  UIADD3 UR4, URZ, -UR13, URZ ;  /* 0x8000000d3f047290 */ /* 0x000fe2000fffe03f */
[----:B------:R-:W-:Y:S01]  /*0780*/  IMAD.MOV.U32 R0, RZ, RZ, R5 ;  /* 0x000000ffff007224 */ /* 0x000fe200078e0005 */
[----:B------:R-:W-:Y:S01]  /*0790*/  R2UR UR29, R2 ;  /* 0x00000000021d72ca */ /* 0x000fe200000e0000 */
[----:B------:R-:W-:Y:S01]  /*07a0*/  IMAD.MOV R4, RZ, RZ, -R4 ;  /* 0x000000ffff047224 */ /* 0x000fe200078e0a04 */
[----:B------:R-:W-:Y:S01]  /*07b0*/  UIMAD UR4, UR4, UR28, URZ ;  /* 0x0000001c040472a4 */ /* 0x000fe2000f8e023f */
[----:B------:R-:W1:Y:S01]  /*07c0*/  SHFL.IDX PT, R2, R13, RZ, 0x1f ;  /* 0x00001fff0d027589 */ /* 0x000e6200000e0000 */
[----:B------:R-:W-:Y:S01]  /*07d0*/  R2UR UR33, R0 ;  /* 0x00000000002172ca */ /* 0x000fe200000e0000 */
[----:B------:R-:W-:Y:S01]  /*07e0*/  UIADD3 UR24, URZ, -UR5, URZ ;  /* 0x800000053f187290 */ /* 0x000fe2000fffe03f */
[----:B------:R-:W-:Y:S01]  /*07f0*/  IMAD.MOV.U32 R0, RZ, RZ, R4 ;  /* 0x000000ffff007224 */ /* 0x000fe200078e0004 */
[----:B------:R-:W-:Y:S02]  /*0800*/  UIMAD.WIDE.U32 UR12, UR13, UR4, UR12 ;  /* 0x000000040d0c72a5 */ /* 0x000fe4000f8e000c */
[----:B------:R-:W-:Y:S01]  /*0810*/  UIMAD UR24, UR24, UR27, URZ ;  /* 0x0000001b181872a4 */ /* 0x000fe2000f8e023f */
[----:B------:R-:W-:Y:S01]  /*0820*/  UMOV UR4, URZ ;  /* 0x0000003f00047c82 */ /* 0x000fe20008000000 */
[----:B------:R-:W-:-:S02]  /*0830*/  R2UR UR31, R0 ;  /* 0x00000000001f72ca */ /* 0x000fc400000e0000 */
[----:B------:R-:W-:Y:S01]  /*0840*/  UIMAD.WIDE.U32 UR24, UR5, UR24, UR4 ;  /* 0x00000018051872a5 */ /* 0x000fe2000f8e0004 */
[----:B------:R-:W-:Y:S01]  /*0850*/  SHF.R.U32.HI R0, RZ, 0x7, R19 ;  /* 0x00000007ff007819 */ /* 0x000fe20000011613 */
[----:B------:R-:W-:-:S04]  /*0860*/  UIMAD.WIDE.U32 UR4, UR13, UR32, URZ ;  /* 0x000000200d0472a5 */ /* 0x000fc8000f8e003f */
[----:B------:R-:W-:Y:S01]  /*0870*/  UIMAD UR5, UR5, UR29, UR32 ;  /* 0x0000001d050572a4 */ /* 0x000fe2000f8e0220 */
[----:B------:R-:W2:Y:S01]  /*0880*/  SHFL.IDX PT, R0, R0, RZ, 0x1f ;  /* 0x00001fff00007589 */ /* 0x000ea200000e0000 */
[----:B------:R-:W-:Y:S01]  /*0890*/  UMOV UR19, UR25 ;  /* 0x0000001900137c82 */ /* 0x000fe20008000000 */
[----:B------:R-:W-:Y:S02]  /*08a0*/  ULOP3.LUT UR32, URZ, UR8, URZ, 0x33, !UPT ;  /* 0x000000083f207292 */ /* 0x000fe4000f8e333f */
[----:B------:R-:W-:Y:S02]  /*08b0*/  UIMAD.WIDE.U32 UR24, UR19, UR33, URZ ;  /* 0x00000021131872a5 */ /* 0x000fe4000f8e003f */
[----:B------:R-:W-:Y:S01]  /*08c0*/  UISETP.GT.U32.AND UP1, UPT, UR28, UR5, UPT ;  /* 0x000000051c00728c */ /* 0x000fe2000bf24070 */
[----:B-1----:R-:W-:Y:S01]  /*08d0*/  R2UR UR34, R2 ;  /* 0x00000000022272ca */ /* 0x002fe200000e0000 */
[----:B------:R-:W-:Y:S02]  /*08e0*/  UIMAD UR25, UR25, UR31, UR33 ;  /* 0x0000001f191972a4 */ /* 0x000fe4000f8e0221 */
[----:B------:R-:W-:-:S02]  /*08f0*/  ULOP3.LUT UR33, URZ, UR7, URZ, 0x33, !UPT ;  /* 0x000000073f217292 */ /* 0x000fc4000f8e333f */
[----:B------:R-:W-:-:S05]  /*0900*/  UISETP.GT.U32.AND UP2, UPT, UR27, UR25, UPT ;  /* 0x000000191b00728c */ /* 0x000fca000bf44070 */
[----:B------:R-:W-:-:S03]  /*0910*/  @!UP1 UIADD3 UR5, UR5, -UR28, URZ ;  /* 0x8000001c05059290 */ /* 0x000fc6000fffe03f */
[----:B------:R-:W-:Y:S02]  /*0920*/  USHF.R.S32.HI UR4, URZ, 0x1f, UR34 ;  /* 0x0000001f3f047899 */ /* 0x000fe40008011422 */
[----:B------:R-:W-:Y:S01]  /*0930*/  ISETP.NE.AND P1, PT, RZ, UR34, PT ;  /* 0x00000022ff007c0c */ /* 0x000fe2000bf25270 */
[----:B------:R-:W-:Y:S02]  /*0940*/  UISETP.GT.U32.AND UP6, UPT, UR28, UR5, UPT ;  /* 0x000000051c00728c */ /* 0x000fe4000bfc4070 */
[----:B------:R-:W-:Y:S01]  /*0950*/  @!UP2 UIADD3 UR25, UR25, -UR27, URZ ;  /* 0x8000001b1919a290 */ /* 0x000fe2000fffe03f */
[----:B--2---:R-:W-:Y:S01]  /*0960*/  R2UR UR12, R0 ;  /* 0x00000000000c72ca */ /* 0x004fe200000e0000 */
[----:B------:R-:W-:Y:S02]  /*0970*/  UISETP.NE.AND UP2, UPT, UR7, URZ, UPT ;  /* 0x0000003f0700728c */ /* 0x000fe4000bf45270 */
[----:B------:R-:W-:Y:S02]  /*0980*/  UISETP.GT.U32.AND UP1, UPT, UR27, UR25, UPT ;  /* 0x000000191b00728c */ /* 0x000fe4000bf24070 */
[----:B------:R-:W-:-:S03]  /*0990*/  ULEA.HI UR4, UR4, UR34, URZ, 0x2 ;  /* 0x0000002204047291 */ /* 0x000fc6000f8f103f */
[----:B------:R-:W-:Y:S02]  /*09a0*/  @!UP6 UIADD3 UR5, UR5, -UR28, URZ ;  /* 0x8000001c0505e290 */ /* 0x000fe4000fffe03f */
[----:B------:R-:W-:Y:S02]  /*09b0*/  UISETP.GE.AND UP6, UPT, UR11, URZ, UPT ;  /* 0x0000003f0b00728c */ /* 0x000fe4000bfc6270 */
[----:B------:R-:W-:Y:S02]  /*09c0*/  @!UP5 UIADD3 UR5, -UR5, URZ, URZ ;  /* 0x0000003f0505d290 */ /* 0x000fe4000fffe13f */
[----:B------:R-:W-:Y:S02]  /*09d0*/  @!UP1 UIADD3 UR25, UR25, -UR27, URZ ;  /* 0x8000001b19199290 */ /* 0x000fe4000fffe03f */
[----:B------:R-:W-:Y:S02]  /*09e0*/  USEL UR5, UR32, UR5, !UP4 ;  /* 0x0000000520057287 */ /* 0x000fe4000e000000 */
[----:B------:R-:W-:-:S02]  /*09f0*/  ULOP3.LUT UR4, UR4, 0xfffffffc, URZ, 0xc0, !UPT ;  /* 0xfffffffc04047892 */ /* 0x000fc4000f8ec03f */
[----:B------:R-:W-:Y:S02]  /*0a00*/  UIADD3 UR5, UR18, -UR5, URZ ;  /* 0x8000000512057290 */ /* 0x000fe4000fffe03f */
[----:B------:R-:W-:Y:S02]  /*0a10*/  @!UP6 UIADD3 UR25, -UR25, URZ, URZ ;  /* 0x0000003f1919e290 */ /* 0x000fe4000fffe13f */
[----:B------:R-:W-:Y:S02]  /*0a20*/  UIADD3 UR54, UR34, -UR4, URZ ;  /* 0x8000000422367290 */ /* 0x000fe4000fffe03f */
[----:B------:R-:W-:Y:S02]  /*0a30*/  USEL UR25, UR33, UR25, !UP2 ;  /* 0x0000001921197287 */ /* 0x000fe4000d000000 */
[----:B------:R-:W-:Y:S02]  /*0a40*/  UISETP.NE.AND UP1, UPT, UR12, URZ, UPT ;  /* 0x0000003f0c00728c */ /* 0x000fe4000bf25270 */
[----:B------:R-:W-:-:S02]  /*0a50*/  UIADD3 UR25, UR11, -UR25, URZ ;  /* 0x800000190b197290 */ /* 0x000fc4000fffe03f */
[----:B------:R-:W-:Y:S02]  /*0a60*/  UISETP.EQ.AND UP5, UPT, UR54, 0x3, !UP1 ;  /* 0x000000033600788c */ /* 0x000fe4000cfa2270 */
[----:B------:R-:W-:Y:S02]  /*0a70*/  UIMAD UR24, UR5, UR25, URZ ;  /* 0x00000019051872a4 */ /* 0x000fe4000f8e023f */
[----:B------:R-:W-:Y:S02]  /*0a80*/  USEL UR4, UR25, UR5, !UP3 ;  /* 0x0000000519047287 */ /* 0x000fe4000d800000 */
[----:B------:R-:W-:Y:S02]  /*0a90*/  USHF.R.S32.HI UR25, URZ, 0x1f, UR24 ;  /* 0x0000001f3f197899 */ /* 0x000fe40008011418 */
[----:B------:R-:W-:Y:S01]  /*0aa0*/  USHF.R.S32.HI UR5, URZ, 0x1f, UR4 ;  /* 0x0000001f3f057899 */ /* 0x000fe20008011404 */
[----:B------:R-:W-:Y:S01]  /*0ab0*/  IMAD.U32 R6, RZ, RZ, UR24 ;  /* 0x00000018ff067e24 */ /* 0x000fe2000f8e00ff */
[----:B------:R-:W-:Y:S01]  /*0ac0*/  USEL UR53, UR53, 0x2, UP5 ;  /* 0x0000000235357887 */ /* 0x000fe2000a800000 */
[----:B------:R-:W-:-:S02]  /*0ad0*/  IMAD.U32 R4, RZ, RZ, UR4 ;  /* 0x00000004ff047e24 */ /* 0x000fc4000f8e00ff */
[----:B------:R-:W-:Y:S02]  /*0ae0*/  IMAD.U32 R7, RZ, RZ, UR25 ;  /* 0x00000019ff077e24 */ /* 0x000fe4000f8e00ff */
[----:B------:R-:W-:Y:S01]  /*0af0*/  IMAD.U32 R5, RZ, RZ, UR5 ;  /* 0x00000005ff057e24 */ /* 0x000fe2000f8e00ff */
[----:B------:R-:W-:Y:S06]  /*0b00*/  @P1 BRA `(.L_x_1) ;  /* 0x0000000000841947 */ /* 0x000fec0003800000 */
[----:B------:R-:W-:Y:S01]  /*0b10*/  ELECT P1, URZ, PT ;  /* 0x00000000003f782f */ /* 0x000fe20003820000 */
[----:B------:R-:W-:-:S12]  /*0b20*/  BSSY B0, `(.L_x_1) ;  /* 0x000001f000007945 */ /* 0x000fd80003800000 */
[----:B------:R-:W-:Y:S05]  /*0b30*/  @!P1 BRA `(.L_x_2) ;  /* 0x0000000000749947 */ /* 0x000fea0003800000 */
[----:B------:R-:W1:Y:S01]  /*0b40*/  S2UR UR11, SR_CgaCtaId ;  /* 0x00000000000b79c3 */ /* 0x000e620000008800 */
[----:B------:R-:W-:Y:S01]  /*0b50*/  UMOV UR4, 0x400 ;  /* 0x0000040000047882 */ /* 0x000fe20000000000 */
[----:B------:R-:W-:Y:S01]  /*0b60*/  UMOV UR5, 0x1 ;  /* 0x0000000100057882 */ /* 0x000fe20000000000 */
[----:B------:R-:W-:Y:S02]  /*0b70*/  UMOV UR24, 0x140 ;  /* 0x0000014000187882 */ /* 0x000fe40000000000 */
[----:B------:R-:W-:-:S04]  /*0b80*/  UIADD3 UR24, -UR24, 0x100000, URZ ;  /* 0x0010000018187890 */ /* 0x000fc8000fffe13f */
[----:B------:R-:W-:Y:S02]  /*0b90*/  USHF.L.U32 UR25, UR24, 0xb, URZ ;  /* 0x0000000b18197899 */ /* 0x000fe4000800063f */
[----:B------:R-:W-:Y:S02]  /*0ba0*/  USHF.L.U32 UR24, UR24, 0x1, URZ ;  /* 0x0000000118187899 */ /* 0x000fe4000800063f */
[----:B-1----:R-:W-:Y:S02]  /*0bb0*/  ULEA UR11, UR11, UR4, 0x18 ;  /* 0x000000040b0b7291 */ /* 0x002fe4000f8ec03f */
[----:B------:R-:W-:-:S04]  /*0bc0*/  UIADD3 UR4, -UR5, 0x100000, URZ ;  /* 0x0010000005047890 */ /* 0x000fc8000fffe13f */
[----:B------:R-:W-:Y:S02]  /*0bd0*/  USHF.L.U32 UR5, UR4, 0xb, URZ ;  /* 0x0000000b04057899 */ /* 0x000fe4000800063f */
[----:B------:R-:W-:Y:S01]  /*0be0*/  USHF.L.U32 UR4, UR4, 0x1, URZ ;  /* 0x0000000104047899 */ /* 0x000fe2000800063f */
[----:B------:R-:W1:Y:S11]  /*0bf0*/  FENCE.VIEW.ASYNC.S ;  /* 0x00000000000073c6 */ /* 0x000e760000000000 */
[----:B-1----:R1:W2:Y:S01]  /*0c00*/  SYNCS.EXCH.64 URZ, [UR11+0x38400], UR4 ;  /* 0x038400040b3f75b2 */ /* 0x0022a20008000100 */
[----:B------:R1:W3:Y:S01]  /*0c10*/  SYNCS.EXCH.64 URZ, [UR11+0x38440], UR24 ;  /* 0x038440180b3f75b2 */ /* 0x0002e20008000100 */
[----:B------:R1:W4:Y:S01]  /*0c20*/  SYNCS.EXCH.64 URZ, [UR11+0x38408], UR4 ;  /* 0x038408040b3f75b2 */ /* 0x0003220008000100 */
[----:B------:R1:W1:Y:S01]  /*0c30*/  SYNCS.EXCH.64 URZ, [UR11+0x38448], UR24 ;  /* 0x038448180b3f75b2 */ /* 0x0002620008000100 */
        /* <DEDUP_REMOVED lines=12> */
[----:B------:R-:W-:Y:S01]  /*0d00*/  NOP ;  /* 0x0000000000007918 */ /* 0x000fe20000000000 */
.L_x_2:
[----:B-1----:R-:W-:Y:S05]  /*0d10*/  BSYNC B0 ;  /* 0x0000000000007941 */ /* 0x002fea0003800000 */
.L_x_1:
[----:B------:R-:W1:Y:S01]  /*0d20*/  SHFL.IDX PT, R0, R13, RZ, 0x1f ;  /* 0x00001fff0d007589 */ /* 0x000e6200000e0000 */
[----:B------:R-:W-:Y:S01]  /*0d30*/  UIADD3 UR18, UR12, -0x1, URZ ;  /* 0xffffffff0c127890 */ /* 0x000fe2000fffe03f */
[----:B------:R-:W-:Y:S01]  /*0d40*/  I2FP.F32.U32 R2, UR6 ;  /* 0x0000000600027c45 */ /* 0x000fe20008201000 */
[----:B------:R-:W-:Y:S01]  /*0d50*/  UISETP.LT.U32.AND UP6, UPT, UR54, 0x2, !UP1 ;  /* 0x000000023600788c */ /* 0x000fe2000cfc1070 */
[----:B------:R-:W-:Y:S01]  /*0d60*/  NOP ;  /* 0x0000000000007918 */ /* 0x000fe20000000000 */
[----:B------:R-:W-:Y:S02]  /*0d70*/  UISETP.GE.U32.AND UP5, UPT, UR18, 0x2, UPT ;  /* 0x000000021200788c */ /* 0x000fe4000bfa6070 */
[----:B------:R-:W-:-:S04]  /*0d80*/  USEL UR52, URZ, 0x1, !UP6 ;  /* 0x000000013f347887 */ /* 0x000fc8000f000000 */
[----:B------:R-:W-:Y:S01]  /*0d90*/  USEL UR52, UR52, 0x2, UP5 ;  /* 0x0000000234347887 */ /* 0x000fe2000a800000 */
[----:B-1----:R-:W-:-:S13]  /*0da0*/  ISETP.NE.AND P1, PT, R0, RZ, PT ;  /* 0x000000ff0000720c */ /* 0x002fda0003f25270 */
[----:B------:R-:W-:Y:S05]  /*0db0*/  @P1 BRA `(.L_x_3) ;  /* 0x0000000000501947 */ /* 0x000fea0003800000 */
[----:B------:R-:W1:Y:S01]  /*0dc0*/  S2UR UR5, SR_CgaCtaId ;  /* 0x00000000000579c3 */ /* 0x000e620000008800 */
[----:B------:R-:W-:Y:S01]  /*0dd0*/  UMOV UR4, 0x400 ;  /* 0x0000040000047882 */ /* 0x000fe20000000000 */
[----:B------:R-:W-:Y:S01]  /*0de0*/  UMOV UR24, 0x1 ;  /* 0x0000000100187882 */ /* 0x000fe20000000000 */
[----:B------:R-:W-:Y:S01]  /*0df0*/  UMOV UR25, 0x4 ;  /* 0x0000000400197882 */ /* 0x000fe20000000000 */
[----:B------:R-:W-:Y:S01]  /*0e00*/  ELECT P1, URZ, PT ;  /* 0x00000000003f782f */ /* 0x000fe20003820000 */
[----:B-1----:R-:W-:Y:S02]  /*0e10*/  ULEA UR11, UR5, UR4, 0x18 ;  /* 0x00000004050b7291 */ /* 0x002fe4000f8ec03f */
[----:B------:R-:W-:-:S04]  /*0e20*/  UIADD3 UR4, -UR24, 0x100000, URZ ;  /* 0x0010000018047890 */ /* 0x000fc8000fffe13f */
[----:B------:R-:W-:Y:S02]  /*0e30*/  USHF.L.U32 UR5, UR4, 0xb, URZ ;  /* 0x0000000b04057899 */ /* 0x000fe4000800063f */
[----:B------:R-:W-:Y:S02]  /*0e40*/  USHF.L.U32 UR4, UR4, 0x1, URZ ;  /* 0x0000000104047899 */ /* 0x000fe4000800063f */
[----:B------:R-:W-:-:S04]  /*0e50*/  UIADD3 UR24, -UR25, 0x100000, URZ ;  /* 0x0010000019187890 */ /* 0x000fc8000fffe13f */
[----:B------:R-:W-:Y:S02]  /*0e60*/  USHF.L.U32 UR25, UR24, 0xb, URZ ;  /* 0x0000000b18197899 */ /* 0x000fe4000800063f */
[----:B------:R-:W-:Y:S01]  /*0e70*/  USHF.L.U32 UR24, UR24, 0x1, URZ ;  /* 0x0000000118187899 */ /* 0x000fe2000800063f */
[----:B------:R-:W1:Y:S03]  /*0e80*/  FENCE.VIEW.ASYNC.S ;  /* 0x00000000000073c6 */ /* 0x000e660000000000 */
[----:B-1----:R1:W1:Y:S08]  /*0e90*/  SYNCS.EXCH.64 URZ, [UR11+0x38480], UR4 ;  /* 0x038480040b3f75b2 */ /* 0x0022700008000100 */
[----:B------:R1:W1:Y:S01]  /*0ea0*/  SYNCS.EXCH.64 URZ, [UR11+0x38498], UR24 ;  /* 0x038498180b3f75b2 */ /* 0x0002620008000100 */
[----:B------:R1:W1:Y:S01]  /*0eb0*/  SYNCS.EXCH.64 URZ, [UR11+0x38488], UR4 ;  /* 0x038488040b3f75b2 */ /* 0x0002620008000100 */
[----:B------:R1:W1:Y:S01]  /*0ec0*/  SYNCS.EXCH.64 URZ, [UR11+0x384a0], UR24 ;  /* 0x0384a0180b3f75b2 */ /* 0x0002620008000100 */
[----:B------:R1:W1:Y:S01]  /*0ed0*/  SYNCS.EXCH.64 URZ, [UR11+0x38490], UR4 ;  /* 0x038490040b3f75b2 */ /* 0x0002620008000100 */
[----:B------:R1:W1:Y:S01]  /*0ee0*/  SYNCS.EXCH.64 URZ, [UR11+0x384a8], UR24 ;  /* 0x0384a8180b3f75b2 */ /* 0x0002620008000100 */
[----:B------:R-:W-:Y:S01]  /*0ef0*/  NOP ;  /* 0x0000000000007918 */ /* 0x000fe20000000000 */
.L_x_3:
[----:B------:R-:W2:Y:S01]  /*0f00*/  SHFL.IDX PT, R15, R13, RZ, 0x1f ;  /* 0x00001fff0d0f7589 */ /* 0x000ea200000e0000 */
[----:B-1----:R-:W-:Y:S01]  /*0f10*/  ULDC UR4, c[0x0][0x154] ;  /* 0x0000550000047ab9 */ /* 0x002fe20000000800 */
[----:B------:R-:W1:Y:S01]  /*0f20*/  LDC R14, c[0x0][0x148] ;  /* 0x00005200ff0e7b82 */ /* 0x000e620000000800 */
[----:B------:R-:W-:Y:S01]  /*0f30*/  FMUL R12, R2, UR4 ;  /* 0x00000004020c7c20 */ /* 0x000fe20008400000 */
[----:B------:R-:W-:Y:S01]  /*0f40*/  UISETP.EQ.AND UP6, UPT, UR54, 0x2, !UP1 ;  /* 0x000000023600788c */ /* 0x000fe2000cfc2270 */
[----:B------:R-:W-:Y:S01]  /*0f50*/  I2FP.F32.U32 R2, UR40 ;  /* 0x0000002800027c45 */ /* 0x000fe20008201000 */
[----:B------:R-:W-:Y:S01]  /*0f60*/  ULDC UR4, c[0x0][0x150] ;  /* 0x0000540000047ab9 */ /* 0x000fe20000000800 */
[----:B------:R-:W-:Y:S01]  /*0f70*/  NOP ;  /* 0x0000000000007918 */ /* 0x000fe20000000000 */
[----:B------:R-:W-:Y:S01]  /*0f80*/  USEL UR51, URZ, 0x1, !UP6 ;  /* 0x000000013f337887 */ /* 0x000fe2000f000000 */
[----:B------:R-:W3:Y:S01]  /*0f90*/  F2I.U32.TRUNC.NTZ R12, R12 ;  /* 0x0000000c000c7305 */ /* 0x000ee2000020f000 */
[----:B------:R-:W-:-:S02]  /*0fa0*/  FMUL R16, R2, UR4 ;  /* 0x0000000402107c20 */ /* 0x000fc40008400000 */
[----:B------:R-:W-:Y:S01]  /*0fb0*/  USEL UR51, UR51, 0x2, UP5 ;  /* 0x0000000233337887 */ /* 0x000fe2000a800000 */
[----:B--2---:R-:W-:Y:S01]  /*0fc0*/  ISETP.NE.AND P1, PT, R15, RZ, PT ;  /* 0x000000ff0f00720c */ /* 0x004fe20003f25270 */
[----:B---3--:R-:W-:-:S04]  /*0fd0*/  IMAD.MOV R21, RZ, RZ, -R12 ;  /* 0x000000ffff157224 */ /* 0x008fc800078e0a0c */
[----:B-1----:R-:W-:-:S08]  /*0fe0*/  IMAD R21, R14, R21, UR6 ;  /* 0x000000060e157e24 */ /* 0x002fd0000f8e0215 */
[----:B------:R-:W-:Y:S05]  /*0ff0*/  @P1 BRA `(.L_x_4) ;  /* 0x0000000000581947 */ /* 0x000fea0003800000 */
[----:B------:R-:W1:Y:S01]  /*1000*/  S2UR UR5, SR_CgaCtaId ;  /* 0x00000000000579c3 */ /* 0x000e620000008800 */
[----:B------:R-:W-:Y:S01]  /*1010*/  UMOV UR4, 0x400 ;  /* 0x0000040000047882 */ /* 0x000fe20000000000 */
[----:B------:R-:W-:Y:S01]  /*1020*/  UMOV UR11, 0x20 ;  /* 0x00000020000b7882 */ /* 0x000fe20000000000 */
[----:B------:R-:W-:Y:S01]  /*1030*/  UMOV UR24, 0x100 ;  /* 0x0000010000187882 */ /* 0x000fe20000000000 */
[----:B------:R-:W-:Y:S01]  /*1040*/  ELECT P1, URZ, PT ;  /* 0x00000000003f782f */ /* 0x000fe20003820000 */
        /* <DEDUP_REMOVED lines=10> */
[----:B------:R1:W1:Y:S01]  /*10f0*/  SYNCS.EXCH.64 URZ, [UR6+0x384b8], UR4 ;  /* 0x0384b804063f75b2 */ /* 0x0002620008000100 */
[----:B------:R1:W1:Y:S01]  /*1100*/  SYNCS.EXCH.64 URZ, [UR6+0x384d8], UR24 ;  /* 0x0384d818063f75b2 */ /* 0x0002620008000100 */
[----:B------:R1:W1:Y:S01]  /*1110*/  SYNCS.EXCH.64 URZ, [UR6+0x384c0], UR4 ;  /* 0x0384c004063f75b2 */ /* 0x0002620008000100 */
[----:B------:R1:W1:Y:S01]  /*1120*/  SYNCS.EXCH.64 URZ, [UR6+0x384e0], UR24 ;  /* 0x0384e018063f75b2 */ /* 0x0002620008000100 */
[----:B------:R1:W1:Y:S01]  /*1130*/  SYNCS.EXCH.64 URZ, [UR6+0x384c8], UR4 ;  /* 0x0384c804063f75b2 */ /* 0x0002620008000100 */
[----:B------:R1:W1:Y:S01]  /*1140*/  SYNCS.EXCH.64 URZ, [UR6+0x384e8], UR24 ;  /* 0x0384e818063f75b2 */ /* 0x0002620008000100 */
[----:B------:R-:W-:Y:S01]  /*1150*/  NOP ;  /* 0x0000000000007918 */ /* 0x000fe20000000000 */
.L_x_4:
[----:B------:R-:W-:Y:S01]  /*1160*/  SHF.R.S32.HI R14, RZ, 0x1f, R19 ;  /* 0x0000001fff0e7819 */ /* 0x000fe20000011413 */
[----:B------:R-:W4:Y:S01]  /*1170*/  SHFL.IDX PT, R12, R13, RZ, 0x1f ;  /* 0x00001fff0d0c7589 */ /* 0x000f2200000e0000 */
[----:B------:R-:W-:Y:S02]  /*1180*/  ELECT P1, URZ, PT ;  /* 0x00000000003f782f */ /* 0x000fe40003820000 */
[----:B------:R-:W-:Y:S01]  /*1190*/  SHF.R.S32.HI R17, RZ, 0x1f, R0 ;  /* 0x0000001fff117819 */ /* 0x000fe20000011400 */
[----:B------:R-:W2:Y:S01]  /*11a0*/  LDC R18, c[0x0][0x144] ;  /* 0x00005100ff127b82 */ /* 0x000ea20000000800 */
[----:B------:R-:W-:Y:S01]  /*11b0*/  LEA.HI R2, R14, R19, RZ, 0x7 ;  /* 0x000000130e027211 */ /* 0x000fe200078f38ff */
[----:B------:R-:W3:Y:S01]  /*11c0*/  F2I.U32.TRUNC.NTZ R16, R16 ;  /* 0x0000001000107305 */ /* 0x000ee2000020f000 */
[----:B------:R-:W-:Y:S01]  /*11d0*/  LEA.HI R17, R17, R0, RZ, 0x2 ;  /* 0x0000000011117211 */ /* 0x000fe200078f10ff */
[----:B-1----:R-:W-:Y:S01]  /*11e0*/  UMOV UR4, 0x20 ;  /* 0x0000002000047882 */ /* 0x002fe20000000000 */
[----:B------:R-:W-:Y:S01]  /*11f0*/  LOP3.LUT R2, R2, 0xffffff80, RZ, 0xc0, !PT ;  /* 0xffffff8002027812 */ /* 0x000fe200078ec0ff */
[----:B------:R-:W-:Y:S01]  /*1200*/  NOP ;  /* 0x0000000000007918 */ /* 0x000fe20000000000 */
[----:B------:R-:W-:Y:S01]  /*1210*/  LOP3.LUT R17, R17, 0x3ffffffc, RZ, 0xc0, !PT ;  /* 0x3ffffffc11117812 */ /* 0x000fe200078ec0ff */
[----:B------:R-:W-:Y:S01]  /*1220*/  IMAD.MOV.U32 R23, RZ, RZ, 0x1 ;  /* 0x00000001ff177424 */ /* 0x000fe200078e00ff */
[----:B------:R-:W-:Y:S01]  /*1230*/  ULDC UR39, c[0x0][0xc] ;  /* 0x0000030000277ab9 */ /* 0x000fe20000000800 */
[----:B------:R-:W-:-:S02]  /*1240*/  IMAD.IADD R2, R19, 0x1, -R2 ;  /* 0x0000000113027824 */ /* 0x000fc400078e0a02 */
[----:B------:R-:W-:-:S03]  /*1250*/  IMAD.IADD R0, R0, 0x1, -R17 ;  /* 0x0000000100007824 */ /* 0x000fc600078e0a11 */
[----:B------:R-:W-:Y:S01]  /*1260*/  SHF.R.S32.HI R15, RZ, 0x1f, R2 ;  /* 0x0000001fff0f7819 */ /* 0x000fe20000011402 */
[----:B---3--:R-:W-:-:S03]  /*1270*/  IMAD.MOV R17, RZ, RZ, -R16 ;  /* 0x000000ffff117224 */ /* 0x008fc600078e0a10 */
[----:B------:R-:W-:Y:S02]  /*1280*/  LEA.HI R15, R15, R2, RZ, 0x3 ;  /* 0x000000020f0f7211 */ /* 0x000fe400078f18ff */
[----:B----4-:R-:W-:Y:S02]  /*1290*/  ISETP.NE.OR P1, PT, R12, RZ, !P1 ;  /* 0x000000ff0c00720c */ /* 0x010fe40004f25670 */
[--C-:B------:R-:W-:Y:S01]  /*12a0*/  SHF.R.S32.HI R12, RZ, 0x3, R15.reuse ;  /* 0x00000003ff0c7819 */ /* 0x100fe2000001140f */
[----:B--2---:R-:W-:Y:S01]  /*12b0*/  IMAD R18, R18, R17, UR40 ;  /* 0x0000002812127e24 */ /* 0x004fe2000f8e0211 */
[----:B------:R-:W-:-:S04]  /*12c0*/  SHF.R.S32.HI R15, RZ, 0x1f, R15 ;  /* 0x0000001fff0f7819 */ /* 0x000fc8000001140f */
[----:B------:R-:W-:-:S04]  /*12d0*/  LEA.HI R15, R15, R12, RZ, 0x2 ;  /* 0x0000000c0f0f7211 */ /* 0x000fc800078f10ff */
[----:B------:R-:W-:Y:S01]  /*12e0*/  LOP3.LUT R15, R15, 0xfffffffc, RZ, 0xc0, !PT ;  /* 0xfffffffc0f0f7812 */ /* 0x000fe200078ec0ff */
[----:B------:R-:W-:Y:S01]  /*12f0*/  VOTEU.ALL UP5, P1 ;  /* 0x00000000003f7886 */ /* 0x000fe200008a0000 */
[----:B------:R-:W-:-:S03]  /*1300*/  VOTEU.ALL UP6, P1 ;  /* 0x00000000003f7886 */ /* 0x000fc600008c0000 */
[----:B------:R-:W-:Y:S01]  /*1310*/  IMAD.IADD R15, R12, 0x1, -R15 ;  /* 0x000000010c0f7824 */ /* 0x000fe200078e0a0f */
[----:B------:R-:W1:Y:S01]  /*1320*/  @!UP5 S2UR UR11, SR_CgaCtaId ;  /* 0x00000000000bd9c3 */ /* 0x000e620000008800 */
[----:B------:R-:W-:Y:S01]  /*1330*/  @!UP5 UMOV UR6, 0x400 ;  /* 0x000004000006d882 */ /* 0x000fe20000000000 */
[----:B------:R-:W-:-:S04]  /*1340*/  @!UP5 UIADD3 UR4, -UR4, 0x100000, URZ ;  /* 0x001000000404d890 */ /* 0x000fc8000fffe13f */
[----:B------:R-:W-:Y:S02]  /*1350*/  @!UP5 USHF.L.U32 UR5, UR4, 0xb, URZ ;  /* 0x0000000b0405d899 */ /* 0x000fe4000800063f */
[----:B------:R-:W-:Y:S01]  /*1360*/  @!UP5 USHF.L.U32 UR4, UR4, 0x1, URZ ;  /* 0x000000010404d899 */ /* 0x000fe2000800063f */
[----:B------:R-:W-:-:S05]  /*1370*/  IMAD R0, R0, 0x4, R15 ;  /* 0x0000000400007824 */ /* 0x000fca00078e020f */
[----:B------:R-:W-:-:S04]  /*1380*/  LEA.HI R12, R0, R0, RZ, 0x1 ;  /* 0x00000000000c7211 */ /* 0x000fc800078f08ff */
[----:B------:R-:W-:Y:S02]  /*1390*/  LOP3.LUT R15, R12, 0xfffffffe, RZ, 0xc0, !PT ;  /* 0xfffffffe0c0f7812 */ /* 0x000fe400078ec0ff */
[----:B------:R-:W2:Y:S03]  /*13a0*/  LDC R12, c[0x0][0x140] ;  /* 0x00005000ff0c7b82 */ /* 0x000ea60000000800 */
[----:B------:R-:W-:-:S05]  /*13b0*/  IMAD.IADD R15, R0, 0x1, -R15 ;  /* 0x00000001000f7824 */ /* 0x000fca00078e0a0f */
[----:B------:R-:W-:Y:S01]  /*13c0*/  ISETP.NE.AND P2, PT, R15, R18, PT ;  /* 0x000000120f00720c */ /* 0x000fe20003f45270 */
[----:B------:R-:W-:Y:S01]  /*13d0*/  IMAD.SHL.U32 R15, R0, 0x4, RZ ;  /* 0x00000004000f7824 */ /* 0x000fe200078e00ff */
[----:B-1----:R-:W-:Y:S01]  /*13e0*/  @!UP5 ULEA UR6, UR11, UR6, 0x18 ;  /* 0x000000060b06d291 */ /* 0x002fe2000f8ec03f */
[----:B------:R-:W-:Y:S01]  /*13f0*/  VOTEU.ALL UP5, P1 ;  /* 0x00000000003f7886 */ /* 0x000fe200008a0000 */
[----:B------:R-:W-:Y:S02]  /*1400*/  LOP3.LUT P1, RZ, R2, 0x7, RZ, 0xc0, !PT ;  /* 0x0000000702ff7812 */ /* 0x000fe4000782c0ff */
[----:B------:R-:W-:-:S04]  /*1410*/  LOP3.LUT R22, R0, 0xc, R15, 0x78, !PT ;  /* 0x0000000c00167812 */ /* 0x000fc800078e780f */
[----:B------:R-:W-:-:S03]  /*1420*/  ISETP.LT.U32.AND P1, PT, R22, 0x2, !P1 ;  /* 0x000000021600780c */ /* 0x000fc60004f21070 */
[----:B------:R-:W-:Y:S01]  /*1430*/  @P2 LEA.HI R0, R22, R22, RZ, 0x1 ;  /* 0x0000001616002211 */ /* 0x000fe200078f08ff */
[----:B------:R-:W1:Y:S02]  /*1440*/  FENCE.VIEW.ASYNC.S ;  /* 0x00000000000073c6 */ /* 0x000e640000000000 */
[----:B-1----:R-:W1:Y:S01]  /*1450*/  @!UP5 SYNCS.EXCH.64 URZ, [UR6+0x384f0], UR4 ;  /* 0x0384f004063fd5b2 */ /* 0x002e620008000100 */
[----:B--2---:R-:W-:Y:S02]  /*1460*/  ISETP.EQ.U32.AND P4, PT, R12, 0x1, PT ;  /* 0x000000010c00780c */ /* 0x004fe40003f82070 */
[----:B------:R-:W-:-:S04]  /*1470*/  @P2 SHF.R.S32.HI R0, RZ, 0x1, R0 ;  /* 0x00000001ff002819 */ /* 0x000fc80000011400 */
[----:B------:R-:W-:Y:S02]  /*1480*/  @P2 ISETP.NE.AND P3, PT, R0, R21, PT ;  /* 0x000000150000220c */ /* 0x000fe40003f65270 */
[----:B------:R-:W-:Y:S02]  /*1490*/  SEL R0, RZ, 0x1, !P1 ;  /* 0x00000001ff007807 */ /* 0x000fe40004800000 */
[----:B------:R-:W-:Y:S01]  /*14a0*/  @P2 SEL R23, RZ, 0x1, P3 ;  /* 0x00000001ff172807 */ /* 0x000fe20001800000 */
[----:B------:R2:W3:Y:S03]  /*14b0*/  @!UP6 SYNCS.EXCH.64 URZ, [UR6+0x384f8], UR4 ;  /* 0x0384f804063fe5b2 */ /* 0x0004e60008000100 */
[----:B------:R-:W-:Y:S01]  /*14c0*/  LOP3.LUT R23, R23, R0, RZ, 0xc0, !PT ;  /* 0x0000000017177212 */ /* 0x000fe200078ec0ff */
[----:B------:R-:W-:Y:S01]  /*14d0*/  NOP ;  /* 0x0000000000007918 */ /* 0x000fe20000000000 */
[----:B--2---:R-:W-:Y:S01]  /*14e0*/  ULDC.U8 UR4, c[0x0][0x900] ;  /* 0x0002400000047ab9 */ /* 0x004fe20000000000 */
[----:B-1----:R-:W-:Y:S05]  /*14f0*/  @!P4 BRA `(.L_x_5) ;  /* 0x000000000008c947 */ /* 0x002fea0003800000 */
[----:B---3--:R-:W-:Y:S01]  /*1500*/  UCGABAR_ARV ;  /* 0x00000000000079c7 */ /* 0x008fe20008000000 */
[----:B------:R-:W-:Y:S05]  /*1510*/  BRA `(.L_x_6) ;  /* 0x0000000000047947 */ /* 0x000fea0003800000 */
.L_x_5:
[----:B---3--:R-:W-:Y:S01]  /*1520*/  NOP ;  /* 0x0000000000007918 */ /* 0x008fe20000000000 */
.L_x_6:
[----:B------:R-:W-:Y:S05]  /*1530*/  @!P4 BRA `(.L_x_7) ;  /* 0x00000000000cc947 */ /* 0x000fea0003800000 */
[----:B------:R-:W-:Y:S01]  /*1540*/  UCGABAR_WAIT ;  /* 0x0000000000007dc7 */ /* 0x000fe20008000000 */
[----:B------:R-:W-:Y:S01]  /*1550*/  CCTL.IVALL ;  /* 0x00000000ff00798f */ /* 0x000fe20002000000 */
[----:B------:R-:W-:Y:S05]  /*1560*/  BRA `(.L_x_8) ;  /* 0x0000000000047947 */ /* 0x000fea0003800000 */
.L_x_7:
[----:B------:R-:W-:Y:S06]  /*1570*/  BAR.SYNC.DEFER_BLOCKING 0x0 ;  /* 0x0000000000007b1d */ /* 0x000fec0000010000 */
.L_x_8:
[----:B------:R-:W1:Y:S01]  /*1580*/  LDC.64 R16, c[0x0][0x8f8] ;  /* 0x00023e00ff107b82 */ /* 0x000e620000000a00 */
[----:B------:R-:W-:Y:S01]  /*1590*/  IMAD.U32 R0, RZ, RZ, UR9 ;  /* 0x00000009ff007e24 */ /* 0x000fe2000f8e00ff */
[----:B------:R-:W-:Y:S01]  /*15a0*/  ISETP.NE.AND P2, PT, RZ, UR4, PT ;  /* 0x00000004ff007c0c */ /* 0x000fe2000bf45270 */
[----:B------:R-:W-:Y:S01]  /*15b0*/  UMOV UR6, URZ ;  /* 0x0000003f00067c82 */ /* 0x000fe20008000000 */
[----:B------:R-:W-:Y:S01]  /*15c0*/  UMOV UR5, URZ ;  /* 0x0000003f00057c82 */ /* 0x000fe20008000000 */
[----:B------:R-:W-:Y:S01]  /*15d0*/  UMOV UR4, URZ ;  /* 0x0000003f00047c82 */ /* 0x000fe20008000000 */
[----:B------:R-:W-:Y:S01]  /*15e0*/  UMOV UR11, URZ ;  /* 0x0000003f000b7c82 */ /* 0x000fe20008000000 */
[----:B------:R-:W-:Y:S01]  /*15f0*/  P2R R21, PR, RZ, 0x4 ;  /* 0x00000004ff157803 */ /* 0x000fe20000000000 */
[----:B------:R-:W-:Y:S01]  /*1600*/  IMAD.MOV.U32 R18, RZ, RZ, -0x1 ;  /* 0xffffffffff127424 */ /* 0x000fe200078e00ff */
[----:B-1----:R-:W-:Y:S01]  /*1610*/  ISETP.LE.U32.AND P1, PT, R16, UR10, PT ;  /* 0x0000000a10007c0c */ /* 0x002fe2000bf23070 */
[----:B------:R-:W-:-:S03]  /*1620*/  IMAD.MOV.U32 R16, RZ, RZ, -0x1 ;  /* 0xffffffffff107424 */ /* 0x000fc600078e00ff */
[----:B------:R-:W-:Y:S01]  /*1630*/  ISETP.GE.U32.AND.EX P1, PT, R0, R17, PT, P1 ;  /* 0x000000110000720c */ /* 0x000fe20003f26110 */
[----:B------:R-:W-:-:S12]  /*1640*/  IMAD.MOV.U32 R17, RZ, RZ, -0x1 ;  /* 0xffffffffff117424 */ /* 0x000fd800078e00ff */
[----:B------:R-:W-:Y:S05]  /*1650*/  @P2 BRA P1, `(.L_x_9) ;  /* 0x0000001400f42947 */ /* 0x000fea0000800000 */
[----:B------:R-:W-:Y:S01]  /*1660*/  IMAD.U32 R15, RZ, RZ, UR9 ;  /* 0x00000009ff0f7e24 */ /* 0x000fe2000f8e00ff */
[----:B------:R-:W-:Y:S01]  /*1670*/  ISETP.LE.U32.AND P1, PT, R6, UR10, PT ;  /* 0x0000000a06007c0c */ /* 0x000fe2000bf23070 */
[----:B------:R-:W-:Y:S01]  /*1680*/  UMOV UR5, URZ ;  /* 0x0000003f00057c82 */ /* 0x000fe20008000000 */
[----:B------:R-:W-:Y:S01]  /*1690*/  UMOV UR4, URZ ;  /* 0x0000003f00047c82 */ /* 0x000fe20008000000 */
[----:B------:R-:W-:Y:S01]  /*16a0*/  UMOV UR11, URZ ;  /* 0x0000003f000b7c82 */ /* 0x000fe20008000000 */
[----:B------:R-:W-:Y:S01]  /*16b0*/  ISETP.GE.U32.AND.EX P1, PT, R15, R7, PT, P1 ;  /* 0x000000070f00720c */ /* 0x000fe20003f26110 */
[----:B------:R-:W-:-:S12]  /*16c0*/  UMOV UR6, URZ ;  /* 0x0000003f00067c82 */ /* 0x000fd80008000000 */
[----:B------:R-:W-:Y:S05]  /*16d0*/  @!P1 BRA `(.L_x_10) ;  /* 0x0000001000c09947 */ /* 0x000fea0003800000 */
[----:B------:R-:W-:Y:S02]  /*16e0*/  VIADD R2, R8, 0x20 ;  /* 0x0000002008027836 */ /* 0x000fe40000000000 */
[----:B------:R-:W-:Y:S02]  /*16f0*/  IMAD.MOV.U32 R0, RZ, RZ, R8 ;  /* 0x000000ffff007224 */ /* 0x000fe400078e0008 */
[----:B-----5:R-:W-:Y:S01]  /*1700*/  IMAD.MOV.U32 R12, RZ, RZ, R9 ;  /* 0x000000ffff0c7224 */ /* 0x020fe200078e0009 */
[----:B------:R-:W-:Y:S01]  /*1710*/  ISETP.GE.AND P1, PT, R2, R3, PT ;  /* 0x000000030200720c */ /* 0x000fe20003f26270 */
[----:B------:R-:W-:-:S12]  /*1720*/  IMAD.MOV.U32 R15, RZ, RZ, R10 ;  /* 0x000000ffff0f7224 */ /* 0x000fd800078e000a */
[----:B------:R-:W1:Y:S01]  /*1730*/  @!P1 LDC.64 R24, c[0x0][0x918] ;  /* 0x00024600ff189b82 */ /* 0x000e620000000a00 */
[----:B------:R-:W-:Y:S01]  /*1740*/  @!P1 VIADD R7, R0, 0x20 ;  /* 0x0000002000079836 */ /* 0x000fe20000000000 */
[----:B------:R-:W-:Y:S02]  /*1750*/  UIADD3 UR16, UP5, UR16, -0x1, URZ ;  /* 0xffffffff10107890 */ /* 0x000fe4000ffbe03f */
[----:B------:R-:W-:Y:S01]  /*1760*/  UIADD3 UR14, UP6, UR14, -0x1, URZ ;  /* 0xffffffff0e0e7890 */ /* 0x000fe2000ffde03f */
[----:B------:R-:W-:Y:S01]  /*1770*/  BSSY B0, `(.L_x_11) ;  /* 0x000004f000007945 */ /* 0x000fe20003800000 */
[----:B------:R-:W-:Y:S01]  /*1780*/  UIADD3.X UR17, UR17, -0x1, URZ, UP5, !UPT ;  /* 0xffffffff11117890 */ /* 0x000fe2000affe43f */
[----:B-1----:R-:W-:-:S05]  /*1790*/  @!P1 IMAD.WIDE R24, R7, 0xc, R24 ;  /* 0x0000000c07189825 */ /* 0x002fca00078e0218 */
[----:B------:R1:W5:Y:S04]  /*17a0*/  @!P1 LDG.E R9, desc[UR56][R24.64] ;  /* 0x0000003818099981 */ /* 0x000368000c1e1900 */
[----:B------:R1:W5:Y:S01]  /*17b0*/  @!P1 LDG.E R10, desc[UR56][R24.64+0x4] ;  /* 0x00000438180a9981 */ /* 0x000362000c1e1900 */
[----:B------:R-:W-:Y:S01]  /*17c0*/  ISETP.GE.AND P1, PT, R0, R3, PT ;  /* 0x000000030000720c */ /* 0x000fe20003f26270 */
[----:B------:R-:W-:Y:S01]  /*17d0*/  UIADD3.X UR15, UR15, -0x1, URZ, UP6, !UPT ;  /* 0xffffffff0f0f7890 */ /* 0x000fe2000b7fe43f */
[----:B------:R-:W-:Y:S01]  /*17e0*/  CS2R R6, SRZ ;  /* 0x0000000000067805 */ /* 0x000fe2000001ff00 */
[----:B------:R-:W-:Y:S01]  /*17f0*/  UIADD3 UR4, UR8, -0x1, URZ ;  /* 0xffffffff08047890 */ /* 0x000fe2000fffe03f */
[----:B------:R-:W-:Y:S01]  /*1800*/  IMAD.MOV.U32 R28, RZ, RZ, 0x7fffffff ;  /* 0x7fffffffff1c7424 */ /* 0x000fe200078e00ff */
[----:B------:R-:W-:Y:S01]  /*1810*/  UIADD3 UR5, UR7, -0x1, URZ ;  /* 0xffffffff07057890 */ /* 0x000fe2000fffe03f */
[----:B------:R-:W-:-:S07]  /*1820*/  IMAD.MOV.U32 R29, RZ, RZ, RZ ;  /* 0x000000ffff1d7224 */ /* 0x000fce00078e00ff */
[----:B-1----:R-:W-:Y:S05]  /*1830*/  @P1 BRA `(.L_x_12) ;  /* 0x0000000400081947 */ /* 0x002fea0003800000 */
[----:B------:R-:W-:Y:S02]  /*1840*/  PLOP3.LUT P3, PT, PT, PT, UP0, 0x80, 0x0 ;  /* 0x000000000000781c */ /* 0x000fe40003f6f008 */
[C---:B------:R-:W-:Y:S02]  /*1850*/  IADD3 R17, P2, R15.reuse, UR16, RZ ;  /* 0x000000100f117c10 */ /* 0x040fe4000ff5e0ff */
[C---:B------:R-:W-:Y:S02]  /*1860*/  IADD3 R28, P1, R12.reuse, UR14, RZ ;  /* 0x0000000e0c1c7c10 */ /* 0x040fe4000ff3e0ff */
[----:B------:R-:W-:Y:S02]  /*1870*/  LEA.HI.X.SX32 R18, R15, UR17, 0x1, P2 ;  /* 0x000000110f127c11 */ /* 0x000fe400090f0eff */
[----:B------:R-:W-:-:S05]  /*1880*/  LEA.HI.X.SX32 R29, R12, UR15, 0x1, P1 ;  /* 0x0000000f0c1d7c11 */ /* 0x000fca00088f0eff */
[----:B------:R-:W-:Y:S05]  /*1890*/  @!P3 BRA `(.L_x_13) ;  /* 0x000000000030b947 */ /* 0x000fea0003800000 */
[----:B------:R-:W-:Y:S02]  /*18a0*/  ULDC UR6, c[0x0][0x8dc] ;  /* 0x0002370000067ab9 */ /* 0x000fe40000000800 */
[----:B------:R-:W-:-:S05]  /*18b0*/  IADD3 R15, P1, R28, UR6, RZ ;  /* 0x000000061c0f7c10 */ /* 0x000fca000ff3e0ff */
[----:B------:R-:W-:-:S04]  /*18c0*/  IMAD.X R29, RZ, RZ, R29, P1 ;  /* 0x000000ffff1d7224 */ /* 0x000fc800008e061d */
[----:B------:R-:W-:-:S04]  /*18d0*/  IMAD.WIDE.U32 R4, R29, UR20, RZ ;  /* 0x000000141d047c25 */ /* 0x000fc8000f8e00ff */
[----:B------:R-:W-:-:S04]  /*18e0*/  IMAD.WIDE.U32 R24, P1, R15, UR21, R4 ;  /* 0x000000150f187c25 */ /* 0x000fc8000f820004 */
[----:B------:R-:W-:-:S04]  /*18f0*/  IMAD.WIDE.U32 R4, R15, UR20, RZ ;  /* 0x000000140f047c25 */ /* 0x000fc8000f8e00ff */
[----:B------:R-:W-:Y:S01]  /*1900*/  IMAD.X R27, RZ, RZ, RZ, P1 ;  /* 0x000000ffff1b7224 */ /* 0x000fe200008e06ff */
[----:B------:R-:W-:Y:S01]  /*1910*/  IADD3 RZ, P1, R5, R24, RZ ;  /* 0x0000001805ff7210 */ /* 0x000fe20007f3e0ff */
[----:B------:R-:W-:-:S04]  /*1920*/  IMAD.MOV.U32 R26, RZ, RZ, R25 ;  /* 0x000000ffff1a7224 */ /* 0x000fc800078e0019 */
[----:B------:R-:W-:-:S04]  /*1930*/  IMAD.WIDE.U32.X R4, R29, UR21, R26, P1 ;  /* 0x000000151d047c25 */ /* 0x000fc800088e041a */
[----:B------:R-:W-:Y:S02]  /*1940*/  IMAD.MOV.U32 R28, RZ, RZ, R4 ;  /* 0x000000ffff1c7224 */ /* 0x000fe400078e0004 */
[----:B------:R-:W-:-:S07]  /*1950*/  IMAD.MOV.U32 R29, RZ, RZ, R5 ;  /* 0x000000ffff1d7224 */ /* 0x000fce00078e0005 */
.L_x_13:
        /* <DEDUP_REMOVED lines=13> */
.L_x_14:
[----:B------:R-:W-:Y:S02]  /*1a30*/  SHF.R.U64 R5, R28, UR26, R29 ;  /* 0x0000001a1c057c19 */ /* 0x000fe4000800121d */
[----:B------:R-:W-:-:S03]  /*1a40*/  SHF.R.U64 R4, R17, UR30, R18 ;  /* 0x0000001e11047c19 */ /* 0x000fc60008001212 */
[----:B------:R-:W-:Y:S02]  /*1a50*/  VIADD R17, R5, UR4 ;  /* 0x0000000405117c36 */ /* 0x000fe40008000000 */
[----:B------:R-:W-:-:S03]  /*1a60*/  VIADD R18, R4, UR5 ;  /* 0x0000000504127c36 */ /* 0x000fc60008000000 */
[----:B------:R-:W-:Y:S02]  /*1a70*/  IABS R15, R17 ;  /* 0x00000011000f7213 */ /* 0x000fe40000000000 */
[----:B------:R-:W-:-:S03]  /*1a80*/  IABS R12, R18 ;  /* 0x00000012000c7213 */ /* 0x000fc60000000000 */
[----:B------:R-:W-:-:S04]  /*1a90*/  IMAD.HI.U32 R4, R15, UR13, RZ ;  /* 0x0000000d0f047c27 */ /* 0x000fc8000f8e00ff */
[----:B------:R-:W-:-:S04]  /*1aa0*/  IMAD.HI.U32 R5, R12, UR19, RZ ;  /* 0x000000130c057c27 */ /* 0x000fc8000f8e00ff */
[----:B------:R-:W-:Y:S02]  /*1ab0*/  IMAD R4, R4, UR29, R15 ;  /* 0x0000001d04047c24 */ /* 0x000fe4000f8e020f */
[----:B------:R-:W-:Y:S02]  /*1ac0*/  IMAD R5, R5, UR31, R12 ;  /* 0x0000001f05057c24 */ /* 0x000fe4000f8e020c */
[----:B------:R-:W-:Y:S01]  /*1ad0*/  IMAD.U32 R15, RZ, RZ, UR32 ;  /* 0x00000020ff0f7e24 */ /* 0x000fe2000f8e00ff */
[----:B------:R-:W-:Y:S01]  /*1ae0*/  ISETP.LT.U32.AND P1, PT, R4, UR28, PT ;  /* 0x0000001c04007c0c */ /* 0x000fe2000bf21070 */
[----:B------:R-:W-:Y:S01]  /*1af0*/  IMAD.U32 R12, RZ, RZ, UR33 ;  /* 0x00000021ff0c7e24 */ /* 0x000fe2000f8e00ff */
[----:B------:R-:W-:-:S11]  /*1b00*/  ISETP.LT.U32.AND P2, PT, R5, UR27, PT ;  /* 0x0000001b05007c0c */ /* 0x000fd6000bf41070 */
[----:B------:R-:W-:Y:S01]  /*1b10*/  @!P1 VIADD R4, R4, -UR28 ;  /* 0x8000001c04049c36 */ /* 0x000fe20008000000 */
[----:B------:R-:W-:Y:S01]  /*1b20*/  ISETP.GE.AND P1, PT, R18, RZ, PT ;  /* 0x000000ff1200720c */ /* 0x000fe20003f26270 */
[----:B------:R-:W-:Y:S01]  /*1b30*/  @!P2 VIADD R5, R5, -UR27 ;  /* 0x8000001b0505ac36 */ /* 0x000fe20008000000 */
[----:B------:R-:W-:Y:S02]  /*1b40*/  ISETP.GE.AND P2, PT, R17, RZ, PT ;  /* 0x000000ff1100720c */ /* 0x000fe40003f46270 */
[----:B------:R-:W-:Y:S02]  /*1b50*/  ISETP.LT.U32.AND P3, PT, R4, UR28, PT ;  /* 0x0000001c04007c0c */ /* 0x000fe4000bf61070 */
[----:B------:R-:W-:-:S11]  /*1b60*/  ISETP.LT.U32.AND P4, PT, R5, UR27, PT ;  /* 0x0000001b05007c0c */ /* 0x000fd6000bf81070 */
[----:B------:R-:W-:Y:S01]  /*1b70*/  @!P3 VIADD R4, R4, -UR28 ;  /* 0x8000001c0404bc36 */ /* 0x000fe20008000000 */
[----:B------:R-:W-:Y:S01]  /*1b80*/  PLOP3.LUT P3, PT, PT, PT, UP4, 0x80, 0x0 ;  /* 0x000000000000781c */ /* 0x000fe20003f6f048 */
[----:B------:R-:W-:Y:S01]  /*1b90*/  @!P4 VIADD R5, R5, -UR27 ;  /* 0x8000001b0505cc36 */ /* 0x000fe20008000000 */
[----:B------:R-:W-:Y:S01]  /*1ba0*/  PLOP3.LUT P4, PT, PT, PT, UP2, 0x80, 0x0 ;  /* 0x000000000000781c */ /* 0x000fe20003f8f028 */
[----:B------:R-:W-:Y:S02]  /*1bb0*/  @!P2 IMAD.MOV R4, RZ, RZ, -R4 ;  /* 0x000000ffff04a224 */ /* 0x000fe400078e0a04 */
[----:B------:R-:W-:Y:S01]  /*1bc0*/  @!P1 IMAD.MOV R5, RZ, RZ, -R5 ;  /* 0x000000ffff059224 */ /* 0x000fe200078e0a05 */
[----:B------:R-:W-:Y:S02]  /*1bd0*/  PLOP3.LUT P1, PT, PT, PT, UP3, 0x80, 0x0 ;  /* 0x000000000000781c */ /* 0x000fe40003f2f038 */
[----:B------:R-:W-:Y:S02]  /*1be0*/  SEL R4, R15, R4, !P3 ;  /* 0x000000040f047207 */ /* 0x000fe40005800000 */
[----:B------:R-:W-:-:S03]  /*1bf0*/  SEL R5, R12, R5, !P4 ;  /* 0x000000050c057207 */ /* 0x000fc60006000000 */
[----:B------:R-:W-:Y:S02]  /*1c00*/  IMAD.IADD R28, R17, 0x1, -R4 ;  /* 0x00000001111c7824 */ /* 0x000fe400078e0a04 */
[----:B------:R-:W-:-:S05]  /*1c10*/  IMAD.IADD R5, R18, 0x1, -R5 ;  /* 0x0000000112057824 */ /* 0x000fca00078e0a05 */
[----:B------:R-:W-:Y:S01]  /*1c20*/  SEL R4, R5, R28, !P1 ;  /* 0x0000001c05047207 */ /* 0x000fe20004800000 */
[----:B------:R-:W-:-:S03]  /*1c30*/  IMAD R28, R28, R5, RZ ;  /* 0x000000051c1c7224 */ /* 0x000fc600078e02ff */
[----:B------:R-:W-:Y:S02]  /*1c40*/  SHF.R.S32.HI R5, RZ, 0x1f, R4 ;  /* 0x0000001fff057819 */ /* 0x000fe40000011404 */
[----:B------:R-:W-:-:S07]  /*1c50*/  SHF.R.S32.HI R29, RZ, 0x1f, R28 ;  /* 0x0000001fff1d7819 */ /* 0x000fce000001141c */
.L_x_12:
[----:B------:R-:W-:Y:S05]  /*1c60*/  BSYNC B0 ;  /* 0x0000000000007941 */ /* 0x000fea0003800000 */
.L_x_11:
[----:B------:R-:W1:Y:S01]  /*1c70*/  SHFL.UP PT, R15, R28, 0x1, RZ ;  /* 0x042000001c0f7989 */ /* 0x000e6200000e00ff */
[C---:B------:R-:W-:Y:S02]  /*1c80*/  ISETP.NE.AND P2, PT, R8.reuse, RZ, PT ;  /* 0x000000ff0800720c */ /* 0x040fe40003f45270 */
[C---:B------:R-:W-:Y:S01]  /*1c90*/  ISETP.GE.U32.AND P3, PT, R8.reuse, 0x2, PT ;  /* 0x000000020800780c */ /* 0x040fe20003f66070 */
[----:B------:R-:W2:Y:S01]  /*1ca0*/  SHFL.UP PT, R12, R29, 0x1, RZ ;  /* 0x042000001d0c7989 */ /* 0x000ea200000e00ff */
[C---:B------:R-:W-:Y:S02]  /*1cb0*/  ISETP.GE.U32.AND P4, PT, R8.reuse, 0x4, PT ;  /* 0x000000040800780c */ /* 0x040fe40003f86070 */
[C---:B------:R-:W-:Y:S02]  /*1cc0*/  ISETP.GE.U32.AND P5, PT, R8.reuse, 0x8, PT ;  /* 0x000000080800780c */ /* 0x040fe40003fa6070 */
[----:B------:R-:W-:Y:S02]  /*1cd0*/  ISETP.GE.U32.AND P6, PT, R8, 0x10, PT ;  /* 0x000000100800780c */ /* 0x000fe40003fc6070 */
[----:B-1----:R-:W-:-:S02]  /*1ce0*/  SEL R15, R15, RZ, P2 ;  /* 0x000000ff0f0f7207 */ /* 0x002fc40001000000 */
[----:B--2---:R-:W-:Y:S02]  /*1cf0*/  SEL R12, R12, RZ, P2 ;  /* 0x000000ff0c0c7207 */ /* 0x004fe40001000000 */
[----:B------:R-:W-:-:S05]  /*1d00*/  IADD3 R18, P1, R15, R28, RZ ;  /* 0x0000001c0f127210 */ /* 0x000fca0007f3e0ff */
[----:B------:R-:W-:Y:S01]  /*1d10*/  IMAD.X R17, R12, 0x1, R29, P1 ;  /* 0x000000010c117824 */ /* 0x000fe200008e061d */
[----:B------:R-:W1:Y:S04]  /*1d20*/  SHFL.UP PT, R15, R18, 0x2, RZ ;  /* 0x04400000120f7989 */ /* 0x000e6800000e00ff */
[----:B------:R-:W2:Y:S01]  /*1d30*/  SHFL.UP PT, R12, R17, 0x2, RZ ;  /* 0x04400000110c7989 */ /* 0x000ea200000e00ff */
[----:B-1----:R-:W-:-:S04]  /*1d40*/  SEL R15, R15, RZ, P3 ;  /* 0x000000ff0f0f7207 */ /* 0x002fc80001800000 */
[----:B------:R-:W-:Y:S02]  /*1d50*/  IADD3 R24, P1, R15, R18, RZ ;  /* 0x000000120f187210 */ /* 0x000fe40007f3e0ff */
[----:B--2---:R-:W-:-:S03]  /*1d60*/  SEL R12, R12, RZ, P3 ;  /* 0x000000ff0c0c7207 */ /* 0x004fc60001800000 */
[----:B------:R-:W1:Y:S02]  /*1d70*/  SHFL.UP PT, R15, R24, 0x4, RZ ;  /* 0x04800000180f7989 */ /* 0x000e6400000e00ff */
[----:B------:R-:W-:-:S05]  /*1d80*/  IMAD.X R25, R12, 0x1, R17, P1 ;  /* 0x000000010c197824 */ /* 0x000fca00008e0611 */
        /* <DEDUP_REMOVED lines=15> */
[----:B--2---:R-:W-:-:S05]  /*1e80*/  SEL R12, R12, RZ, P6 ;  /* 0x000000ff0c0c7207 */ /* 0x004fca0003000000 */
[----:B------:R-:W-:Y:S01]  /*1e90*/  IMAD.X R17, R12, 0x1, R25, P1 ;  /* 0x000000010c117824 */ /* 0x000fe200008e0619 */
[----:B------:R-:W-:-:S04]  /*1ea0*/  ISETP.GT.U32.AND P1, PT, R18, UR10, PT ;  /* 0x0000000a12007c0c */ /* 0x000fc8000bf24070 */
[----:B------:R-:W-:-:S13]  /*1eb0*/  ISETP.GT.U32.AND.EX P1, PT, R17, UR9, PT, P1 ;  /* 0x0000000911007c0c */ /* 0x000fda000bf24110 */
[----:B------:R-:W-:-:S04]  /*1ec0*/  VOTE.ANY R12, PT, P1 ;  /* 0x00000000000c7806 */ /* 0x000fc800008e0100 */
[----:B------:R-:W-:-:S13]  /*1ed0*/  ISETP.NE.AND P1, PT, R12, RZ, PT ;  /* 0x000000ff0c00720c */ /* 0x000fda0003f25270 */
[----:B------:R-:W-:Y:S05]  /*1ee0*/  @P1 BRA `(.L_x_15) ;  /* 0x00000008006c1947 */ /* 0x000fea0003800000 */
[----:B------:R-:W1:Y:S01]  /*1ef0*/  LDC R3, c[0x0][0x910] ;  /* 0x00024400ff037b82 */ /* 0x000e620000000800 */
[----:B------:R-:W-:Y:S01]  /*1f00*/  IMAD.MOV.U32 R26, RZ, RZ, R18 ;  /* 0x000000ffff1a7224 */ /* 0x000fe200078e0012 */
[----:B------:R-:W-:Y:S01]  /*1f10*/  ULDC UR13, c[0x0][0x8f4] ;  /* 0x00023d00000d7ab9 */ /* 0x000fe20000000800 */
[----:B------:R-:W-:Y:S01]  /*1f20*/  ULDC UR6, c[0x0][0x8dc] ;  /* 0x0002370000067ab9 */ /* 0x000fe20000000800 */
[----:B------:R-:W-:Y:S01]  /*1f30*/  ULDC UR19, c[0x0][0x8d8] ;  /* 0x0002360000137ab9 */ /* 0x000fe20000000800 */
[----:B------:R-:W-:Y:S01]  /*1f40*/  ULDC UR24, c[0x0][0x8f0] ;  /* 0x00023c0000187ab9 */ /* 0x000fe20000000800 */
[----:B------:R-:W-:Y:S01]  /*1f50*/  ULDC.64 UR20, c[0x0][0x8d0] ;  /* 0x0002340000147ab9 */ /* 0x000fe20000000a00 */
[----:B------:R-:W-:-:S05]  /*1f60*/  ULDC.64 UR22, c[0x0][0x8e8] ;  /* 0x00023a0000167ab9 */ /* 0x000fca0000000a00 */
.L_x_20:
[----:B------:R-:W-:Y:S02]  /*1f70*/  IMAD.MOV.U32 R0, RZ, RZ, R2 ;  /* 0x000000ffff007224 */ /* 0x000fe400078e0002 */
[----:B------:R-:W-:Y:S02]  /*1f80*/  VIADD R2, R2, 0x20 ;  /* 0x0000002002027836 */ /* 0x000fe40000000000 */
[----:B-----5:R-:W-:Y:S02]  /*1f90*/  IMAD.MOV.U32 R12, RZ, RZ, R9 ;  /* 0x000000ffff0c7224 */ /* 0x020fe400078e0009 */
[----:B------:R-:W-:Y:S01]  /*1fa0*/  IMAD.MOV.U32 R15, RZ, RZ, R10 ;  /* 0x000000ffff0f7224 */ /* 0x000fe200078e000a */
[----:B-1----:R-:W-:-:S13]  /*1fb0*/  ISETP.GE.AND P1, PT, R2, R3, PT ;  /* 0x000000030200720c */ /* 0x002fda0003f26270 */
[----:B------:R-:W1:Y:S01]  /*1fc0*/  @!P1 LDC.64 R6, c[0x0][0x918] ;  /* 0x00024600ff069b82 */ /* 0x000e620000000a00 */
[----:B------:R-:W-:Y:S01]  /*1fd0*/  @!P1 VIADD R25, R0, 0x20 ;  /* 0x0000002000199836 */ /* 0x000fe20000000000 */
[----:B------:R-:W-:Y:S01]  /*1fe0*/  BSSY B0, `(.L_x_16) ;  /* 0x0000065000007945 */ /* 0x000fe20003800000 */
[----:B------:R-:W-:Y:S02]  /*1ff0*/  IMAD.MOV.U32 R28, RZ, RZ, 0x7fffffff ;  /* 0x7fffffffff1c7424 */ /* 0x000fe400078e00ff */
[----:B-1----:R-:W-:-:S05]  /*2000*/  @!P1 IMAD.WIDE R24, R25, 0xc, R6 ;  /* 0x0000000c19189825 */ /* 0x002fca00078e0206 */
[----:B------:R1:W5:Y:S04]  /*2010*/  @!P1 LDG.E R9, desc[UR56][R24.64] ;  /* 0x0000003818099981 */ /* 0x000368000c1e1900 */
[----:B------:R1:W5:Y:S01]  /*2020*/  @!P1 LDG.E R10, desc[UR56][R24.64+0x4] ;  /* 0x00000438180a9981 */ /* 0x000362000c1e1900 */
[----:B------:R-:W-:Y:S01]  /*2030*/  ISETP.GE.AND P1, PT, R0, R3, PT ;  /* 0x000000030000720c */ /* 0x000fe20003f26270 */
[----:B------:R-:W-:Y:S02]  /*2040*/  IMAD.MOV.U32 R29, RZ, RZ, RZ ;  /* 0x000000ffff1d7224 */ /* 0x000fe400078e00ff */
[----:B------:R1:W2:Y:S04]  /*2050*/  SHFL.IDX PT, R6, R17, 0x1f, 0x1f ;  /* 0x03e01f0011067f89 */ /* 0x0002a800000e0000 */
[----:B------:R1:W3:Y:S06]  /*2060*/  SHFL.IDX PT, R7, R26, 0x1f, 0x1f ;  /* 0x03e01f001a077f89 */ /* 0x0002ec00000e0000 */
[----:B------:R-:W-:Y:S05]  /*2070*/  @P1 BRA `(.L_x_17) ;  /* 0x00000004006c1947 */ /* 0x000fea0003800000 */
[----:B------:R-:W-:Y:S02]  /*2080*/  IABS R31, R20 ;  /* 0x00000014001f7213 */ /* 0x000fe40000000000 */
[C---:B-1----:R-:W-:Y:S02]  /*2090*/  IADD3 R17, P1, R12.reuse, UR14, RZ ;  /* 0x0000000e0c117c10 */ /* 0x042fe4000ff3e0ff */
[----:B------:R-:W1:Y:S02]  /*20a0*/  I2F.RP R4, R31 ;  /* 0x0000001f00047306 */ /* 0x000e640000209400 */
[----:B------:R-:W-:Y:S02]  /*20b0*/  LEA.HI.X.SX32 R18, R12, UR15, 0x1, P1 ;  /* 0x0000000f0c127c11 */ /* 0x000fe400088f0eff */
[----:B------:R-:W-:-:S04]  /*20c0*/  IADD3 R12, P1, R15, UR16, RZ ;  /* 0x000000100f0c7c10 */ /* 0x000fc8000ff3e0ff */
[----:B------:R-:W-:Y:S02]  /*20d0*/  LEA.HI.X.SX32 R15, R15, UR17, 0x1, P1 ;  /* 0x000000110f0f7c11 */ /* 0x000fe400088f0eff */
[----:B------:R-:W-:Y:S01]  /*20e0*/  PLOP3.LUT P1, PT, PT, PT, UP0, 0x80, 0x0 ;  /* 0x000000000000781c */ /* 0x000fe20003f2f008 */
[----:B-1----:R-:W1:Y:S02]  /*20f0*/  MUFU.RCP R4, R4 ;  /* 0x0000000400047308 */ /* 0x002e640000001000 */
[----:B-1----:R-:W-:-:S06]  /*2100*/  VIADD R5, R4, 0xffffffe ;  /* 0x0ffffffe04057836 */ /* 0x002fcc0000000000 */
[----:B------:R-:W1:Y:S02]  /*2110*/  F2I.FTZ.U32.TRUNC.NTZ R33, R5 ;  /* 0x0000000500217305 */ /* 0x000e64000021f000 */
[----:B-1----:R-:W-:Y:S02]  /*2120*/  IMAD.MOV R28, RZ, RZ, -R33 ;  /* 0x000000ffff1c7224 */ /* 0x002fe400078e0a21 */
[----:B------:R-:W-:Y:S05]  /*2130*/  @!P1 BRA `(.L_x_18) ;  /* 0x00000000002c9947 */ /* 0x000fea0003800000 */
        /* <DEDUP_REMOVED lines=11> */
.L_x_18:
        /* <DEDUP_REMOVED lines=12> */
.L_x_19:
[----:B------:R-:W-:Y:S01]  /*22b0*/  SHF.R.U64 R12, R12, UR24, R15 ;  /* 0x000000180c0c7c19 */ /* 0x000fe2000800120f */
[----:B------:R-:W-:Y:S01]  /*22c0*/  IMAD.MOV.U32 R4, RZ, RZ, R28 ;  /* 0x000000ffff047224 */ /* 0x000fe200078e001c */
[----:B------:R-:W-:Y:S02]  /*22d0*/  IABS R5, R20 ;  /* 0x0000001400057213 */ /* 0x000fe40000000000 */
[----:B------:R-:W-:Y:S01]  /*22e0*/  SHF.R.U64 R17, R17, UR19, R18 ;  /* 0x0000001311117c19 */ /* 0x000fe20008001212 */
[----:B------:R-:W-:Y:S01]  /*22f0*/  VIADD R15, R12, UR5 ;  /* 0x000000050c0f7c36 */ /* 0x000fe20008000000 */
[----:B------:R-:W-:Y:S01]  /*2300*/  IABS R28, R11 ;  /* 0x0000000b001c7213 */ /* 0x000fe20000000000 */
[----:B------:R-:W-:Y:S02]  /*2310*/  IMAD R12, R4, R31, RZ ;  /* 0x0000001f040c7224 */ /* 0x000fe400078e02ff */
[----:B------:R-:W-:Y:S01]  /*2320*/  IMAD.MOV R25, RZ, RZ, -R5 ;  /* 0x000000ffff197224 */ /* 0x000fe200078e0a05 */
[----:B------:R-:W-:Y:S01]  /*2330*/  IABS R24, R15 ;  /* 0x0000000f00187213 */ /* 0x000fe20000000000 */
[----:B------:R-:W-:-:S02]  /*2340*/  IMAD.MOV.U32 R4, RZ, RZ, RZ ;  /* 0x000000ffff047224 */ /* 0x000fc400078e00ff */
[----:B------:R-:W-:Y:S02]  /*2350*/  IMAD.MOV.U32 R5, RZ, RZ, R33 ;  /* 0x000000ffff057224 */ /* 0x000fe400078e0021 */
[----:B------:R-:W-:Y:S02]  /*2360*/  VIADD R18, R17, UR4 ;  /* 0x0000000411127c36 */ /* 0x000fe40008000000 */
[----:B------:R-:W-:-:S04]  /*2370*/  IMAD.HI.U32 R4, R33, R12, R4 ;  /* 0x0000000c21047227 */ /* 0x000fc800078e0004 */
[----:B------:R-:W-:Y:S01]  /*2380*/  IMAD.MOV.U32 R5, RZ, RZ, R24 ;  /* 0x000000ffff057224 */ /* 0x000fe200078e0018 */
[----:B------:R-:W-:Y:S01]  /*2390*/  IABS R24, R11 ;  /* 0x0000000b00187213 */ /* 0x000fe20000000000 */
[----:B------:R-:W-:Y:S02]  /*23a0*/  IMAD.MOV.U32 R12, RZ, RZ, R25 ;  /* 0x000000ffff0c7224 */ /* 0x000fe400078e0019 */
[----:B------:R-:W-:Y:S01]  /*23b0*/  IMAD.HI.U32 R4, R4, R5, RZ ;  /* 0x0000000504047227 */ /* 0x000fe200078e00ff */
[----:B------:R-:W1:Y:S03]  /*23c0*/  I2F.RP R25, R24 ;  /* 0x0000001800197306 */ /* 0x000e660000209400 */
[----:B------:R-:W-:-:S05]  /*23d0*/  IMAD R12, R4, R12, R5 ;  /* 0x0000000c040c7224 */ /* 0x000fca00078e0205 */
[----:B------:R-:W-:Y:S01]  /*23e0*/  ISETP.GT.U32.AND P1, PT, R31, R12, PT ;  /* 0x0000000c1f00720c */ /* 0x000fe20003f24070 */
[----:B-1----:R-:W1:-:S12]  /*23f0*/  MUFU.RCP R25, R25 ;  /* 0x0000001900197308 */ /* 0x002e580000001000 */
[----:B------:R-:W-:Y:S02]  /*2400*/  @!P1 IMAD.IADD R12, R12, 0x1, -R31 ;  /* 0x000000010c0c9824 */ /* 0x000fe400078e0a1f */
[----:B-1----:R-:W-:-:S04]  /*2410*/  VIADD R4, R25, 0xffffffe ;  /* 0x0ffffffe19047836 */ /* 0x002fc80000000000 */
[----:B------:R1:W4:Y:S02]  /*2420*/  F2I.FTZ.U32.TRUNC.NTZ R5, R4 ;  /* 0x0000000400057305 */ /* 0x000324000021f000 */
[----:B-1----:R-:W-:Y:S02]  /*2430*/  IMAD.MOV.U32 R4, RZ, RZ, RZ ;  /* 0x000000ffff047224 */ /* 0x002fe400078e00ff */
[----:B----4-:R-:W-:-:S04]  /*2440*/  IMAD.MOV R27, RZ, RZ, -R5 ;  /* 0x000000ffff1b7224 */ /* 0x010fc800078e0a05 */
[----:B------:R-:W-:Y:S01]  /*2450*/  IMAD R17, R27, R24, RZ ;  /* 0x000000181b117224 */ /* 0x000fe200078e02ff */
[----:B------:R-:W-:-:S03]  /*2460*/  IABS R27, R18 ;  /* 0x00000012001b7213 */ /* 0x000fc60000000000 */
[----:B------:R-:W-:-:S04]  /*2470*/  IMAD.HI.U32 R26, R5, R17, R4 ;  /* 0x00000011051a7227 */ /* 0x000fc800078e0004 */
[----:B------:R-:W-:Y:S02]  /*2480*/  IMAD.MOV.U32 R5, RZ, RZ, R27 ;  /* 0x000000ffff057224 */ /* 0x000fe400078e001b */
[----:B------:R-:W-:Y:S02]  /*2490*/  IMAD.MOV R17, RZ, RZ, -R28 ;  /* 0x000000ffff117224 */ /* 0x000fe400078e0a1c */
[----:B------:R-:W-:-:S04]  /*24a0*/  IMAD.HI.U32 R4, R26, R5, RZ ;  /* 0x000000051a047227 */ /* 0x000fc800078e00ff */
[----:B------:R-:W-:-:S05]  /*24b0*/  IMAD R5, R4, R17, R5 ;  /* 0x0000001104057224 */ /* 0x000fca00078e0205 */
[----:B------:R-:W-:-:S13]  /*24c0*/  ISETP.GT.U32.AND P1, PT, R24, R5, PT ;  /* 0x000000051800720c */ /* 0x000fda0003f24070 */
[----:B------:R-:W-:Y:S01]  /*24d0*/  @!P1 IMAD.IADD R5, R5, 0x1, -R24 ;  /* 0x0000000105059824 */ /* 0x000fe200078e0a18 */
[----:B------:R-:W-:-:S13]  /*24e0*/  ISETP.GT.U32.AND P1, PT, R31, R12, PT ;  /* 0x0000000c1f00720c */ /* 0x000fda0003f24070 */
[----:B------:R-:W-:Y:S01]  /*24f0*/  @!P1 IMAD.IADD R12, R12, 0x1, -R31 ;  /* 0x000000010c0c9824 */ /* 0x000fe200078e0a1f */
[----:B------:R-:W-:-:S03]  /*2500*/  ISETP.GT.U32.AND P1, PT, R24, R5, PT ;  /* 0x000000051800720c */ /* 0x000fc60003f24070 */
[----:B------:R-:W-:-:S10]  /*2510*/  IMAD.MOV.U32 R4, RZ, RZ, R12 ;  /* 0x000000ffff047224 */ /* 0x000fd400078e000c */
[----:B------:R-:W-:Y:S01]  /*2520*/  @!P1 IMAD.IADD R5, R5, 0x1, -R24 ;  /* 0x0000000105059824 */ /* 0x000fe200078e0a18 */
[----:B------:R-:W-:-:S13]  /*2530*/  ISETP.GE.AND P1, PT, R15, RZ, PT ;  /* 0x000000ff0f00720c */ /* 0x000fda0003f26270 */
[----:B------:R-:W-:Y:S01]  /*2540*/  @!P1 IMAD.MOV R4, RZ, RZ, -R4 ;  /* 0x000000ffff049224 */ /* 0x000fe200078e0a04 */
[----:B------:R-:W-:-:S13]  /*2550*/  ISETP.GE.AND P1, PT, R18, RZ, PT ;  /* 0x000000ff1200720c */ /* 0x000fda0003f26270 */
[----:B------:R-:W-:Y:S01]  /*2560*/  @!P1 IMAD.MOV R5, RZ, RZ, -R5 ;  /* 0x000000ffff059224 */ /* 0x000fe200078e0a05 */
[----:B------:R-:W-:-:S13]  /*2570*/  ISETP.NE.AND P1, PT, RZ, UR7, PT ;  /* 0x00000007ff007c0c */ /* 0x000fda000bf25270 */
[----:B------:R-:W-:Y:S02]  /*2580*/  @!P1 LOP3.LUT R4, RZ, UR7, RZ, 0x33, !PT ;  /* 0x00000007ff049c12 */ /* 0x000fe4000f8e33ff */
[----:B------:R-:W-:-:S03]  /*2590*/  ISETP.NE.AND P1, PT, RZ, UR8, PT ;  /* 0x00000008ff007c0c */ /* 0x000fc6000bf25270 */
[----:B------:R-:W-:-:S10]  /*25a0*/  IMAD.IADD R4, R15, 0x1, -R4 ;  /* 0x000000010f047824 */ /* 0x000fd400078e0a04 */
[----:B------:R-:W-:Y:S02]  /*25b0*/  @!P1 LOP3.LUT R5, RZ, UR8, RZ, 0x33, !PT ;  /* 0x00000008ff059c12 */ /* 0x000fe4000f8e33ff */
[----:B------:R-:W-:-:S03]  /*25c0*/  PLOP3.LUT P1, PT, PT, PT, UP3, 0x80, 0x0 ;  /* 0x000000000000781c */ /* 0x000fc60003f2f038 */
[----:B------:R-:W-:-:S04]  /*25d0*/  IMAD.IADD R5, R18, 0x1, -R5 ;  /* 0x0000000112057824 */ /* 0x000fc800078e0a05 */
[CC--:B------:R-:W-:Y:S01]  /*25e0*/  IMAD R28, R4.reuse, R5.reuse, RZ ;  /* 0x00000005041c7224 */ /* 0x0c0fe200078e02ff */
[----:B------:R-:W-:-:S04]  /*25f0*/  SEL R15, R4, R5, !P1 ;  /* 0x00000005040f7207 */ /* 0x000fc80004800000 */
[--C-:B------:R-:W-:Y:S01]  /*2600*/  SHF.R.S32.HI R5, RZ, 0x1f, R15.reuse ;  /* 0x0000001fff057819 */ /* 0x100fe2000001140f */
[----:B------:R-:W-:Y:S01]  /*2610*/  IMAD.MOV.U32 R4, RZ, RZ, R15 ;  /* 0x000000ffff047224 */ /* 0x000fe200078e000f */
[----:B------:R-:W-:-:S07]  /*2620*/  SHF.R.S32.HI R29, RZ, 0x1f, R28 ;  /* 0x0000001fff1d7819 */ /* 0x000fce000001141c */
.L_x_17:
[----:B------:R-:W-:Y:S05]  /*2630*/  BSYNC B0 ;  /* 0x0000000000007941 */ /* 0x000fea0003800000 */
.L_x_16:
[----:B------:R-:W4:Y:S04]  /*2640*/  SHFL.UP PT, R15, R28, 0x1, RZ ;  /* 0x042000001c0f7989 */ /* 0x000f2800000e00ff */
[----:B------:R-:W1:Y:S01]  /*2650*/  SHFL.UP PT, R12, R29, 0x1, RZ ;  /* 0x042000001d0c7989 */ /* 0x000e6200000e00ff */
[----:B----4-:R-:W-:Y:S02]  /*2660*/  SEL R15, R15, RZ, P2 ;  /* 0x000000ff0f0f7207 */ /* 0x010fe40001000000 */
[----:B-1----:R-:W-:Y:S02]  /*2670*/  SEL R12, R12, RZ, P2 ;  /* 0x000000ff0c0c7207 */ /* 0x002fe40001000000 */
[----:B------:R-:W-:-:S05]  /*2680*/  IADD3 R24, P1, R15, R28, RZ ;  /* 0x0000001c0f187210 */ /* 0x000fca0007f3e0ff */
[----:B------:R-:W-:Y:S01]  /*2690*/  IMAD.X R17, R12, 0x1, R29, P1 ;  /* 0x000000010c117824 */ /* 0x000fe200008e061d */
[----:B------:R-:W1:Y:S04]  /*26a0*/  SHFL.UP PT, R15, R24, 0x2, RZ ;  /* 0x04400000180f7989 */ /* 0x000e6800000e00ff */
[----:B------:R-:W4:Y:S01]  /*26b0*/  SHFL.UP PT, R12, R17, 0x2, RZ ;  /* 0x04400000110c7989 */ /* 0x000f2200000e00ff */
[----:B-1----:R-:W-:Y:S02]  /*26c0*/  SEL R15, R15, RZ, P3 ;  /* 0x000000ff0f0f7207 */ /* 0x002fe40001800000 */
[----:B----4-:R-:W-:Y:S02]  /*26d0*/  SEL R12, R12, RZ, P3 ;  /* 0x000000ff0c0c7207 */ /* 0x010fe40001800000 */
        /* <DEDUP_REMOVED lines=20> */
[----:B---3--:R-:W-:-:S05]  /*2820*/  IADD3 R26, P1, R18, R7, RZ ;  /* 0x00000007121a7210 */ /* 0x008fca0007f3e0ff */
[----:B--2---:R-:W-:Y:S01]  /*2830*/  IMAD.X R17, R15, 0x1, R6, P1 ;  /* 0x000000010f117824 */ /* 0x004fe200008e0606 */
[----:B------:R-:W-:-:S04]  /*2840*/  ISETP.GT.U32.AND P1, PT, R26, UR10, PT ;  /* 0x0000000a1a007c0c */ /* 0x000fc8000bf24070 */
[----:B------:R-:W-:-:S13]  /*2850*/  ISETP.GT.U32.AND.EX P1, PT, R17, UR9, PT, P1 ;  /* 0x0000000911007c0c */ /* 0x000fda000bf24110 */
[----:B------:R-:W-:-:S04]  /*2860*/  VOTE.ANY R12, PT, P1 ;  /* 0x00000000000c7806 */ /* 0x000fc800008e0100 */
[----:B------:R-:W-:-:S13]  /*2870*/  ISETP.NE.AND P1, PT, R12, RZ, PT ;  /* 0x000000ff0c00720c */ /* 0x000fda0003f25270 */
[----:B------:R-:W-:Y:S05]  /*2880*/  @!P1 BRA `(.L_x_20) ;  /* 0xfffffff400b89947 */ /* 0x000fea000383ffff */
[----:B------:R-:W-:-:S07]  /*2890*/  IMAD.MOV.U32 R17, RZ, RZ, R15 ;  /* 0x000000ffff117224 */ /* 0x000fce00078e000f */
.L_x_15:
[----:B------:R-:W1:Y:S08]  /*28a0*/  BREV R12, R12 ;  /* 0x0000000c000c7301 */ /* 0x000e700000000000 */
[----:B-1----:R-:W1:Y:S02]  /*28b0*/  FLO.U32.SH R15, R12 ;  /* 0x0000000c000f7300 */ /* 0x002e6400000e0400 */
[----:B-1----:R-:W1:Y:S02]  /*28c0*/  SHFL.IDX PT, R0, R0, R15, 0x1f ;  /* 0x00001f0f00007589 */ /* 0x002e6400000e0000 */
[----:B-1----:R-:W-:-:S13]  /*28d0*/  R2UR UR6, R0 ;  /* 0x00000000000672ca */ /* 0x002fda00000e0000 */
[----:B------:R-:W-:-:S05]  /*28e0*/  VIADD R2, R8, UR6 ;  /* 0x0000000608027c36 */ /* 0x000fca0008000000 */
[----:B------:R-:W-:-:S13]  /*28f0*/  ISETP.GE.AND P1, PT, R2, R3, PT ;  /* 0x000000030200720c */ /* 0x000fda0003f26270 */
[----:B------:R-:W1:Y:S02]  /*2900*/  @!P1 LDC.64 R24, c[0x0][0x918] ;  /* 0x00024600ff189b82 */ /* 0x000e640000000a00 */
[----:B-1----:R-:W-:-:S05]  /*2910*/  @!P1 IMAD.WIDE R24, R2, 0xc, R24 ;  /* 0x0000000c02189825 */ /* 0x002fca00078e0218 */
[----:B-----5:R1:W5:Y:S04]  /*2920*/  @!P1 LDG.E R9, desc[UR56][R24.64] ;  /* 0x0000003818099981 */ /* 0x020368000c1e1900 */
[----:B------:R1:W5:Y:S01]  /*2930*/  @!P1 LDG.E R10, desc[UR56][R24.64+0x4] ;  /* 0x00000438180a9981 */ /* 0x000362000c1e1900 */
[----:B------:R-:W-:-:S03]  /*2940*/  IADD3 R2, P1, P2, R18, R7, -R28 ;  /* 0x0000000712027210 */ /* 0x000fc60007a3e81c */
[----:B------:R-:W-:Y:S01]  /*2950*/  SHFL.IDX PT, R7, R29, R15, 0x1f ;  /* 0x00001f0f1d077589 */ /* 0x000fe200000e0000 */
[----:B------:R-:W-:-:S03]  /*2960*/  IADD3.X R18, R17, R6, ~R29, P1, P2 ;  /* 0x0000000611127210 */ /* 0x000fc60000fe4c1d */
[----:B------:R-:W2:Y:S04]  /*2970*/  SHFL.IDX PT, R2, R2, R15, 0x1f ;  /* 0x00001f0f02027589 */ /* 0x000ea800000e0000 */
[----:B------:R-:W3:Y:S04]  /*2980*/  SHFL.IDX PT, R18, R18, R15, 0x1f ;  /* 0x00001f0f12127589 */ /* 0x000ee800000e0000 */
[----:B------:R1:W4:Y:S04]  /*2990*/  SHFL.IDX PT, R6, R28, R15, 0x1f ;  /* 0x00001f0f1c067589 */ /* 0x00032800000e0000 */
[----:B------:R1:W1:Y:S04]  /*29a0*/  SHFL.IDX PT, R5, R5, R15, 0x1f ;  /* 0x00001f0f05057589 */ /* 0x00026800000e0000 */
[----:B------:R1:W1:Y:S01]  /*29b0*/  SHFL.IDX PT, R4, R4, R15, 0x1f ;  /* 0x00001f0f04047589 */ /* 0x00026200000e0000 */
[----:B--2---:R-:W-:-:S02]  /*29c0*/  R2UR UR5, R2 ;  /* 0x00000000020572ca */ /* 0x004fc400000e0000 */
[----:B---3--:R-:W-:-:S15]  /*29d0*/  R2UR UR4, R18 ;  /* 0x00000000120472ca */ /* 0x008fde00000e0000 */
.L_x_10:
[----:B------:R-:W-:Y:S01]  /*29e0*/  ISETP.LE.AND P1, PT, R3, UR6, PT ;  /* 0x0000000603007c0c */ /* 0x000fe2000bf23270 */
[----:B------:R-:W-:Y:S02]  /*29f0*/  IMAD.MOV.U32 R17, RZ, RZ, -0x1 ;  /* 0xffffffffff117424 */ /* 0x000fe400078e00ff */
[----:B------:R-:W-:-:S10]  /*2a00*/  IMAD.MOV.U32 R18, RZ, RZ, -0x1 ;  /* 0xffffffffff127424 */ /* 0x000fd400078e00ff */
[----:B------:R-:W-:Y:S05]  /*2a10*/  @P1 BRA `(.L_x_9) ;  /* 0x0000000400041947 */ /* 0x000fea0003800000 */
[----:B------:R-:W-:Y:S01]  /*2a20*/  UIADD3 UR15, UP2, -UR5, UR10, URZ ;  /* 0x0000000a050f7290 */ /* 0x000fe2000ff5e13f */
[----:B------:R-:W2:Y:S01]  /*2a30*/  S2UR UR19, SR_CTAID.Y ;  /* 0x00000000001379c3 */ /* 0x000ea20000002600 */
[----:B------:R-:W-:Y:S01]  /*2a40*/  ULDC UR17, c[0x0][0x8c0] ;  /* 0x0002300000117ab9 */ /* 0x000fe20000000800 */
[----:B------:R-:W-:Y:S01]  /*2a50*/  ULDC UR21, c[0x0][0x8b0] ;  /* 0x00022c0000157ab9 */ /* 0x000fe20000000800 */
[----:B------:R-:W-:Y:S01]  /*2a60*/  UIADD3.X UR11, ~UR4, UR9, URZ, UP2, !UPT ;  /* 0x00000009040b7290 */ /* 0x000fe200097fe53f */
[--C-:B-1----:R-:W-:Y:S01]  /*2a70*/  SHF.R.U32.HI R25, RZ, UR21, R5.reuse ;  /* 0x00000015ff197c19 */ /* 0x102fe20008011605 */
[----:B------:R-:W-:Y:S01]  /*2a80*/  ULDC UR20, c[0x0][0x904] ;  /* 0x0002410000147ab9 */ /* 0x000fe20000000800 */
[----:B------:R-:W-:Y:S01]  /*2a90*/  ULDC UR13, c[0x0][0x8a8] ;  /* 0x00022a00000d7ab9 */ /* 0x000fe20000000800 */
[----:B------:R-:W-:Y:S01]  /*2aa0*/  USHF.R.U32.HI UR16, URZ, UR17, UR11 ;  /* 0x000000113f107299 */ /* 0x000fe2000801160b */
[----:B------:R-:W-:Y:S01]  /*2ab0*/  SHF.R.U64 R24, R4, UR21, R5 ;  /* 0x0000001504187c19 */ /* 0x000fe20008001205 */
[----:B------:R-:W-:-:S02]  /*2ac0*/  USHF.R.U64 UR15, UR15, UR17, UR11 ;  /* 0x000000110f0f7299 */ /* 0x000fc4000800120b */
[----:B------:R-:W-:Y:S02]  /*2ad0*/  USHF.R.U32.HI UR14, URZ, UR21, UR16 ;  /* 0x000000153f0e7299 */ /* 0x000fe40008011610 */
[----:B------:R-:W-:Y:S02]  /*2ae0*/  UIADD3 UR13, UR13, -0x1, URZ ;  /* 0xffffffff0d0d7890 */ /* 0x000fe4000fffe03f */
[----:B------:R-:W-:Y:S02]  /*2af0*/  USHF.R.U32.HI UR22, URZ, UR20, UR14 ;  /* 0x000000143f167299 */ /* 0x000fe4000801160e */
[----:B------:R-:W-:Y:S02]  /*2b00*/  USHF.R.U64 UR16, UR15, UR21, UR16 ;  /* 0x000000150f107299 */ /* 0x000fe40008001210 */
[----:B------:R-:W-:Y:S02]  /*2b10*/  ULOP3.LUT UR15, UR15, UR13, URZ, 0xc0, !UPT ;  /* 0x0000000d0f0f7292 */ /* 0x000fe4000f8ec03f */
[----:B------:R-:W-:Y:S01]  /*2b20*/  LOP3.LUT R0, R25, UR22, RZ, 0xfc, !PT ;  /* 0x0000001619007c12 */ /* 0x000fe2000f8efcff */
[----:B------:R-:W-:-:S02]  /*2b30*/  USHF.R.U64 UR14, UR16, UR20, UR14 ;  /* 0x00000014100e7299 */ /* 0x000fc4000800120e */
[----:B--2---:R-:W-:Y:S01]  /*2b40*/  USEL UR11, UR40, UR19, !UP3 ;  /* 0x00000013280b7287 */ /* 0x004fe2000d800000 */
[----:B------:R-:W-:-:S13]  /*2b50*/  ISETP.NE.U32.AND P1, PT, R0, RZ, PT ;  /* 0x000000ff0000720c */ /* 0x000fda0003f25070 */
[----:B------:R-:W-:Y:S05]  /*2b60*/  @!P1 BRA `(.L_x_21) ;  /* 0x0000000000149947 */ /* 0x000fea0003800000 */
[----:B------:R-:W-:-:S07]  /*2b70*/  MOV R12, 0x2b90 ;  /* 0x00002b90000c7802 */ /* 0x000fce0000000f00 */
[----:B----45:R-:W-:Y:S05]  /*2b80*/  CALL.REL.NOINC `($__internal_0_$__cuda_sm20_div_u64) ;  /* 0x000000a8009c7944 */ /* 0x030fea0003c00000 */
[----:B------:R-:W-:-:S04]  /*2b90*/  IMAD.MOV R12, RZ, RZ, -R0 ;  /* 0x000000ffff0c7224 */ /* 0x000fc800078e0a00 */
[----:B------:R-:W-:Y:S01]  /*2ba0*/  IMAD R12, R24, R12, UR14 ;  /* 0x0000000e180c7e24 */ /* 0x000fe2000f8e020c */
[----:B------:R-:W-:Y:S06]  /*2bb0*/  BRA `(.L_x_22) ;  /* 0x0000000000507947 */ /* 0x000fec0003800000 */
.L_x_21:
[----:B------:R-:W1:Y:S01]  /*2bc0*/  I2F.U32.RP R0, R24 ;  /* 0x0000001800007306 */ /* 0x000e620000209000 */
[----:B------:R-:W-:-:S07]  /*2bd0*/  ISETP.NE.U32.AND P3, PT, R24, RZ, PT ;  /* 0x000000ff1800720c */ /* 0x000fce0003f65070 */
[----:B-1----:R-:W1:Y:S02]  /*2be0*/  MUFU.RCP R0, R0 ;  /* 0x0000000000007308 */ /* 0x002e640000001000 */
[----:B-1----:R-:W-:-:S06]  /*2bf0*/  VIADD R2, R0, 0xffffffe ;  /* 0x0ffffffe00027836 */ /* 0x002fcc0000000000 */
[----:B------:R1:W2:Y:S02]  /*2c00*/  F2I.FTZ.U32.TRUNC.NTZ R3, R2 ;  /* 0x0000000200037305 */ /* 0x0002a4000021f000 */
[----:B-1----:R-:W-:Y:S02]  /*2c10*/  IMAD.MOV.U32 R2, RZ, RZ, RZ ;  /* 0x000000ffff027224 */ /* 0x002fe400078e00ff */
[----:B--2---:R-:W-:-:S04]  /*2c20*/  IMAD.MOV R15, RZ, RZ, -R3 ;  /* 0x000000ffff0f7224 */ /* 0x004fc800078e0a03 */
[----:B------:R-:W-:-:S04]  /*2c30*/  IMAD R15, R15, R24, RZ ;  /* 0x000000180f0f7224 */ /* 0x000fc800078e02ff */
[----:B------:R-:W-:-:S06]  /*2c40*/  IMAD.HI.U32 R3, R3, R15, R2 ;  /* 0x0000000f03037227 */ /* 0x000fcc00078e0002 */
[----:B------:R-:W-:-:S04]  /*2c50*/  IMAD.HI.U32 R0, R3, UR14, RZ ;  /* 0x0000000e03007c27 */ /* 0x000fc8000f8e00ff */
[----:B------:R-:W-:-:S04]  /*2c60*/  IMAD.MOV R3, RZ, RZ, -R0 ;  /* 0x000000ffff037224 */ /* 0x000fc800078e0a00 */
[----:B------:R-:W-:-:S05]  /*2c70*/  IMAD R3, R24, R3, UR14 ;  /* 0x0000000e18037e24 */ /* 0x000fca000f8e0203 */
[----:B------:R-:W-:-:S13]  /*2c80*/  ISETP.GE.U32.AND P1, PT, R3, R24, PT ;  /* 0x000000180300720c */ /* 0x000fda0003f26070 */
[----:B------:R-:W-:Y:S02]  /*2c90*/  @P1 IMAD.IADD R3, R3, 0x1, -R24 ;  /* 0x0000000103031824 */ /* 0x000fe400078e0a18 */
[----:B------:R-:W-:-:S03]  /*2ca0*/  @P1 VIADD R0, R0, 0x1 ;  /* 0x0000000100001836 */ /* 0x000fc60000000000 */
[----:B------:R-:W-:-:S13]  /*2cb0*/  ISETP.GE.U32.AND P2, PT, R3, R24, PT ;  /* 0x000000180300720c */ /* 0x000fda0003f46070 */
[----:B------:R-:W-:Y:S01]  /*2cc0*/  @P2 VIADD R0, R0, 0x1 ;  /* 0x0000000100002836 */ /* 0x000fe20000000000 */
[----:B------:R-:W-:-:S05]  /*2cd0*/  @!P3 LOP3.LUT R0, RZ, R24, RZ, 0x33, !PT ;  /* 0x00000018ff00b212 */ /* 0x000fca00078e33ff */
[----:B------:R-:W-:-:S04]  /*2ce0*/  IMAD.MOV R12, RZ, RZ, -R0 ;  /* 0x000000ffff0c7224 */ /* 0x000fc800078e0a00 */
[----:B------:R-:W-:-:S07]  /*2cf0*/  IMAD R12, R24, R12, UR14 ;  /* 0x0000000e180c7e24 */ /* 0x000fce000f8e020c */
.L_x_22:
[----:B------:R-:W1:Y:S01]  /*2d00*/  LDC R15, c[0x0][0x8a8] ;  /* 0x00022a00ff0f7b82 */ /* 0x000e620000000800 */
[----:B------:R-:W-:Y:S01]  /*2d10*/  ULDC UR14, c[0x0][0x904] ;  /* 0x00024100000e7ab9 */ /* 0x000fe20000000800 */
[----:B------:R-:W-:Y:S01]  /*2d20*/  UMOV UR13, 0xffffffff ;  /* 0xffffffff000d7882 */ /* 0x000fe20000000000 */
[----:B------:R-:W-:Y:S01]  /*2d30*/  PLOP3.LUT P1, PT, PT, PT, UP3, 0x80, 0x0 ;  /* 0x000000000000781c */ /* 0x000fe20003f2f038 */
[----:B------:R-:W-:-:S04]  /*2d40*/  USHF.L.U32 UR13, UR13, UR14, URZ ;  /* 0x0000000e0d0d7299 */ /* 0x000fc8000800063f */
[----:B------:R-:W2:Y:S02]  /*2d50*/  LDC R17, c[0x0][0x8b8] ;  /* 0x00022e00ff117b82 */ /* 0x000ea40000000800 */
[----:B------:R-:W-:Y:S01]  /*2d60*/  LOP3.LUT R2, RZ, UR13, RZ, 0x33, !PT ;  /* 0x0000000dff027c12 */ /* 0x000fe2000f8e33ff */
[----:B------:R-:W-:Y:S02]  /*2d70*/  UMOV UR13, 0x1 ;  /* 0x00000001000d7882 */ /* 0x000fe40000000000 */
[----:B------:R-:W-:Y:S01]  /*2d80*/  USHF.L.U32 UR13, UR13, UR14, URZ ;  /* 0x0000000e0d0d7299 */ /* 0x000fe2000800063f */
[----:B------:R-:W-:Y:S02]  /*2d90*/  LOP3.LUT R3, R2, UR16, RZ, 0xc0, !PT ;  /* 0x0000001002037c12 */ /* 0x000fe4000f8ec0ff */
[----:B------:R-:W-:Y:S02]  /*2da0*/  @P1 IMAD.U32 R18, RZ, RZ, UR6 ;  /* 0x00000006ff121e24 */ /* 0x000fe4000f8e00ff */
[----:B------:R-:W-:-:S02]  /*2db0*/  @!P1 IMAD.U32 R18, RZ, RZ, UR6 ;  /* 0x00000006ff129e24 */ /* 0x000fc4000f8e00ff */
[----:B------:R-:W-:Y:S02]  /*2dc0*/  IMAD R0, R0, UR13, R3 ;  /* 0x0000000d00007c24 */ /* 0x000fe4000f8e0203 */
[----:B-1----:R-:W-:-:S04]  /*2dd0*/  IMAD R12, R12, R15, UR15 ;  /* 0x0000000f0c0c7e24 */ /* 0x002fc8000f8e020f */
[----:B------:R-:W-:Y:S02]  /*2de0*/  @P1 IMAD.MOV.U32 R16, RZ, RZ, R12 ;  /* 0x000000ffff101224 */ /* 0x000fe400078e000c */
[----:B--2---:R-:W-:Y:S01]  /*2df0*/  IMAD R17, R0, R17, UR11 ;  /* 0x0000000b00117e24 */ /* 0x004fe2000f8e0211 */
[----:B------:R-:W-:-:S03]  /*2e00*/  UMOV UR11, 0x1 ;  /* 0x00000001000b7882 */ /* 0x000fc60000000000 */
[----:B------:R-:W-:Y:S02]  /*2e10*/  @!P1 IMAD.MOV.U32 R16, RZ, RZ, R17 ;  /* 0x000000ffff109224 */ /* 0x000fe400078e0011 */
[----:B------:R-:W-:-:S07]  /*2e20*/  @!P1 IMAD.MOV.U32 R17, RZ, RZ, R12 ;  /* 0x000000ffff119224 */ /* 0x000fce00078e000c */
.L_x_9:
[----:B------:R-:W-:-:S13]  /*2e30*/  ISETP.NE.AND P1, PT, RZ, UR11, PT ;  /* 0x0000000bff007c0c */ /* 0x000fda000bf25270 */
[----:B------:R-:W-:Y:S05]  /*2e40*/  @!P1 EXIT ;  /* 0x000000000000994d */ /* 0x000fea0003800000 */
[----:B-1----:R-:W1:Y:S02]  /*2e50*/  LDC.64 R24, c[0x0][0x290] ;  /* 0x0000a400ff187b82 */ /* 0x002e640000000a00 */
[----:B-1----:R-:W-:-:S05]  /*2e60*/  IMAD.WIDE R24, R18, 0xc, R24 ;  /* 0x0000000c12187825 */ /* 0x002fca00078e0218 */
[----:B------:R1:W5:Y:S04]  /*2e70*/  LDG.E R2, desc[UR56][R24.64] ;  /* 0x0000003818027981 */ /* 0x000368000c1e1900 */
[----:B------:R1:W5:Y:S04]  /*2e80*/  LDG.E R0, desc[UR56][R24.64+0x4] ;  /* 0x0000043818007981 */ /* 0x000368000c1e1900 */
[----:B------:R1:W5:Y:S01]  /*2e90*/  LDG.E R36, desc[UR56][R24.64+0x8] ;  /* 0x0000083818247981 */ /* 0x000362000c1e1900 */
[----:B------:R-:W-:Y:S01]  /*2ea0*/  PLOP3.LUT P1, PT, PT, PT, UP1, 0x80, 0x0 ;  /* 0x000000000000781c */ /* 0x000fe20003f2f018 */
[----:B------:R-:W2:Y:S01]  /*2eb0*/  S2UR UR41, SR_CgaCtaId ;  /* 0x00000000002979c3 */ /* 0x000ea20000008800 */
[----:B------:R-:W-:-:S11]  /*2ec0*/  SHF.R.S32.HI R3, RZ, 0x1f, R18 ;  /* 0x0000001fff037819 */ /* 0x000fd60000011412 */
[----:B-1----:R-:W-:Y:S05]  /*2ed0*/  @!P1 BRA `(.L_x_23) ;  /* 0x0000004000989947 */ /* 0x002fea0003800000 */
[----:B------:R-:W-:-:S06]  /*2ee0*/  UISETP.GT.U32.AND UP0, UPT, UR18, 0x1, UPT ;  /* 0x000000011200788c */ /* 0x000fcc000bf04070 */
[----:B------:R-:W-:-:S13]  /*2ef0*/  PLOP3.LUT P0, PT, PT, PT, UP0, 0x80, 0x0 ;  /* 0x000000000000781c */ /* 0x000fda0003f0f008 */
[----:B--2---:R-:W-:Y:S05]  /*2f00*/  @P0 EXIT ;  /* 0x000000000000094d */ /* 0x004fea0003800000 */
.L_x_24:
[----:B------:R-:W-:-:S08]  /*2f10*/  NOP ;  /* 0x0000000000007918 */ /* 0x000fd00000000000 */
[----:B------:R-:W1:Y:S02]  /*2f20*/  USETMAXREG.TRY_ALLOC.CTAPOOL UP0, 0xe8 ;  /* 0x000000e8000079c8 */ /* 0x000e640008000600 */
[----:B-1----:R-:W-:-:S13]  /*2f30*/  PLOP3.LUT P0, PT, PT, PT, UP0, 0x80, 0x0 ;  /* 0x000000000000781c */ /* 0x002fda0003f0f008 */
[----:B------:R-:W-:Y:S05]  /*2f40*/  @!P0 BRA `(.L_x_24) ;  /* 0xfffffffc00f08947 */ /* 0x000fea000383ffff */
[----:B------:R-:W1:Y:S01]  /*2f50*/  SHFL.IDX PT, R13, R13, RZ, 0x1f ;  /* 0x00001fff0d0d7589 */ /* 0x000e6200000e0000 */
[----:B------:R-:W2:Y:S01]  /*2f60*/  S2UR UR4, SR_CTAID.Y ;  /* 0x00000000000479c3 */ /* 0x000ea20000002600 */
[----:B------:R-:W-:Y:S01]  /*2f70*/  UMOV UR58, URZ ;  /* 0x0000003f003a7c82 */ /* 0x000fe20008000000 */
[----:B------:R-:W-:Y:S01]  /*2f80*/  UMOV UR59, URZ ;  /* 0x0000003f003b7c82 */ /* 0x000fe20008000000 */
[----:B-1----:R-:W-:Y:S01]  /*2f90*/  LOP3.LUT P0, RZ, R13, 0x3, RZ, 0xc0, !PT ;  /* 0x000000030dff7812 */ /* 0x002fe2000780c0ff */
[----:B--2---:R-:W-:-:S12]  /*2fa0*/  UIMAD UR4, UR4, UR39, UR40 ;  /* 0x00000027040472a4 */ /* 0x004fd8000f8e0228 */
[----:B------:R-:W-:Y:S05]  /*2fb0*/  @P0 BRA `(.L_x_25) ;  /* 0x0000000000a40947 */ /* 0x000fea0003800000 */
[----:B------:R-:W-:Y:S01]  /*2fc0*/  ELECT P0, URZ, PT ;  /* 0x00000000003f782f */ /* 0x000fe20003800000 */
[----:B------:R-:W-:-:S12]  /*2fd0*/  BSSY B0, `(.L_x_26) ;  /* 0x0000020000007945 */ /* 0x000fd80003800000 */
[----:B------:R-:W-:Y:S05]  /*2fe0*/  @!P0 BRA `(.L_x_27) ;  /* 0x0000000000788947 */ /* 0x000fea0003800000 */
[----:B------:R-:W1:Y:S01]  /*2ff0*/  S2UR UR6, SR_CgaCtaId ;  /* 0x00000000000679c3 */ /* 0x000e620000008800 */
[----:B------:R-:W-:Y:S01]  /*3000*/  UISETP.NE.AND UP0, UPT, UR12, 0x1, UPT ;  /* 0x000000010c00788c */ /* 0x000fe2000bf05270 */
[----:B------:R-:W-:-:S06]  /*3010*/  UMOV UR5, 0x400 ;  /* 0x0000040000057882 */ /* 0x000fcc0000000000 */
[----:B------:R-:W2:Y:S08]  /*3020*/  LDC.64 R4, c[0x0][0x700] ;  /* 0x0001c000ff047b82 */ /* 0x000eb00000000a00 */
[----:B----4-:R-:W2:Y:S08]  /*3030*/  LDC.64 R6, c[0x0][0x708] ;  /* 0x0001c200ff067b82 */ /* 0x010eb00000000a00 */
[----:B-----5:R-:W3:Y:S01]  /*3040*/  LDC.64 R8, c[0x0][0x710] ;  /* 0x0001c400ff087b82 */ /* 0x020ee20000000a00 */
[----:B-1----:R-:W-:-:S04]  /*3050*/  ULEA UR5, UR6, UR5, 0x18 ;  /* 0x0000000506057291 */ /* 0x002fc8000f8ec03f */
[----:B------:R-:W-:Y:S02]  /*3060*/  UIADD3 UR6, UR5, 0x80, URZ ;  /* 0x0000008005067890 */ /* 0x000fe4000fffe03f */
[----:B------:R-:W-:Y:S01]  /*3070*/  @!UP0 UIADD3 UR6, UR5, URZ, URZ ;  /* 0x0000003f05068290 */ /* 0x000fe2000fffe03f */
[----:B------:R-:W3:Y:S08]  /*3080*/  LDC.64 R10, c[0x0][0x718] ;  /* 0x0001c600ff0a7b82 */ /* 0x000ef00000000a00 */
[----:B------:R-:W1:Y:S01]  /*3090*/  LDC.64 R24, c[0x0][0x720] ;  /* 0x0001c800ff187b82 */ /* 0x000e620000000a00 */
[----:B--2---:R2:W-:Y:S07]  /*30a0*/  STS.128 [UR6+0x38700], R4 ;  /* 0x03870004ff007988 */ /* 0x0045ee0008000c06 */
[----:B------:R-:W1:Y:S08]  /*30b0*/  LDC.64 R26, c[0x0][0x728] ;  /* 0x0001ca00ff1a7b82 */ /* 0x000e700000000a00 */
[----:B------:R-:W4:Y:S01]  /*30c0*/  LDC.64 R28, c[0x0][0x730] ;  /* 0x0001cc00ff1c7b82 */ /* 0x000f220000000a00 */
[----:B---3--:R2:W-:Y:S07]  /*30d0*/  STS.128 [UR6+0x38710], R8 ;  /* 0x03871008ff007988 */ /* 0x0085ee0008000c06 */
[----:B------:R-:W4:Y:S08]  /*30e0*/  LDC.64 R30, c[0x0][0x738] ;  /* 0x0001ce00ff1e7b82 */ /* 0x000f300000000a00 */
[----:B------:R-:W3:Y:S01]  /*30f0*/  LDC.64 R32, c[0x0][0x740] ;  /* 0x0001d000ff207b82 */ /* 0x000ee20000000a00 */
[----:B-1----:R2:W-:Y:S07]  /*3100*/  STS.128 [UR6+0x38720], R24 ;  /* 0x03872018ff007988 */ /* 0x0025ee0008000c06 */
[----:B------:R-:W3:Y:S08]  /*3110*/  LDC.64 R34, c[0x0][0x748] ;  /* 0x0001d200ff227b82 */ /* 0x000ef00000000a00 */
[----:B------:R-:W1:Y:S01]  /*3120*/  LDC.64 R36, c[0x0][0x750] ;  /* 0x0001d400ff247b82 */ /* 0x000e620000000a00 */
[----:B----4-:R2:W-:Y:S07]  /*3130*/  STS.128 [UR6+0x38730], R28 ;  /* 0x0387301cff007988 */ /* 0x0105ee0008000c06 */
[----:B------:R-:W1:Y:S08]  /*3140*/  LDC.64 R38, c[0x0][0x758] ;  /* 0x0001d600ff267b82 */ /* 0x000e700000000a00 */
[----:B------:R-:W4:Y:S01]  /*3150*/  LDC.64 R40, c[0x0][0x760] ;  /* 0x0001d800ff287b82 */ /* 0x000f220000000a00 */
[----:B---3--:R2:W-:Y:S07]  /*3160*/  STS.128 [UR6+0x38740], R32 ;  /* 0x03874020ff007988 */ /* 0x0085ee0008000c06 */
[----:B------:R-:W4:Y:S08]  /*3170*/  LDC.64 R42, c[0x0][0x768] ;  /* 0x0001da00ff2a7b82 */ /* 0x000f300000000a00 */
[----:B------:R-:W3:Y:S01]  /*3180*/  LDC.64 R44, c[0x0][0x770] ;  /* 0x0001dc00ff2c7b82 */ /* 0x000ee20000000a00 */
[----:B-1----:R2:W-:Y:S07]  /*3190*/  STS.128 [UR6+0x38750], R36 ;  /* 0x03875024ff007988 */ /* 0x0025ee0008000c06 */
[----:B------:R-:W3:Y:S01]  /*31a0*/  LDC.64 R46, c[0x0][0x778] ;  /* 0x0001de00ff2e7b82 */ /* 0x000ee20000000a00 */
[----:B----4-:R2:W-:Y:S04]  /*31b0*/  STS.128 [UR6+0x38760], R40 ;  /* 0x03876028ff007988 */ /* 0x0105e80008000c06 */
[----:B---3--:R2:W-:Y:S02]  /*31c0*/  STS.128 [UR6+0x38770], R44 ;  /* 0x0387702cff007988 */ /* 0x0085e40008000c06 */
.L_x_27:
[----:B------:R-:W-:Y:S05]  /*31d0*/  BSYNC B0 ;  /* 0x0000000000007941 */ /* 0x000fea0003800000 */
.L_x_26:
[----:B------:R-:W-:Y:S01]  /*31e0*/  UISETP.NE.AND UP0, UPT, UR12, 0x1, UPT ;  /* 0x000000010c00788c */ /* 0x000fe2000bf05270 */
[----:B------:R-:W-:Y:S01]  /*31f0*/  NOP ;  /* 0x0000000000007918 */ /* 0x000fe20000000000 */
[----:B------:R-:W-:Y:S01]  /*3200*/  ULDC UR5, c[0x0][0x884] ;  /* 0x0002210000057ab9 */ /* 0x000fe20000000800 */
[----:B------:R-:W-:Y:S01]  /*3210*/  ULDC.64 UR58, c[0x0][0x800] ;  /* 0x00020000003a7ab9 */ /* 0x000fe20000000a00 */
[----:B------:R-:W-:-:S04]  /*3220*/  USEL UR5, UR5, URZ, UP0 ;  /* 0x0000003f05057287 */ /* 0x000fc80008000000 */
[----:B------:R-:W-:-:S04]  /*3230*/  UIADD3 UR5, UR4, UR5, URZ ;  /* 0x0000000504057290 */ /* 0x000fc8000fffe03f */
[----:B------:R-:W-:-:S12]  /*3240*/  UIMAD.WIDE UR58, UR5, 0x80, UR58 ;  /* 0x00000080053a78a5 */ /* 0x000fd8000f8e023a */
.L_x_25:
[----:B------:R-:W-:-:S13]  /*3250*/  ISETP.NE.AND P0, PT, RZ, UR54, PT ;  /* 0x00000036ff007c0c */ /* 0x000fda000bf05270 */
[----:B------:R-:W-:Y:S05]  /*3260*/  @P0 BRA `(.L_x_28) ;  /* 0x00000004001c0947 */ /* 0x000fea0003800000 */
[----:B------:R-:W-:Y:S01]  /*3270*/  ELECT P0, URZ, PT ;  /* 0x00000000003f782f */ /* 0x000fe20003800000 */
[----:B------:R-:W-:-:S12]  /*3280*/  BSSY B0, `(.L_x_29) ;  /* 0x0000030000007945 */ /* 0x000fd80003800000 */
[----:B------:R-:W-:Y:S05]  /*3290*/  @!P0 BRA `(.L_x_30) ;  /* 0x0000000000b88947 */ /* 0x000fea0003800000 */
[C---:B--2---:R-:W-:Y:S01]  /*32a0*/  IMAD.SHL.U32 R4, R18.reuse, 0x8, RZ ;  /* 0x0000000812047824 */ /* 0x044fe200078e00ff */
[----:B------:R-:W-:Y:S01]  /*32b0*/  ULDC.64 UR4, c[0x0][0x820] ;  /* 0x0002080000047ab9 */ /* 0x000fe20000000a00 */
[----:B------:R-:W-:-:S03]  /*32c0*/  SHF.L.U64.HI R3, R18, 0x3, R3 ;  /* 0x0000000312037819 */ /* 0x000fc60000010203 */
[----:B----4-:R-:W-:-:S04]  /*32d0*/  IADD3 R6, P0, R4, UR4, RZ ;  /* 0x0000000404067c10 */ /* 0x010fc8000ff1e0ff */
[----:B------:R-:W-:Y:S01]  /*32e0*/  IADD3.X R7, R3, UR5, RZ, P0, !PT ;  /* 0x0000000503077c10 */ /* 0x000fe200087fe4ff */
[----:B------:R-:W-:-:S05]  /*32f0*/  ULDC.64 UR4, c[0x0][0x818] ;  /* 0x0002060000047ab9 */ /* 0x000fca0000000a00 */
[----:B------:R-:W2:Y:S01]  /*3300*/  LDG.E.64 R6, desc[UR56][R6.64] ;  /* 0x0000003806067981 */ /* 0x000ea2000c1e1b00 */
[----:B------:R-:W-:-:S04]  /*3310*/  IADD3 R4, P0, R4, UR4, RZ ;  /* 0x0000000404047c10 */ /* 0x000fc8000ff1e0ff */
[----:B------:R-:W-:-:S06]  /*3320*/  IADD3.X R5, R3, UR5, RZ, P0, !PT ;  /* 0x0000000503057c10 */ /* 0x000fcc00087fe4ff */
[----:B------:R-:W3:Y:S01]  /*3330*/  LDG.E.64 R4, desc[UR56][R4.64] ;  /* 0x0000003804047981 */ /* 0x000ee2000c1e1b00 */
[----:B------:R-:W1:Y:S01]  /*3340*/  S2UR UR5, SR_CgaCtaId ;  /* 0x00000000000579c3 */ /* 0x000e620000008800 */
[----:B------:R-:W-:Y:S01]  /*3350*/  UISETP.NE.AND UP0, UPT, UR12, 0x1, UPT ;  /* 0x000000010c00788c */ /* 0x000fe2000bf05270 */
[----:B-----5:R-:W-:Y:S01]  /*3360*/  VIADD R9, R0, 0xffffffff ;  /* 0xffffffff00097836 */ /* 0x020fe20000000000 */
[----:B------:R-:W-:Y:S01]  /*3370*/  UMOV UR4, 0x400 ;  /* 0x0000040000047882 */ /* 0x000fe20000000000 */
[----:B------:R-:W-:Y:S01]  /*3380*/  CS2R R10, SRZ ;  /* 0x00000000000a7805 */ /* 0x000fe2000001ff00 */
[----:B-1----:R-:W-:-:S04]  /*3390*/  ULEA UR4, UR5, UR4, 0x18 ;  /* 0x0000000405047291 */ /* 0x002fc8000f8ec03f */
[----:B------:R-:W-:-:S03]  /*33a0*/  UIADD3 UR5, UR4, 0x80, URZ ;  /* 0x0000008004057890 */ /* 0x000fc6000fffe03f */
[----:B------:R-:W-:-:S04]  /*33b0*/  @!UP0 UIADD3 UR5, UR4, URZ, URZ ;  /* 0x0000003f04058290 */ /* 0x000fc8000fffe03f */
[----:B------:R-:W-:-:S05]  /*33c0*/  UIADD3 UR4, UR5, 0x38700, URZ ;  /* 0x0003870005047890 */ /* 0x000fca000fffe03f */
[----:B------:R-:W1:Y:S01]  /*33d0*/  LDS R3, [UR5+0x3871c] ;  /* 0x03871c05ff037984 */ /* 0x000e620008000800 */
[----:B------:R-:W-:-:S03]  /*33e0*/  IMAD.U32 R20, RZ, RZ, UR4 ;  /* 0x00000004ff147e24 */ /* 0x000fc6000f8e00ff */
[----:B------:R-:W-:Y:S02]  /*33f0*/  STS [UR5+0x38730], RZ ;  /* 0x038730ffff007988 */ /* 0x000fe40008000805 */
[----:B------:R-:W-:-:S05]  /*3400*/  SHF.R.U64 R20, R20, 0x4, RZ ;  /* 0x0000000414147819 */ /* 0x000fca00000012ff */
[----:B------:R-:W-:Y:S04]  /*3410*/  STS [UR5+0x38710], R20 ;  /* 0x03871014ff007988 */ /* 0x000fe80008000805 */
[----:B------:R-:W-:Y:S01]  /*3420*/  STS [UR5+0x38714], R20 ;  /* 0x03871414ff007988 */ /* 0x000fe20008000805 */
[C---:B--2---:R-:W-:Y:S01]  /*3430*/  SHF.L.U64.HI R13, R6.reuse, 0x1, R7 ;  /* 0x00000001060d7819 */ /* 0x044fe20000010207 */
[----:B------:R-:W-:-:S03]  /*3440*/  IMAD.SHL.U32 R6, R6, 0x2, RZ ;  /* 0x0000000206067824 */ /* 0x000fc600078e00ff */
[----:B------:R-:W-:Y:S02]  /*3450*/  LOP3.LUT R13, R13, 0x1fffffff, RZ, 0xc0, !PT ;  /* 0x1fffffff0d0d7812 */ /* 0x000fe400078ec0ff */
[----:B------:R-:W-:Y:S02]  /*3460*/  LOP3.LUT R0, R6, 0xfffffffe, RZ, 0xc0, !PT ;  /* 0xfffffffe06007812 */ /* 0x000fe400078ec0ff */
[--C-:B------:R-:W-:Y:S02]  /*3470*/  SHF.R.U32.HI R8, RZ, 0x4, R13.reuse ;  /* 0x00000004ff087819 */ /* 0x100fe4000001160d */
[----:B------:R-:W-:Y:S01]  /*3480*/  SHF.R.U64 R0, R0, 0x4, R13 ;  /* 0x0000000400007819 */ /* 0x000fe2000000120d */
[----:B---3--:R-:W-:Y:S01]  /*3490*/  STS.64 [UR5+0x38700], R4 ;  /* 0x03870004ff007988 */ /* 0x008fe20008000a05 */
[----:B-1----:R-:W-:-:S03]  /*34a0*/  LOP3.LUT R3, R3, 0xf, R8, 0xb8, !PT ;  /* 0x0000000f03037812 */ /* 0x002fc600078eb808 */
[----:B------:R-:W-:Y:S04]  /*34b0*/  STS [UR5+0x3870c], R0 ;  /* 0x03870c00ff007988 */ /* 0x000fe80008000805 */
[----:B------:R-:W-:Y:S04]  /*34c0*/  STS [UR5+0x3871c], R3 ;  /* 0x03871c03ff007988 */ /* 0x000fe80008000805 */
[----:B------:R-:W1:Y:S02]  /*34d0*/  LDS R7, [UR5+0x3871c] ;  /* 0x03871c05ff077984 */ /* 0x000e640008000800 */
[----:B-1----:R-:W-:-:S05]  /*34e0*/  LOP3.LUT R7, R7, 0xf0, RZ, 0xb8, !PT ;  /* 0x000000f007077812 */ /* 0x002fca00078eb8ff */
[----:B------:R-:W-:Y:S04]  /*34f0*/  STS [UR5+0x3871c], R7 ;  /* 0x03871c07ff007988 */ /* 0x000fe80008000805 */
[----:B------:R-:W1:Y:S02]  /*3500*/  LDS R8, [UR5+0x3871c] ;  /* 0x03871c05ff087984 */ /* 0x000e640008000800 */
[----:B-1----:R-:W-:Y:S01]  /*3510*/  LOP3.LUT R21, R8, 0xf00, RZ, 0xb8, !PT ;  /* 0x00000f0008157812 */ /* 0x002fe200078eb8ff */
[----:B------:R-:W-:-:S04]  /*3520*/  VIADD R8, R2, 0xffffffff ;  /* 0xffffffff02087836 */ /* 0x000fc80000000000 */
[----:B------:R-:W-:Y:S04]  /*3530*/  STS.64 [UR5+0x38718], R20 ;  /* 0x03871814ff007988 */ /* 0x000fe80008000a05 */
[----:B------:R-:W1:Y:S04]  /*3540*/  LDS R12, [UR5+0x3871c] ;  /* 0x03871c05ff0c7984 */ /* 0x000e680008000800 */
[----:B------:R3:W-:Y:S01]  /*3550*/  STS.128 [UR5+0x38720], R8 ;  /* 0x03872008ff007988 */ /* 0x0007e20008000c05 */
[----:B-1----:R-:W-:-:S05]  /*3560*/  LOP3.LUT R12, R12, 0xf000, RZ, 0xb8, !PT ;  /* 0x0000f0000c0c7812 */ /* 0x002fca00078eb8ff */
[----:B------:R3:W-:Y:S02]  /*3570*/  STS [UR5+0x3871c], R12 ;  /* 0x03871c0cff007988 */ /* 0x0007e40008000805 */
.L_x_30:
[----:B------:R-:W-:Y:S05]  /*3580*/  BSYNC B0 ;  /* 0x0000000000007941 */ /* 0x000fea0003800000 */
.L_x_29:
[----:B------:R-:W-:Y:S01]  /*3590*/  ELECT P0, URZ, PT ;  /* 0x00000000003f782f */ /* 0x000fe20003800000 */
[----:B------:R-:W-:Y:S01]  /*35a0*/  NOP ;  /* 0x0000000000007918 */ /* 0x000fe20000000000 */
[----:B------:R-:W-:Y:S11]  /*35b0*/  BSSY B0, `(.L_x_31) ;  /* 0x0000004000007945 */ /* 0x000ff60003800000 */
[----:B------:R-:W-:Y:S05]  /*35c0*/  @!P0 BRA `(.L_x_32) ;  /* 0x0000000000088947 */ /* 0x000fea0003800000 */
[----:B------:R0:W-:Y:S01]  /*35d0*/  UTMACMDFLUSH ;  /* 0x00000000000079b7 */ /* 0x0001e20000000000 */
[----:B------:R-:W-:-:S04]  /*35e0*/  DEPBAR.LE SB0, 0x0 ;  /* 0x000080000000791a */ /* 0x000fc80000000000 */
.L_x_32:
[----:B------:R-:W-:Y:S05]  /*35f0*/  BSYNC B0 ;  /* 0x0000000000007941 */ /* 0x000fea0003800000 */
.L_x_31:
[----:B------:R-:W1:Y:S01]  /*3600*/  S2UR UR5, SR_CgaCtaId ;  /* 0x00000000000579c3 */ /* 0x000e620000008800 */
[----:B-----5:R-:W2:Y:S01]  /*3610*/  S2R R0, SR_LANEID ;  /* 0x0000000000007919 */ /* 0x020ea20000000000 */
[----:B------:R-:W-:Y:S01]  /*3620*/  UISETP.NE.AND UP0, UPT, UR12, 0x1, UPT ;  /* 0x000000010c00788c */ /* 0x000fe2000bf05270 */
[----:B------:R-:W-:Y:S02]  /*3630*/  UMOV UR4, 0x400 ;  /* 0x0000040000047882 */ /* 0x000fe40000000000 */
[----:B-1----:R-:W-:-:S04]  /*3640*/  ULEA UR4, UR5, UR4, 0x18 ;  /* 0x0000000405047291 */ /* 0x002fc8000f8ec03f */
[----:B------:R-:W-:-:S04]  /*3650*/  UIADD3 UR5, UR4, 0x80, URZ ;  /* 0x0000008004057890 */ /* 0x000fc8000fffe03f */
[----:B------:R-:W-:Y:S01]  /*3660*/  @!UP0 UIADD3 UR5, UR4, URZ, URZ ;  /* 0x0000003f04058290 */ /* 0x000fe2000fffe03f */
[----:B--2---:R-:W-:-:S05]  /*3670*/  IMAD.SHL.U32 R0, R0, 0x4, RZ ;  /* 0x0000000400007824 */ /* 0x004fca00078e00ff */
[----:B------:R-:W-:Y:S01]  /*3680*/  IMAD.U32 R3, RZ, RZ, UR5 ;  /* 0x00000005ff037e24 */ /* 0x000fe2000f8e00ff */
[----:B------:R-:W-:-:S04]  /*3690*/  IADD3 R2, P0, R0, UR58, RZ ;  /* 0x0000003a00027c10 */ /* 0x000fc8000ff1e0ff */
[----:B------:R-:W-:Y:S01]  /*36a0*/  IADD3 R4, R0, 0x38700, R3 ;  /* 0x0003870000047810 */ /* 0x000fe20007ffe003 */
[----:B------:R-:W-:-:S04]  /*36b0*/  IMAD.X R3, RZ, RZ, UR59, P0 ;  /* 0x0000003bff037e24 */ /* 0x000fc800080e06ff */
[----:B------:R-:W1:Y:S04]  /*36c0*/  LDS R5, [R4] ;  /* 0x0000000004057984 */ /* 0x000e680000000800 */
[----:B-1----:R1:W5:Y:S02]  /*36d0*/  ATOMG.E.EXCH.STRONG.GPU PT, RZ, [R2], R5 ;  /* 0x0000000502ff73a8 */ /* 0x00236400041ee100 */
.L_x_28:
[----:B------:R-:W-:Y:S01]  /*36e0*/  LEA.HI R14, R14, R19, RZ, 0x8 ;  /* 0x000000130e0e7211 */ /* 0x000fe200078f40ff */
[----:B------:R-:W3:Y:S01]  /*36f0*/  S2UR UR42, SR_CgaCtaId ;  /* 0x00000000002a79c3 */ /* 0x000ee20000008800 */
[----:B------:R-:W-:Y:S01]  /*3700*/  UISETP.NE.AND UP0, UPT, UR12, 0x1, UPT ;  /* 0x000000010c00788c */ /* 0x000fe2000bf05270 */
[----:B------:R-:W-:Y:S01]  /*3710*/  IMAD.MOV.U32 R92, RZ, RZ, 0x1 ;  /* 0x00000001ff5c7424 */ /* 0x000fe200078e00ff */
[----:B------:R-:W-:Y:S01]  /*3720*/  LOP3.LUT R14, R14, 0xffffff00, RZ, 0xc0, !PT ;  /* 0xffffff000e0e7812 */ /* 0x000fe200078ec0ff */
[----:B------:R-:W-:Y:S01]  /*3730*/  UMOV UR43, 0x400 ;  /* 0x00000400002b7882 */ /* 0x000fe20000000000 */
[----:B------:R-:W-:Y:S01]  /*3740*/  IMAD.MOV.U32 R93, RZ, RZ, RZ ;  /* 0x000000ffff5d7224 */ /* 0x000fe200078e00ff */
[----:B------:R-:W-:Y:S02]  /*3750*/  ULOP3.LUT UR50, UR52, 0x1, URZ, 0xfc, !UPT ;  /* 0x0000000134327892 */ /* 0x000fe4000f8efc3f */
[----:B------:R-:W-:Y:S01]  /*3760*/  IMAD.IADD R14, R19, 0x1, -R14 ;  /* 0x00000001130e7824 */ /* 0x000fe200078e0a0e */
[----:B------:R-:W-:-:S02]  /*3770*/  ULOP3.LUT UR47, UR53, 0x1, URZ, 0xfc, !UPT ;  /* 0x00000001352f7892 */ /* 0x000fc4000f8efc3f */
[----:B------:R-:W-:Y:S01]  /*3780*/  ULOP3.LUT UR48, UR51, 0x1, URZ, 0xfc, !UPT ;  /* 0x0000000133307892 */ /* 0x000fe2000f8efc3f */
[C---:B--2---:R-:W-:Y:S01]  /*3790*/  IMAD.SHL.U32 R4, R14.reuse, 0x40, RZ ;  /* 0x000000400e047824 */ /* 0x044fe200078e00ff */
[----:B-1----:R-:W-:Y:S01]  /*37a0*/  SHF.R.S32.HI R3, RZ, 0x1f, R14 ;  /* 0x0000001fff037819 */ /* 0x002fe2000001140e */
[C---:B------:R-:W-:Y:S01]  /*37b0*/  VIADD R90, R14.reuse, 0x1f ;  /* 0x0000001f0e5a7836 */ /* 0x040fe20000000000 */
[-C--:B-----5:R-:W-:Y:S01]  /*37c0*/  LEA.HI R0, R14, R14.reuse, RZ, 0x1 ;  /* 0x0000000e0e007211 */ /* 0x0a0fe200078f08ff */
[----:B------:R-:W-:Y:S01]  /*37d0*/  UMOV UR36, URZ ;  /* 0x0000003f00247c82 */ /* 0x000fe20008000000 */
[CC--:B------:R-:W-:Y:S01]  /*37e0*/  LEA.HI R2, R3.reuse, R14.reuse, RZ, 0x5 ;  /* 0x0000000e03027211 */ /* 0x0c0fe200078f28ff */
[----:B------:R-:W-:Y:S01]  /*37f0*/  UMOV UR55, URZ ;  /* 0x0000003f00377c82 */ /* 0x000fe20008000000 */
[----:B------:R-:W-:Y:S01]  /*3800*/  SHF.R.S32.HI R0, RZ, 0x1, R0 ;  /* 0x00000001ff007819 */ /* 0x000fe20000011400 */
[----:B------:R-:W-:Y:S01]  /*3810*/  UMOV UR9, URZ ;  /* 0x0000003f00097c82 */ /* 0x000fe20008000000 */
[----:B------:R-:W-:Y:S01]  /*3820*/  SHF.R.S32.HI R2, RZ, 0x5, R2 ;  /* 0x00000005ff027819 */ /* 0x000fe20000011402 */
[----:B------:R-:W-:Y:S01]  /*3830*/  UMOV UR37, URZ ;  /* 0x0000003f00257c82 */ /* 0x000fe20008000000 */
[CC--:B----4-:R-:W-:Y:S01]  /*3840*/  LEA.HI R6, R3.reuse, R14.reuse, RZ, 0x4 ;  /* 0x0000000e03067211 */ /* 0x0d0fe200078f20ff */
[----:B---3--:R-:W-:Y:S01]  /*3850*/  ULEA UR43, UR42, UR43, 0x18 ;  /* 0x0000002b2a2b7291 */ /* 0x008fe2000f8ec03f */
[----:B------:R-:W-:Y:S01]  /*3860*/  LOP3.LUT R4, R4, 0x40, RZ, 0xc0, !PT ;  /* 0x0000004004047812 */ /* 0x000fe200078ec0ff */
[----:B------:R-:W-:Y:S01]  /*3870*/  IMAD.SHL.U32 R5, R2, 0x10, RZ ;  /* 0x0000001002057824 */ /* 0x000fe200078e00ff */
[----:B------:R-:W-:Y:S01]  /*3880*/  SHF.R.S32.HI R9, RZ, 0x4, R6 ;  /* 0x00000004ff097819 */ /* 0x000fe20000011406 */
[----:B------:R-:W-:Y:S01]  /*3890*/  IMAD.SHL.U32 R2, R0, 0x80, RZ ;  /* 0x0000008000027824 */ /* 0x000fe200078e00ff */
[----:B------:R-:W-:Y:S01]  /*38a0*/  LEA.HI R0, R3, R14, RZ, 0x3 ;  /* 0x0000000e03007211 */ /* 0x000fe200078f18ff */
[----:B------:R-:W-:Y:S01]  /*38b0*/  UIADD3 UR49, UR43, 0x80, URZ ;  /* 0x000000802b317890 */ /* 0x000fe2000fffe03f */
[----:B------:R-:W-:Y:S01]  /*38c0*/  LOP3.LUT R7, R4, 0x30, R5, 0xf8, !PT ;  /* 0x0000003004077812 */ /* 0x000fe200078ef805 */
[----:B------:R-:W-:Y:S01]  /*38d0*/  @!UP0 UIADD3 UR49, UR43, URZ, URZ ;  /* 0x0000003f2b318290 */ /* 0x000fe2000fffe03f */
[----:B------:R-:W-:Y:S01]  /*38e0*/  LEA.HI R6, R6, R9, RZ, 0x1 ;  /* 0x0000000906067211 */ /* 0x000fe200078f08ff */
[----:B------:R-:W-:Y:S01]  /*38f0*/  UMOV UR38, URZ ;  /* 0x0000003f00267c82 */ /* 0x000fe20008000000 */
[----:B------:R-:W-:Y:S01]  /*3900*/  LOP3.LUT R5, R2, 0x180, RZ, 0xc0, !PT ;  /* 0x0000018002057812 */ /* 0x000fe200078ec0ff */
[----:B------:R-:W-:Y:S01]  /*3910*/  UIADD3 UR49, UR49, 0x38700, URZ ;  /* 0x0003870031317890 */ /* 0x000fe2000fffe03f */
[----:B------:R-:W-:-:S02]  /*3920*/  LOP3.LUT R6, R6, 0x7ffffe, RZ, 0xc0, !PT ;  /* 0x007ffffe06067812 */ /* 0x000fc400078ec0ff */
[----:B------:R-:W-:Y:S02]  /*3930*/  LOP3.LUT R4, R5, R4, RZ, 0xfc, !PT ;  /* 0x0000000405047212 */ /* 0x000fe400078efcff */
[----:B------:R-:W-:Y:S01]  /*3940*/  LEA.HI R88, R3, R14, RZ, 0x7 ;  /* 0x0000000e03587211 */ /* 0x000fe200078f38ff */
[----:B------:R-:W-:Y:S01]  /*3950*/  IMAD.IADD R9, R9, 0x1, -R6 ;  /* 0x0000000109097824 */ /* 0x000fe200078e0a06 */
[----:B------:R-:W-:Y:S02]  /*3960*/  LOP3.LUT R0, R7, 0x8, R0, 0xf8, !PT ;  /* 0x0000000807007812 */ /* 0x000fe400078ef800 */
[----:B------:R-:W-:Y:S02]  /*3970*/  SHF.R.U32.HI R4, RZ, 0x3, R4 ;  /* 0x00000003ff047819 */ /* 0x000fe40000011604 */
[----:B------:R-:W-:Y:S02]  /*3980*/  SHF.R.S32.HI R88, RZ, 0x7, R88 ;  /* 0x00000007ff587819 */ /* 0x000fe40000011458 */
[----:B------:R-:W-:-:S03]  /*3990*/  LOP3.LUT R0, R4, R0, R5, 0x1e, !PT ;  /* 0x0000000004007212 */ /* 0x000fc600078e1e05 */
[----:B------:R-:W-:-:S04]  /*39a0*/  IMAD R9, R88, 0x4, R9 ;  /* 0x0000000458097824 */ /* 0x000fc800078e0209 */
[----:B------:R-:W-:Y:S02]  /*39b0*/  IMAD.U32 R89, R9, 0x200, R0 ;  /* 0x0000020009597824 */ /* 0x000fe400078e0000 */
[----:B------:R-:W-:-:S07]  /*39c0*/  IMAD.MOV.U32 R0, RZ, RZ, 0x1 ;  /* 0x00000001ff007424 */ /* 0x000fce00078e00ff */
.L_x_97:
[----:B-1-3--:R-:W1:Y:S02]  /*39d0*/  LDC.64 R2, c[0x0][0x290] ;  /* 0x0000a400ff027b82 */ /* 0x00ae640000000a00 */
[----:B-1----:R-:W-:-:S05]  /*39e0*/  IMAD.WIDE R2, R18, 0xc, R2 ;  /* 0x0000000c12027825 */ /* 0x002fca00078e0202 */
[----:B------:R-:W2:Y:S01]  /*39f0*/  LDG.E R6, desc[UR56][R2.64+0x8] ;  /* 0x0000083802067981 */ /* 0x000ea2000c1e1900 */
[----:B------:R-:W-:Y:S01]  /*3a00*/  UMOV UR10, URZ ;  /* 0x0000003f000a7c82 */ /* 0x000fe20008000000 */
[----:B------:R-:W-:Y:S01]  /*3a10*/  UMOV UR11, UR9 ;  /* 0x00000009000b7c82 */ /* 0x000fe20008000000 */
[--C-:B------:R-:W-:Y:S01]  /*3a20*/  IMAD.MOV.U32 R91, RZ, RZ, R18.reuse ;  /* 0x000000ffff5b7224 */ /* 0x100fe200078e0012 */
[----:B-----5:R-:W1:Y:S01]  /*3a30*/  SHFL.IDX PT, R4, R88, RZ, 0x1f ;  /* 0x00001fff58047589 */ /* 0x020e6200000e0000 */
[----:B------:R-:W-:Y:S02]  /*3a40*/  SHF.R.S32.HI R19, RZ, 0x1f, R18 ;  /* 0x0000001fff137819 */ /* 0x000fe40000011412 */
[----:B------:R-:W-:Y:S02]  /*3a50*/  CS2R R86, SRZ ;  /* 0x0000000000567805 */ /* 0x000fe4000001ff00 */
[----:B------:R-:W-:Y:S02]  /*3a60*/  CS2R R24, SRZ ;  /* 0x0000000000187805 */ /* 0x000fe4000001ff00 */
[----:B------:R-:W-:-:S02]  /*3a70*/  CS2R R26, SRZ ;  /* 0x00000000001a7805 */ /* 0x000fc4000001ff00 */
[----:B------:R-:W-:Y:S02]  /*3a80*/  CS2R R28, SRZ ;  /* 0x00000000001c7805 */ /* 0x000fe4000001ff00 */
[----:B------:R-:W-:Y:S02]  /*3a90*/  CS2R R30, SRZ ;  /* 0x00000000001e7805 */ /* 0x000fe4000001ff00 */
[----:B------:R-:W-:Y:S02]  /*3aa0*/  CS2R R32, SRZ ;  /* 0x0000000000207805 */ /* 0x000fe4000001ff00 */
        /* <DEDUP_REMOVED lines=16> */
[----:B-1----:R-:W-:Y:S01]  /*3bb0*/  R2UR UR4, R4 ;  /* 0x00000000040472ca */ /* 0x002fe200000e0000 */
[----:B------:R-:W-:Y:S01]  /*3bc0*/  IMAD.U32 R4, RZ, RZ, UR37 ;  /* 0x00000025ff047e24 */ /* 0x000fe2000f8e00ff */
        /* <DEDUP_REMOVED lines=9> */
[----:B------:R-:W-:Y:S01]  /*3c60*/  CS2R R84, SRZ ;  /* 0x0000000000547805 */ /* 0x000fe2000001ff00 */
[----:B------:R-:W-:-:S04]  /*3c70*/  ULEA.HI UR5, UR4, UR4, URZ, 0x1 ;  /* 0x0000000404057291 */ /* 0x000fc8000f8f083f */
[----:B------:R-:W-:-:S04]  /*3c80*/  ULOP3.LUT UR5, UR5, 0x1e, URZ, 0xc0, !UPT ;  /* 0x0000001e05057892 */ /* 0x000fc8000f8ec03f */
[----:B------:R-:W-:-:S04]  /*3c90*/  UIADD3 UR5, UR4, -UR5, URZ ;  /* 0x8000000504057290 */ /* 0x000fc8000fffe03f */
[----:B------:R-:W-:-:S04]  /*3ca0*/  ULEA UR5, UR5, UR43, 0xd ;  /* 0x0000002b05057291 */ /* 0x000fc8000f8e683f */
[----:B------:R-:W-:-:S04]  /*3cb0*/  USHF.R.U32.HI UR5, URZ, 0x4, UR5 ;  /* 0x000000043f057899 */ /* 0x000fc80008011605 */
[----:B------:R-:W-:-:S04]  /*3cc0*/  ULOP3.LUT UR5, UR5, 0x3fff, URZ, 0xc0, !UPT ;  /* 0x00003fff05057892 */ /* 0x000fc8000f8ec03f */
[----:B------:R-:W-:Y:S01]  /*3cd0*/  ULOP3.LUT UR8, UR5, 0x10000, URZ, 0xfc, !UPT ;  /* 0x0001000005087892 */ /* 0x000fe2000f8efc3f */
[----:B--2---:R-:W-:-:S13]  /*3ce0*/  ISETP.GE.AND P0, PT, R6, 0x1, PT ;  /* 0x000000010600780c */ /* 0x004fda0003f06270 */
[----:B------:R-:W-:Y:S05]  /*3cf0*/  @!P0 BRA `(.L_x_33) ;  /* 0x0000000400488947 */ /* 0x000fea0003800000 */
[----:B------:R-:W-:-:S06]  /*3d00*/  UISETP.NE.AND UP0, UPT, UR50, 0x3, UPT ;  /* 0x000000033200788c */ /* 0x000fcc000bf05270 */
[----:B------:R-:W-:-:S13]  /*3d10*/  PLOP3.LUT P1, PT, PT, PT, UP0, 0x80, 0x0 ;  /* 0x000000000000781c */ /* 0x000fda0003f2f008 */
[----:B------:R-:W-:Y:S05]  /*3d20*/  @!P1 BRA `(.L_x_34) ;  /* 0x0000000000049947 */ /* 0x000fea0003800000 */
[----:B------:R-:W-:Y:S01]  /*3d30*/  BPT.TRAP 0x1 ;  /* 0x000000040000795c */ /* 0x000fe20000300000 */
.L_x_34:
[----:B------:R-:W-:Y:S01]  /*3d40*/  ULEA UR4, UR9, UR43, 0x3 ;  /* 0x0000002b09047291 */ /* 0x000fe2000f8e183f */
[----:B------:R-:W-:-:S05]  /*3d50*/  IMAD.U32 R2, RZ, RZ, UR37 ;  /* 0x00000025ff027e24 */ /* 0x000fca000f8e00ff */
[----:B------:R-:W-:-:S04]  /*3d60*/  SHF.L.U32 R2, R2, 0x1f, RZ ;  /* 0x0000001f02027819 */ /* 0x000fc800000006ff */
[----:B------:R1:W2:Y:S01]  /*3d70*/  SYNCS.PHASECHK.TRANS64.TRYWAIT P0, [UR4+0x38480], R2 ;  /* 0x03848002ff0075a7 */ /* 0x0002a20008000144 */
[----:B------:R-:W-:Y:S05]  /*3d80*/  @!P1 BRA `(.L_x_35) ;  /* 0x0000000000049947 */ /* 0x000fea0003800000 */
[----:B------:R-:W-:Y:S01]  /*3d90*/  BPT.TRAP 0x1 ;  /* 0x000000040000795c */ /* 0x000fe20000300000 */
.L_x_35:
[----:B--2---:R-:W-:Y:S05]  /*3da0*/  @P0 BRA `(.L_x_36) ;  /* 0x0000000000080947 */ /* 0x004fea0003800000 */
[----:B------:R-:W2:Y:S02]  /*3db0*/  SYNCS.PHASECHK.TRANS64.TRYWAIT P0, [UR4+0x38480], R2 ;  /* 0x03848002ff0075a7 */ /* 0x000ea40008000144 */
[----:B--2---:R-:W-:Y:S05]  /*3dc0*/  @!P0 BRA `(.L_x_37) ;  /* 0x0000008800f48947 */ /* 0x004fea0003800000 */
.L_x_36:
[----:B------:R-:W-:Y:S01]  /*3dd0*/  UIADD3 UR4, UR43, 0x18000, URZ ;  /* 0x000180002b047890 */ /* 0x000fe2000fffe03f */
[----:B------:R-:W-:Y:S01]  /*3de0*/  WARPGROUP.ARRIVE ;  /* 0x00000000000079c5 */ /* 0x000fe20000000000 */
[----:B------:R-:W-:Y:S02]  /*3df0*/  ULEA UR11, UR9, UR8, 0xb ;  /* 0x00000008090b7291 */ /* 0x000fe4000f8e583f */
[----:B------:R-:W-:Y:S01]  /*3e00*/  USHF.R.U32.HI UR4, URZ, 0x4, UR4 ;  /* 0x000000043f047899 */ /* 0x000fe20008011604 */
[----:B------:R-:W-:Y:S01]  /*3e10*/  UMOV UR5, 0x40000040 ;  /* 0x4000004000057882 */ /* 0x000fe20000000000 */
[----:B------:R-:W-:Y:S02]  /*3e20*/  UMOV UR7, 0x40000040 ;  /* 0x4000004000077882 */ /* 0x000fe40000000000 */
[----:B------:R-:W-:-:S04]  /*3e30*/  ULOP3.LUT UR4, UR4, 0x3fff, URZ, 0xc0, !UPT ;  /* 0x00003fff04047892 */ /* 0x000fc8000f8ec03f */
[----:B------:R-:W-:-:S04]  /*3e40*/  ULOP3.LUT UR4, UR4, 0x10000, URZ, 0xfc, !UPT ;  /* 0x0001000004047892 */ /* 0x000fc8000f8efc3f */
[----:B------:R-:W-:-:S03]  /*3e50*/  ULEA UR10, UR9, UR4, 0xb ;  /* 0x00000004090a7291 */ /* 0x000fc6000f8e583f */
[----:B------:R-:W-:-:S04]  /*3e60*/  UMOV UR4, UR11 ;  /* 0x0000000b00047c82 */ /* 0x000fc80008000000 */
[----:B------:R-:W-:Y:S02]  /*3e70*/  UMOV UR6, UR10 ;  /* 0x0000000a00067c82 */ /* 0x000fe40008000000 */
[----:B------:R-:W-:Y:S01]  /*3e80*/  HGMMA.64x128x16.F32.BF16 R24, gdesc[UR4], RZ, !UPT, gsb0 ;  /* 0x01e00000041879f0 */ /* 0x000fe2000c0018ff */
[----:B------:R-:W-:Y:S02]  /*3e90*/  UIADD3 UR4, UR11, 0x2, URZ ;  /* 0x000000020b047890 */ /* 0x000fe4000fffe03f */
[----:B------:R-:W-:Y:S01]  /*3ea0*/  UIADD3 UR6, UR10, 0x2, URZ ;  /* 0x000000020a067890 */ /* 0x000fe2000fffe03f */
[----:B------:R-:W-:Y:S01]  /*3eb0*/  UMOV UR5, 0x40000040 ;  /* 0x4000004000057882 */ /* 0x000fe20000000000 */
[----:B------:R-:W-:Y:S01]  /*3ec0*/  UMOV UR7, 0x40000040 ;  /* 0x4000004000077882 */ /* 0x000fe20000000000 */
[----:B------:R-:W-:Y:S02]  /*3ed0*/  WARPGROUP.DEPBAR.LE gsb0, 0x0 ;  /* 0x00008000000079c5 */ /* 0x000fe40000010000 */
[----:B------:R-:W-:-:S06]  /*3ee0*/  WARPGROUP.ARRIVE ;  /* 0x00000000000079c5 */ /* 0x000fcc0000000000 */
[----:B------:R-:W-:Y:S01]  /*3ef0*/  HGMMA.64x128x16.F32.BF16 R24, gdesc[UR4], R24, gsb0 ;  /* 0x01e00000041879f0 */ /* 0x000fe20008001818 */
        /* <DEDUP_REMOVED lines=39> */
[----:B------:R-:W-:Y:S01]  /*4170*/  UIADD3 UR11, UR9, 0x1, URZ ;  /* 0x00000001090b7890 */ /* 0x000fe2000fffe03f */
[----:B------:R-:W-:-:S03]  /*4180*/  UMOV UR10, 0x1 ;  /* 0x00000001000a7882 */ /* 0x000fc60000000000 */
[----:B------:R-:W-:-:S04]  /*4190*/  UISETP.NE.AND UP0, UPT, UR11, 0x3, UPT ;  /* 0x000000030b00788c */ /* 0x000fc8000bf05270 */
[----:B------:R-:W-:Y:S01]  /*41a0*/  USEL UR11, UR11, URZ, UP0 ;  /* 0x0000003f0b0b7287 */ /* 0x000fe20008000000 */
[----:B------:R-:W-:Y:S02]  /*41b0*/  WARPGROUP.DEPBAR.LE gsb0, 0x0 ;  /* 0x00008000000079c5 */ /* 0x000fe40000010000 */
[----:B------:R-:W-:-:S06]  /*41c0*/  WARPGROUP.ARRIVE ;  /* 0x00000000000079c5 */ /* 0x000fcc0000000000 */
[----:B------:R-:W-:Y:S01]  /*41d0*/  HGMMA.64x128x16.F32.BF16 R24, gdesc[UR4], R24, gsb0 ;  /* 0x01e00000041879f0 */ /* 0x000fe20008001818 */
[----:B------:R-:W-:-:S04]  /*41e0*/  USEL UR4, URZ, 0x1, UP0 ;  /* 0x000000013f047887 */ /* 0x000fc80008000000 */
[----:B------:R-:W-:-:S06]  /*41f0*/  ULOP3.LUT UR4, UR37, UR4, URZ, 0x3c, !UPT ;  /* 0x0000000425047292 */ /* 0x000fcc000f8e3c3f */
[----:B------:R-:W-:Y:S01]  /*4200*/  IMAD.U32 R4, RZ, RZ, UR4 ;  /* 0x00000004ff047e24 */ /* 0x000fe2000f8e00ff */
[----:B------:R-:W-:-:S06]  /*4210*/  WARPGROUP.DEPBAR.LE gsb0, 0x0 ;  /* 0x00008000000079c5 */ /* 0x000fcc0000010000 */
.L_x_33:
[----:B-12---:R-:W-:-:S05]  /*4220*/  VIADD R2, R6, 0x7f ;  /* 0x0000007f06027836 */ /* 0x006fca0000000000 */
[----:B------:R-:W-:-:S04]  /*4230*/  SHF.R.S32.HI R3, RZ, 0x1f, R2 ;  /* 0x0000001fff037819 */ /* 0x000fc80000011402 */
[----:B------:R-:W-:-:S04]  /*4240*/  LEA.HI R3, R3, R2, RZ, 0x7 ;  /* 0x0000000203037211 */ /* 0x000fc800078f38ff */
[----:B------:R-:W-:-:S04]  /*4250*/  SHF.R.S32.HI R3, RZ, 0x7, R3 ;  /* 0x00000007ff037819 */ /* 0x000fc80000011403 */
[----:B------:R-:W-:-:S05]  /*4260*/  VIMNMX R2, R3, 0x1, PT ;  /* 0x0000000103027848 */ /* 0x000fca0003fe0100 */
[----:B------:R-:W-:-:S05]  /*4270*/  IMAD.IADD R7, R3, 0x1, -R2 ;  /* 0x0000000103077824 */ /* 0x000fca00078e0a02 */
[----:B------:R-:W-:-:S13]  /*4280*/  ISETP.GE.AND P0, PT, R7, 0x1, PT ;  /* 0x000000010700780c */ /* 0x000fda0003f06270 */
[----:B------:R-:W-:Y:S05]  /*4290*/  @!P0 BRA `(.L_x_38) ;  /* 0x00000004008c8947 */ /* 0x000fea0003800000 */
[----:B------:R-:W-:Y:S02]  /*42a0*/  IMAD.MOV.U32 R2, RZ, RZ, R7 ;  /* 0x000000ffff027224 */ /* 0x000fe400078e0007 */
[----:B------:R-:W-:-:S07]  /*42b0*/  IMAD.U32 R3, RZ, RZ, UR9 ;  /* 0x00000009ff037e24 */ /* 0x000fce000f8e00ff */
.L_x_45:
[----:B------:R-:W-:-:S06]  /*42c0*/  UISETP.NE.AND UP0, UPT, UR50, 0x3, UPT ;  /* 0x000000033200788c */ /* 0x000fcc000bf05270 */
[----:B------:R-:W-:-:S13]  /*42d0*/  PLOP3.LUT P1, PT, PT, PT, UP0, 0x80, 0x0 ;  /* 0x000000000000781c */ /* 0x000fda0003f2f008 */
[----:B------:R-:W-:Y:S05]  /*42e0*/  @!P1 BRA `(.L_x_39) ;  /* 0x0000000000049947 */ /* 0x000fea0003800000 */
[----:B------:R-:W-:Y:S01]  /*42f0*/  BPT.TRAP 0x1 ;  /* 0x000000040000795c */ /* 0x000fe20000300000 */
.L_x_39:
[----:B------:R-:W-:Y:S01]  /*4300*/  ULEA UR4, UR11, UR43, 0x3 ;  /* 0x0000002b0b047291 */ /* 0x000fe2000f8e183f */
[----:B------:R-:W-:-:S08]  /*4310*/  SHF.L.U32 R5, R4, 0x1f, RZ ;  /* 0x0000001f04057819 */ /* 0x000fd000000006ff */
[----:B------:R1:W2:Y:S01]  /*4320*/  SYNCS.PHASECHK.TRANS64.TRYWAIT P0, [UR4+0x38480], R5 ;  /* 0x03848005ff0075a7 */ /* 0x0002a20008000144 */
[----:B------:R-:W-:Y:S05]  /*4330*/  @!P1 BRA `(.L_x_40) ;  /* 0x0000000000049947 */ /* 0x000fea0003800000 */
[----:B------:R-:W-:Y:S01]  /*4340*/  BPT.TRAP 0x1 ;  /* 0x000000040000795c */ /* 0x000fe20000300000 */
.L_x_40:
[----:B--2---:R-:W-:Y:S05]  /*4350*/  @P0 BRA `(.L_x_41) ;  /* 0x0000000000080947 */ /* 0x004fea0003800000 */
[----:B------:R-:W2:Y:S02]  /*4360*/  SYNCS.PHASECHK.TRANS64.TRYWAIT P0, [UR4+0x38480], R5 ;  /* 0x03848005ff0075a7 */ /* 0x000ea40008000144 */
[----:B--2---:R-:W-:Y:S05]  /*4370*/  @!P0 BRA `(.L_x_42) ;  /* 0x0000008400a08947 */ /* 0x004fea0003800000 */
.L_x_41:
[----:B------:R-:W-:Y:S01]  /*4380*/  UIADD3 UR4, UR43, 0x18000, URZ ;  /* 0x000180002b047890 */ /* 0x000fe2000fffe03f */
[----:B------:R-:W-:Y:S01]  /*4390*/  WARPGROUP.ARRIVE ;  /* 0x00000000000079c5 */ /* 0x000fe20000000000 */
[----:B------:R-:W-:Y:S02]  /*43a0*/  UISETP.NE.U32.AND UP0, UPT, UR10, URZ, UPT ;  /* 0x0000003f0a00728c */ /* 0x000fe4000bf05070 */
[----:B------:R-:W-:Y:S02]  /*43b0*/  USHF.R.U32.HI UR4, URZ, 0x4, UR4 ;  /* 0x000000043f047899 */ /* 0x000fe40008011604 */
[----:B------:R-:W-:Y:S02]  /*43c0*/  ULEA UR13, UR11, UR8, 0xb ;  /* 0x000000080b0d7291 */ /* 0x000fe4000f8e583f */
[----:B------:R-:W-:Y:S01]  /*43d0*/  ULOP3.LUT UR4, UR4, 0x3fff, URZ, 0xc0, !UPT ;  /* 0x00003fff04047892 */ /* 0x000fe2000f8ec03f */
[----:B------:R-:W-:Y:S01]  /*43e0*/  UMOV UR5, 0x40000040 ;  /* 0x4000004000057882 */ /* 0x000fe20000000000 */
[----:B------:R-:W-:-:S02]  /*43f0*/  UMOV UR7, 0x40000040 ;  /* 0x4000004000077882 */ /* 0x000fc40000000000 */
[----:B------:R-:W-:-:S04]  /*4400*/  ULOP3.LUT UR4, UR4, 0x10000, URZ, 0xfc, !UPT ;  /* 0x0001000004047892 */ /* 0x000fc8000f8efc3f */
[----:B------:R-:W-:-:S03]  /*4410*/  ULEA UR12, UR11, UR4, 0xb ;  /* 0x000000040b0c7291 */ /* 0x000fc6000f8e583f */
[----:B------:R-:W-:-:S04]  /*4420*/  UMOV UR4, UR13 ;  /* 0x0000000d00047c82 */ /* 0x000fc80008000000 */
[----:B------:R-:W-:Y:S02]  /*4430*/  UMOV UR6, UR12 ;  /* 0x0000000c00067c82 */ /* 0x000fe40008000000 */
[----:B------:R-:W-:Y:S01]  /*4440*/  HGMMA.64x128x16.F32.BF16 R24, gdesc[UR4], R24, UP0, gsb0 ;  /* 0x01e00000041879f0 */ /* 0x000fe2000b801818 */
[----:B------:R-:W-:Y:S02]  /*4450*/  UIADD3 UR4, UR13, 0x2, URZ ;  /* 0x000000020d047890 */ /* 0x000fe4000fffe03f */
[----:B------:R-:W-:Y:S01]  /*4460*/  UIADD3 UR6, UR12, 0x2, URZ ;  /* 0x000000020c067890 */ /* 0x000fe2000fffe03f */
[----:B------:R-:W-:Y:S01]  /*4470*/  UMOV UR5, 0x40000040 ;  /* 0x4000004000057882 */ /* 0x000fe20000000000 */
[----:B------:R-:W-:Y:S01]  /*4480*/  UMOV UR7, 0x40000040 ;  /* 0x4000004000077882 */ /* 0x000fe20000000000 */
[----:B------:R-:W-:Y:S02]  /*4490*/  WARPGROUP.DEPBAR.LE gsb0, 0x0 ;  /* 0x00008000000079c5 */ /* 0x000fe40000010000 */
[----:B------:R-:W-:-:S06]  /*44a0*/  WARPGROUP.ARRIVE ;  /* 0x00000000000079c5 */ /* 0x000fcc0000000000 */
        /* <DEDUP_REMOVED lines=42> */
[----:B------:R-:W-:Y:S03]  /*4750*/  HGMMA.64x128x16.F32.BF16 R24, gdesc[UR4], R24, UP0, gsb0 ;  /* 0x01e00000041879f0 */ /* 0x000fe6000b801818 */
[----:B------:R-:W-:Y:S02]  /*4760*/  WARPGROUP.DEPBAR.LE gsb0, 0x0 ;  /* 0x00008000000079c5 */ /* 0x000fe40000010000 */
[----:B------:R-:W-:Y:S05]  /*4770*/  @!P1 BRA `(.L_x_43) ;  /* 0x0000000000049947 */ /* 0x000fea0003800000 */
[----:B------:R-:W-:Y:S01]  /*4780*/  BPT.TRAP 0x1 ;  /* 0x000000040000795c */ /* 0x000fe20000300000 */
.L_x_43:
[----:B------:R-:W-:Y:S01]  /*4790*/  ISETP.NE.AND P0, PT, R23, RZ, PT ;  /* 0x000000ff1700720c */ /* 0x000fe20003f05270 */
[----:B------:R-:W-:-:S12]  /*47a0*/  UISETP.GT.U32.AND UP0, UPT, UR52, 0x1, UPT ;  /* 0x000000013400788c */ /* 0x000fd8000bf04070 */
[----:B-12---:R-:W-:-:S05]  /*47b0*/  @P0 LEA R5, R3, UR43, 0x3 ;  /* 0x0000002b03050c11 */ /* 0x006fca000f8e18ff */
[----:B------:R-:W-:-:S05]  /*47c0*/  @P0 VIADD R5, R5, 0x38498 ;  /* 0x0003849805050836 */ /* 0x000fca0000000000 */
[----:B------:R-:W-:-:S04]  /*47d0*/  @P0 PRMT R5, R22, 0x654, R5 ;  /* 0x0000065416050816 */ /* 0x000fc80000000005 */
[----:B------:R1:W-:Y:S01]  /*47e0*/  @P0 SYNCS.ARRIVE.TRANS64.RED.A1T0 RZ, [R5+URZ], RZ ;  /* 0x000000ff05ff09a7 */ /* 0x0003e2000810043f */
[----:B------:R-:W-:-:S13]  /*47f0*/  PLOP3.LUT P0, PT, PT, PT, UP0, 0x80, 0x0 ;  /* 0x000000000000781c */ /* 0x000fda0003f0f008 */
[----:B-1----:R-:W-:Y:S05]  /*4800*/  @P0 BRA `(.L_x_44) ;  /* 0x0000000000040947 */ /* 0x002fea0003800000 */
[----:B------:R-:W-:Y:S01]  /*4810*/  BPT.TRAP 0x1 ;  /* 0x000000040000795c */ /* 0x000fe20000300000 */
.L_x_44:
[----:B------:R-:W-:Y:S01]  /*4820*/  UIADD3 UR11, UR11, 0x1, URZ ;  /* 0x000000010b0b7890 */ /* 0x000fe2000fffe03f */
[C---:B------:R-:W-:Y:S01]  /*4830*/  ISETP.GT.AND P1, PT, R2.reuse, 0x1, PT ;  /* 0x000000010200780c */ /* 0x040fe20003f24270 */
[----:B------:R-:W-:Y:S02]  /*4840*/  VIADD R3, R3, 0x1 ;  /* 0x0000000103037836 */ /* 0x000fe40000000000 */
[----:B------:R-:W-:Y:S01]  /*4850*/  UISETP.NE.AND UP0, UPT, UR11, 0x3, UPT ;  /* 0x000000030b00788c */ /* 0x000fe2000bf05270 */
[----:B------:R-:W-:Y:S02]  /*4860*/  VIADD R2, R2, 0xffffffff ;  /* 0xffffffff02027836 */ /* 0x000fe40000000000 */
[C---:B------:R-:W-:Y:S01]  /*4870*/  ISETP.NE.AND P0, PT, R3.reuse, 0x3, PT ;  /* 0x000000030300780c */ /* 0x040fe20003f05270 */
[----:B------:R-:W-:Y:S02]  /*4880*/  USEL UR4, URZ, 0x1, UP0 ;  /* 0x000000013f047887 */ /* 0x000fe40008000000 */
[----:B------:R-:W-:Y:S01]  /*4890*/  USEL UR11, UR11, URZ, UP0 ;  /* 0x0000003f0b0b7287 */ /* 0x000fe20008000000 */
[----:B------:R-:W-:-:S03]  /*48a0*/  SEL R3, R3, RZ, P0 ;  /* 0x000000ff03037207 */ /* 0x000fc60000000000 */
[----:B------:R-:W-:Y:S01]  /*48b0*/  LOP3.LUT R4, R4, UR4, RZ, 0x3c, !PT ;  /* 0x0000000404047c12 */ /* 0x000fe2000f8e3cff */
[----:B------:R-:W-:Y:S07]  /*48c0*/  @P1 BRA `(.L_x_45) ;  /* 0xfffffff8007c1947 */ /* 0x000fee000383ffff */
.L_x_38:
[----:B------:R-:W-:-:S13]  /*48d0*/  ISETP.GE.AND P0, PT, R6, 0x1, PT ;  /* 0x000000010600780c */ /* 0x000fda0003f06270 */
[----:B------:R-:W-:Y:S05]  /*48e0*/  @!P0 BRA `(.L_x_46) ;  /* 0x0000000000448947 */ /* 0x000fea0003800000 */
[----:B------:R-:W-:-:S06]  /*48f0*/  UISETP.NE.AND UP0, UPT, UR50, 0x3, UPT ;  /* 0x000000033200788c */ /* 0x000fcc000bf05270 */
[----:B------:R-:W-:-:S13]  /*4900*/  PLOP3.LUT P0, PT, PT, PT, UP0, 0x80, 0x0 ;  /* 0x000000000000781c */ /* 0x000fda0003f0f008 */
[----:B------:R-:W-:Y:S05]  /*4910*/  @!P0 BRA `(.L_x_47) ;  /* 0x0000000000048947 */ /* 0x000fea0003800000 */
[----:B------:R-:W-:Y:S01]  /*4920*/  BPT.TRAP 0x1 ;  /* 0x000000040000795c */ /* 0x000fe20000300000 */
.L_x_47:
[----:B------:R-:W-:Y:S01]  /*4930*/  ISETP.NE.AND P0, PT, R23, RZ, PT ;  /* 0x000000ff1700720c */ /* 0x000fe20003f05270 */
[----:B------:R-:W-:-:S12]  /*4940*/  UISETP.GT.U32.AND UP0, UPT, UR52, 0x1, UPT ;  /* 0x000000013400788c */ /* 0x000fd8000bf04070 */
[----:B------:R-:W-:-:S04]  /*4950*/  @P0 VIADD R4, R7, UR9 ;  /* 0x0000000907040c36 */ /* 0x000fc80008000000 */
[----:B------:R-:W-:-:S05]  /*4960*/  @P0 IMAD.WIDE.U32 R2, R4, -0x55555555, RZ ;  /* 0xaaaaaaab04020825 */ /* 0x000fca00078e00ff */
[----:B------:R-:W-:-:S05]  /*4970*/  @P0 SHF.R.U32.HI R3, RZ, 0x1, R3 ;  /* 0x00000001ff030819 */ /* 0x000fca0000011603 */
[----:B------:R-:W-:-:S05]  /*4980*/  @P0 IMAD R4, R3, -0x3, R4 ;  /* 0xfffffffd03040824 */ /* 0x000fca00078e0204 */
[----:B------:R-:W-:-:S05]  /*4990*/  @P0 LEA R4, R4, UR43, 0x3 ;  /* 0x0000002b04040c11 */ /* 0x000fca000f8e18ff */
[----:B------:R-:W-:-:S05]  /*49a0*/  @P0 VIADD R3, R4, 0x38498 ;  /* 0x0003849804030836 */ /* 0x000fca0000000000 */
[----:B------:R-:W-:-:S04]  /*49b0*/  @P0 PRMT R3, R22, 0x654, R3 ;  /* 0x0000065416030816 */ /* 0x000fc80000000003 */
[----:B------:R1:W-:Y:S01]  /*49c0*/  @P0 SYNCS.ARRIVE.TRANS64.RED.A1T0 RZ, [R3+URZ], RZ ;  /* 0x000000ff03ff09a7 */ /* 0x0003e2000810043f */
[----:B------:R-:W-:-:S13]  /*49d0*/  PLOP3.LUT P0, PT, PT, PT, UP0, 0x80, 0x0 ;  /* 0x000000000000781c */ /* 0x000fda0003f0f008 */
[----:B-1----:R-:W-:Y:S05]  /*49e0*/  @P0 BRA `(.L_x_46) ;  /* 0x0000000000040947 */ /* 0x002fea0003800000 */
[----:B------:R-:W-:Y:S01]  /*49f0*/  BPT.TRAP 0x1 ;  /* 0x000000040000795c */ /* 0x000fe20000300000 */
.L_x_46:
[----:B------:R-:W-:Y:S02]  /*4a00*/  R2UR UR4, R6 ;  /* 0x00000000060472ca */ /* 0x000fe400000e0000 */
[----:B------:R-:W-:Y:S02]  /*4a10*/  R2UR UR45, R16 ;  /* 0x00000000102d72ca */ /* 0x000fe400000e0000 */
[----:B------:R-:W-:Y:S02]  /*4a20*/  R2UR UR46, R17 ;  /* 0x00000000112e72ca */ /* 0x000fe400000e0000 */
[----:B------:R-:W-:-:S07]  /*4a30*/  LOP3.LUT P0, RZ, R0, 0xff, RZ, 0xc0, !PT ;  /* 0x000000ff00ff7812 */ /* 0x000fce000780c0ff */
[----:B------:R-:W-:Y:S02]  /*4a40*/  UIADD3 UR4, UR4, 0x7f, URZ ;  /* 0x0000007f04047890 */ /* 0x000fe4000fffe03f */
[----:B------:R-:W-:Y:S02]  /*4a50*/  USHF.L.U32 UR45, UR45, 0x7, URZ ;  /* 0x000000072d2d7899 */ /* 0x000fe4000800063f */
[----:B------:R-:W-:Y:S02]  /*4a60*/  USHF.R.S32.HI UR5, URZ, 0x1f, UR4 ;  /* 0x0000001f3f057899 */ /* 0x000fe40008011404 */
[----:B------:R-:W-:Y:S02]  /*4a70*/  USHF.L.U32 UR46, UR46, 0x7, URZ ;  /* 0x000000072e2e7899 */ /* 0x000fe4000800063f */
[----:B------:R-:W-:Y:S02]  /*4a80*/  ULEA.HI UR5, UR5, UR4, URZ, 0x7 ;  /* 0x0000000405057291 */ /* 0x000fe4000f8f383f */
[----:B------:R-:W-:-:S02]  /*4a90*/  UIADD3 UR4, UR43, 0x30000, URZ ;  /* 0x000300002b047890 */ /* 0x000fc4000fffe03f */
[----:B------:R-:W-:Y:S02]  /*4aa0*/  USHF.R.S32.HI UR5, URZ, 0x7, UR5 ;  /* 0x000000073f057899 */ /* 0x000fe40008011405 */
[----:B------:R-:W-:Y:S02]  /*4ab0*/  ULOP3.LUT UP2, URZ, UR4, 0x3ff, URZ, 0xc0, !UPT ;  /* 0x000003ff043f7892 */ /* 0x000fe4000f84c03f */
[----:B------:R-:W-:Y:S02]  /*4ac0*/  UIADD3 UR60, UR5, UR9, URZ ;  /* 0x00000009053c7290 */ /* 0x000fe4000fffe03f */
[----:B------:R-:W-:Y:S02]  /*4ad0*/  UISETP.GE.U32.AND UP1, UPT, UR5, 0x3, UPT ;  /* 0x000000030500788c */ /* 0x000fe4000bf26070 */
[----:B------:R-:W-:Y:S01]  /*4ae0*/  UISETP.GT.U32.AND UP0, UPT, UR60, 0x2, UPT ;  /* 0x000000023c00788c */ /* 0x000fe2000bf04070 */
[----:B------:R-:W-:-:S03]  /*4af0*/  PLOP3.LUT P1, PT, PT, PT, UP2, 0x80, 0x0 ;  /* 0x000000000000781c */ /* 0x000fc60003f2f028 */
[----:B------:R-:W-:-:S04]  /*4b00*/  UISETP.LT.U32.AND UP0, UPT, UR5, 0x3, UP0 ;  /* 0x000000030500788c */ /* 0x000fc80008701070 */
[----:B------:R-:W-:Y:S02]  /*4b10*/  USEL UR6, URZ, 0x1, !UP0 ;  /* 0x000000013f067887 */ /* 0x000fe4000c000000 */
[----:B------:R-:W-:Y:S02]  /*4b20*/  @UP1 UIMAD.WIDE.U32 UR4, UR60, -0x55555555, URZ ;  /* 0xaaaaaaab3c0418a5 */ /* 0x000fe4000f8e003f */
[----:B------:R-:W-:Y:S02]  /*4b30*/  ULOP3.LUT UR37, UR37, UR6, URZ, 0x3c, !UPT ;  /* 0x0000000625257292 */ /* 0x000fe4000f8e3c3f */
[----:B------:R-:W-:-:S04]  /*4b40*/  @UP1 USHF.R.U32.HI UR4, URZ, 0x1, UR5 ;  /* 0x000000013f041899 */ /* 0x000fc80008011605 */
[----:B------:R-:W-:Y:S01]  /*4b50*/  @UP1 ULOP3.LUT UR37, UR37, 0x1, UR4, 0x78, !UPT ;  /* 0x0000000125251892 */ /* 0x000fe2000f8e7804 */
[----:B------:R-:W-:Y:S11]  /*4b60*/  @!P0 BRA `(.L_x_48) ;  /* 0x00000000000c8947 */ /* 0x000ff60003800000 */
[----:B------:R-:W-:-:S04]  /*4b70*/  DEPBAR {5,4,3,2,1,0} ;  /* 0x0000003f0000791a */ /* 0x000fc80000000000 */
[----:B------:R1:W-:Y:S02]  /*4b80*/  UTMACCTL.IV [UR58] ;  /* 0x000000003a0079b9 */ /* 0x0003e40008000000 */
[----:B-1----:R-:W-:Y:S01]  /*4b90*/  NOP ;  /* 0x0000000000007918 */ /* 0x002fe20000000000 */
.L_x_48:
[----:B------:R-:W-:Y:S05]  /*4ba0*/  @!P1 BRA `(.L_x_49) ;  /* 0x00000000007c9947 */ /* 0x000fea0003800000 */
[----:B------:R-:W-:Y:S01]  /*4bb0*/  MOV R2, 0x0 ;  /* 0x0000000000027802 */ /* 0x000fe20000000f00 */
[----:B------:R-:W-:Y:S01]  /*4bc0*/  ULDC.64 UR4, c[0x4][0x68] ;  /* 0x01001a0000047ab9 */ /* 0x000fe20000000a00 */
[----:B------:R-:W-:Y:S01]  /*4bd0*/  ULDC.64 UR6, c[0x4][0x8] ;  /* 0x0100020000067ab9 */ /* 0x000fe20000000a00 */
[----:B------:R-:W-:Y:S01]  /*4be0*/  IMAD.U32 R4, RZ, RZ, UR4 ;  /* 0x00000004ff047e24 */ /* 0x000fe2000f8e00ff */
[----:B------:R1:W2:Y:S01]  /*4bf0*/  LDC.64 R14, c[0x4][R2] ;  /* 0x01000000020e7b82 */ /* 0x0002a20000000a00 */
[----:B------:R-:W-:Y:S01]  /*4c00*/  IMAD.U32 R5, RZ, RZ, UR5 ;  /* 0x00000005ff057e24 */ /* 0x000fe2000f8e00ff */
[----:B------:R-:W-:Y:S01]  /*4c10*/  ULDC.64 UR4, c[0x4][0x70] ;  /* 0x01001c0000047ab9 */ /* 0x000fe20000000a00 */
[----:B------:R-:W-:Y:S02]  /*4c20*/  IMAD.U32 R10, RZ, RZ, UR6 ;  /* 0x00000006ff0a7e24 */ /* 0x000fe4000f8e00ff */
[----:B------:R-:W-:Y:S02]  /*4c30*/  IMAD.U32 R6, RZ, RZ, UR4 ;  /* 0x00000004ff067e24 */ /* 0x000fe4000f8e00ff */
[----:B------:R-:W-:-:S02]  /*4c40*/  IMAD.U32 R7, RZ, RZ, UR5 ;  /* 0x00000005ff077e24 */ /* 0x000fc4000f8e00ff */
[----:B------:R-:W-:Y:S02]  /*4c50*/  IMAD.U32 R11, RZ, RZ, UR7 ;  /* 0x00000007ff0b7e24 */ /* 0x000fe4000f8e00ff */
[----:B------:R-:W-:Y:S02]  /*4c60*/  IMAD.MOV.U32 R8, RZ, RZ, 0x70 ;  /* 0x00000070ff087424 */ /* 0x000fe400078e00ff */
[----:B------:R-:W-:Y:S02]  /*4c70*/  IMAD.MOV.U32 R12, RZ, RZ, 0x1 ;  /* 0x00000001ff0c7424 */ /* 0x000fe400078e00ff */
[----:B-1----:R-:W-:-:S07]  /*4c80*/  IMAD.MOV.U32 R13, RZ, RZ, RZ ;  /* 0x000000ffff0d7224 */ /* 0x002fce00078e00ff */
[----:B------:R-:W-:-:S07]  /*4c90*/  LEPC R20, `(.L_x_50) ;  /* 0x000000001014794e */ /* 0x000fce0000000000 */
[----:B--2---:R-:W-:Y:S05]  /*4ca0*/  CALL.ABS.NOINC R14 ;  /* 0x000000000e007343 */ /* 0x004fea0003c00000 */
.L_x_50:
[----:B------:R-:W1:Y:S01]  /*4cb0*/  LDC.64 R2, c[0x4][R2] ;  /* 0x0100000002027b82 */ /* 0x000e620000000a00 */
[----:B------:R-:W-:Y:S01]  /*4cc0*/  ULDC.64 UR4, c[0x4][0x68] ;  /* 0x01001a0000047ab9 */ /* 0x000fe20000000a00 */
[----:B------:R-:W-:Y:S01]  /*4cd0*/  ULDC.64 UR6, c[0x4][0x8] ;  /* 0x0100020000067ab9 */ /* 0x000fe20000000a00 */
[----:B------:R-:W-:Y:S02]  /*4ce0*/  IMAD.U32 R4, RZ, RZ, UR4 ;  /* 0x00000004ff047e24 */ /* 0x000fe4000f8e00ff */
        /* <DEDUP_REMOVED lines=8> */
[----:B------:R-:W-:-:S07]  /*4d70*/  IMAD.MOV.U32 R13, RZ, RZ, RZ ;  /* 0x000000ffff0d7224 */ /* 0x000fce00078e00ff */
[----:B------:R-:W-:-:S07]  /*4d80*/  LEPC R20, `(.L_x_49) ;  /* 0x000000001014794e */ /* 0x000fce0000000000 */
[----:B-1----:R-:W-:Y:S05]  /*4d90*/  CALL.ABS.NOINC R2 ;  /* 0x0000000002007343 */ /* 0x002fea0003c00000 */
.L_x_49:
[----:B------:R-:W-:Y:S02]  /*4da0*/  ULDC.64 UR4, c[0x0][0x590] ;  /* 0x0001640000047ab9 */ /* 0x000fe40000000a00 */
[----:B------:R-:W-:-:S04]  /*4db0*/  ISETP.NE.U32.AND P0, PT, RZ, UR4, PT ;  /* 0x00000004ff007c0c */ /* 0x000fc8000bf05070 */
[----:B------:R-:W-:-:S13]  /*4dc0*/  ISETP.NE.AND.EX P0, PT, RZ, UR5, PT, P0 ;  /* 0x00000005ff007c0c */ /* 0x000fda000bf05300 */
[----:B------:R-:W-:Y:S05]  /*4dd0*/  @!P0 BRA `(.L_x_51) ;  /* 0x0000000000148947 */ /* 0x000fea0003800000 */
[----:B------:R-:W-:-:S04]  /*4de0*/  LEA R2, P0, R18, UR4, 0x3 ;  /* 0x0000000412027c11 */ /* 0x000fc8000f8018ff */
[----:B------:R-:W-:-:S06]  /*4df0*/  LEA.HI.X R3, R18, UR5, R19, 0x3, P0 ;  /* 0x0000000512037c11 */ /* 0x000fcc00080f1c13 */
[----:B------:R-:W2:Y:S04]  /*4e00*/  LDG.E.64 R2, desc[UR56][R2.64] ;  /* 0x0000003802027981 */ /* 0x000ea8000c1e1b00 */
[----:B--2---:R1:W5:Y:S01]  /*4e10*/  LD.E R0, desc[UR56][R2.64] ;  /* 0x0000003802007980 */ /* 0x004362000c101900 */
[----:B------:R-:W-:Y:S05]  /*4e20*/  BRA `(.L_x_52) ;  /* 0x0000000000307947 */ /* 0x000fea0003800000 */
.L_x_51:
[----:B------:R-:W-:Y:S02]  /*4e30*/  ULDC.64 UR4, c[0x0][0x588] ;  /* 0x0001620000047ab9 */ /* 0x000fe40000000a00 */
[----:B------:R-:W-:-:S04]  /*4e40*/  ISETP.NE.U32.AND P0, PT, RZ, UR4, PT ;  /* 0x00000004ff007c0c */ /* 0x000fc8000bf05070 */
[----:B------:R-:W-:-:S13]  /*4e50*/  ISETP.NE.AND.EX P0, PT, RZ, UR5, PT, P0 ;  /* 0x00000005ff007c0c */ /* 0x000fda000bf05300 */
[----:B------:R-:W-:Y:S05]  /*4e60*/  @!P0 BRA `(.L_x_53) ;  /* 0x0000000000188947 */ /* 0x000fea0003800000 */
[----:B------:R-:W1:Y:S01]  /*4e70*/  LDC.64 R2, c[0x0][0x588] ;  /* 0x00016200ff027b82 */ /* 0x000e620000000a00 */
[----:B------:R-:W-:Y:S02]  /*4e80*/  ULDC UR4, c[0x0][0x598] ;  /* 0x0001660000047ab9 */ /* 0x000fe40000000800 */
[----:B------:R-:W-:-:S04]  /*4e90*/  IMAD R5, R18, UR4, RZ ;  /* 0x0000000412057c24 */ /* 0x000fc8000f8e02ff */
[----:B-1----:R-:W-:-:S05]  /*4ea0*/  IMAD.WIDE R2, R5, 0x4, R2 ;  /* 0x0000000405027825 */ /* 0x002fca00078e0202 */
[----:B------:R2:W5:Y:S01]  /*4eb0*/  LDG.E R0, desc[UR56][R2.64] ;  /* 0x0000003802007981 */ /* 0x000562000c1e1900 */
[----:B------:R-:W-:Y:S05]  /*4ec0*/  BRA `(.L_x_52) ;  /* 0x0000000000087947 */ /* 0x000fea0003800000 */
.L_x_53:
[----:B------:R-:W-:Y:S02]  /*4ed0*/  ULDC UR4, c[0x0][0x580] ;  /* 0x0001600000047ab9 */ /* 0x000fe40000000800 */
[----:B------:R-:W-:-:S07]  /*4ee0*/  IMAD.U32 R0, RZ, RZ, UR4 ;  /* 0x00000004ff007e24 */ /* 0x000fce000f8e00ff */
.L_x_52:
[----:B------:R-:W-:Y:S02]  /*4ef0*/  ULDC.64 UR4, c[0x0][0x5b8] ;  /* 0x00016e0000047ab9 */ /* 0x000fe40000000a00 */
[----:B------:R-:W-:-:S04]  /*4f00*/  ISETP.NE.U32.AND P0, PT, RZ, UR4, PT ;  /* 0x00000004ff007c0c */ /* 0x000fc8000bf05070 */
[----:B------:R-:W-:-:S13]  /*4f10*/  ISETP.NE.AND.EX P0, PT, RZ, UR5, PT, P0 ;  /* 0x00000005ff007c0c */ /* 0x000fda000bf05300 */
[----:B------:R-:W-:Y:S05]  /*4f20*/  @!P0 BRA `(.L_x_54) ;  /* 0x0000000000148947 */ /* 0x000fea0003800000 */
[----:B------:R-:W-:-:S04]  /*4f30*/  LEA R4, P0, R18, UR4, 0x3 ;  /* 0x0000000412047c11 */ /* 0x000fc8000f8018ff */
[----:B------:R-:W-:-:S05]  /*4f40*/  LEA.HI.X R5, R18, UR5, R19, 0x3, P0 ;  /* 0x0000000512057c11 */ /* 0x000fca00080f1c13 */
[----:B-12---:R-:W2:Y:S04]  /*4f50*/  LDG.E.64 R2, desc[UR56][R4.64] ;  /* 0x0000003804027981 */ /* 0x006ea8000c1e1b00 */
[----:B--2---:R2:W5:Y:S01]  /*4f60*/  LD.E R2, desc[UR56][R2.64] ;  /* 0x0000003802027980 */ /* 0x004562000c101900 */
[----:B------:R-:W-:Y:S05]  /*4f70*/  BRA `(.L_x_55) ;  /* 0x0000000000307947 */ /* 0x000fea0003800000 */
.L_x_54:
[----:B------:R-:W-:Y:S02]  /*4f80*/  ULDC.64 UR4, c[0x0][0x5b0] ;  /* 0x00016c0000047ab9 */ /* 0x000fe40000000a00 */
[----:B------:R-:W-:-:S04]  /*4f90*/  ISETP.NE.U32.AND P0, PT, RZ, UR4, PT ;  /* 0x00000004ff007c0c */ /* 0x000fc8000bf05070 */
[----:B------:R-:W-:-:S13]  /*4fa0*/  ISETP.NE.AND.EX P0, PT, RZ, UR5, PT, P0 ;  /* 0x00000005ff007c0c */ /* 0x000fda000bf05300 */
[----:B------:R-:W-:Y:S05]  /*4fb0*/  @!P0 BRA `(.L_x_56) ;  /* 0x0000000000188947 */ /* 0x000fea0003800000 */
[----:B-12---:R-:W1:Y:S01]  /*4fc0*/  LDC.64 R2, c[0x0][0x5b0] ;  /* 0x00016c00ff027b82 */ /* 0x006e620000000a00 */
[----:B------:R-:W-:Y:S02]  /*4fd0*/  ULDC UR4, c[0x0][0x5c0] ;  /* 0x0001700000047ab9 */ /* 0x000fe40000000800 */
[----:B------:R-:W-:-:S04]  /*4fe0*/  IMAD R5, R18, UR4, RZ ;  /* 0x0000000412057c24 */ /* 0x000fc8000f8e02ff */
[----:B-1----:R-:W-:-:S06]  /*4ff0*/  IMAD.WIDE R2, R5, 0x4, R2 ;  /* 0x0000000405027825 */ /* 0x002fcc00078e0202 */
[----:B------:R1:W5:Y:S01]  /*5000*/  LDG.E R2, desc[UR56][R2.64] ;  /* 0x0000003802027981 */ /* 0x000362000c1e1900 */
[----:B------:R-:W-:Y:S05]  /*5010*/  BRA `(.L_x_55) ;  /* 0x0000000000087947 */ /* 0x000fea0003800000 */
.L_x_56:
[----:B------:R-:W-:Y:S02]  /*5020*/  ULDC UR4, c[0x0][0x5a8] ;  /* 0x00016a0000047ab9 */ /* 0x000fe40000000800 */
[----:B-12---:R-:W-:-:S07]  /*5030*/  IMAD.U32 R2, RZ, RZ, UR4 ;  /* 0x00000004ff027e24 */ /* 0x006fce000f8e00ff */
.L_x_55:
[----:B------:R-:W-:Y:S01]  /*5040*/  ISETP.GT.U32.AND P0, PT, R90, 0x3e, PT ;  /* 0x0000003e5a00780c */ /* 0x000fe20003f04070 */
[----:B------:R-:W-:Y:S01]  /*5050*/  BSSY B0, `(.L_x_57) ;  /* 0x0000007000007945 */ /* 0x000fe20003800000 */
[----:B------:R-:W-:-:S11]  /*5060*/  PRMT R4, RZ, 0x7610, R4 ;  /* 0x00007610ff047816 */ /* 0x000fd60000000004 */
[----:B------:R-:W-:Y:S05]  /*5070*/  @P0 BRA `(.L_x_58) ;  /* 0x0000000000100947 */ /* 0x000fea0003800000 */
[----:B------:R-:W-:-:S03]  /*5080*/  UMOV UR4, 0xffffffff ;  /* 0xffffffff00047882 */ /* 0x000fc60000000000 */
[----:B------:R-:W-:Y:S05]  /*5090*/  BRA.DIV UR4, `(.L_x_59) ;  /* 0x0000007a04707947 */ /* 0x000fea000b800000 */
[----:B------:R-:W-:-:S13]  /*50a0*/  ELECT P6, URZ, PT ;  /* 0x00000000003f782f */ /* 0x000fda00038c0000 */
.L_x_226:
[----:B------:R-:W-:-:S07]  /*50b0*/  SEL R4, RZ, 0x1, !P6 ;  /* 0x00000001ff047807 */ /* 0x000fce0007000000 */
.L_x_58:
[----:B------:R-:W-:Y:S05]  /*50c0*/  BSYNC B0 ;  /* 0x0000000000007941 */ /* 0x000fea0003800000 */
.L_x_57:
[----:B-12---:R-:W-:Y:S01]  /*50d0*/  IMAD.U32 R3, RZ, RZ, UR48 ;  /* 0x00000030ff037e24 */ /* 0x006fe2000f8e00ff */
[----:B------:R-:W-:-:S04]  /*50e0*/  LOP3.LUT R92, R92, 0x1, RZ, 0x3c, !PT ;  /* 0x000000015c5c7812 */ /* 0x000fc800078e3cff */
[----:B------:R-:W-:-:S13]  /*50f0*/  ISETP.NE.AND P1, PT, R3, 0x3, PT ;  /* 0x000000030300780c */ /* 0x000fda0003f25270 */
[----:B------:R-:W-:Y:S05]  /*5100*/  @!P1 BRA `(.L_x_60) ;  /* 0x0000000000049947 */ /* 0x000fea0003800000 */
[----:B------:R-:W-:Y:S01]  /*5110*/  BPT.TRAP 0x1 ;  /* 0x000000040000795c */ /* 0x000fe20000300000 */
.L_x_60:
[----:B------:R-:W-:Y:S01]  /*5120*/  SHF.L.U32 R3, R92, 0x1f, RZ ;  /* 0x0000001f5c037819 */ /* 0x000fe200000006ff */
[----:B------:R-:W-:Y:S01]  /*5130*/  BSSY B0, `(.L_x_61) ;  /* 0x000000a000007945 */ /* 0x000fe20003800000 */
[----:B-----5:R-:W-:Y:S01]  /*5140*/  FSETP.NEU.AND P2, PT, R0, RZ, PT ;  /* 0x000000ff0000720b */ /* 0x020fe20003f4d000 */
[-C--:B------:R-:W-:Y:S01]  /*5150*/  FMUL R24, R24, R2.reuse ;  /* 0x0000000218187220 */ /* 0x080fe20000400000 */
[----:B------:R-:W1:Y:S01]  /*5160*/  SYNCS.PHASECHK.TRANS64.TRYWAIT P3, [UR43+0x384b0], R3 ;  /* 0x0384b003ff0075a7 */ /* 0x000e62000806016b */
[----:B------:R-:W-:Y:S01]  /*5170*/  PRMT R4, R4, 0x9910, RZ ;  /* 0x0000991004047816 */ /* 0x000fe200000000ff */
[-C--:B------:R-:W-:Y:S01]  /*5180*/  FMUL R14, R25, R2.reuse ;  /* 0x00000002190e7220 */ /* 0x080fe20000400000 */
[----:B------:R-:W-:Y:S02]  /*5190*/  FMUL R26, R26, R2 ;  /* 0x000000021a1a7220 */ /* 0x000fe40000400000 */
[----:B------:R-:W-:-:S06]  /*51a0*/  ISETP.NE.AND P0, PT, R4, RZ, PT ;  /* 0x000000ff0400720c */ /* 0x000fcc0003f05270 */
[----:B------:R-:W-:Y:S01]  /*51b0*/  @P2 LEA R12, R89, UR43, 0x1 ;  /* 0x0000002b590c2c11 */ /* 0x000fe2000f8e08ff */
[----:B-1----:R-:W-:Y:S06]  /*51c0*/  @!P3 BRA `(.L_x_62) ;  /* 0x00000078003cb947 */ /* 0x002fec0003800000 */
.L_x_227:
[----:B------:R-:W-:Y:S05]  /*51d0*/  BSYNC B0 ;  /* 0x0000000000007941 */ /* 0x000fea0003800000 */
.L_x_61:
[----:B------:R-:W-:Y:S05]  /*51e0*/  @P2 WARPSYNC.ALL ;  /* 0x0000000000002948 */ /* 0x000fea0003800000 */
[----:B-1----:R1:W2:Y:S01]  /*51f0*/  @P2 LDSM.16.MT88.4 R4, [R12+0x30000] ;  /* 0x030000000c04283b */ /* 0x0022a20000004200 */
[----:B------:R-:W-:Y:S03]  /*5200*/  BSSY B0, `(.L_x_63) ;  /* 0x0000007000007945 */ /* 0x000fe60003800000 */
[----:B------:R1:W3:Y:S01]  /*5210*/  @P2 LDSM.16.MT88.4 R8, [R12+0x30800] ;  /* 0x030800000c08283b */ /* 0x0002e20000004200 */
[----:B------:R-:W-:Y:S05]  /*5220*/  @P2 BRA `(.L_x_64) ;  /* 0x0000000000102947 */ /* 0x000fea0003800000 */
[----:B---3--:R-:W-:Y:S02]  /*5230*/  CS2R R10, SRZ ;  /* 0x00000000000a7805 */ /* 0x008fe4000001ff00 */
[----:B------:R-:W-:Y:S02]  /*5240*/  CS2R R8, SRZ ;  /* 0x0000000000087805 */ /* 0x000fe4000001ff00 */
[----:B--2---:R-:W-:Y:S02]  /*5250*/  CS2R R6, SRZ ;  /* 0x0000000000067805 */ /* 0x004fe4000001ff00 */
[----:B------:R-:W-:-:S07]  /*5260*/  CS2R R4, SRZ ;  /* 0x0000000000047805 */ /* 0x000fce000001ff00 */
.L_x_64:
[----:B------:R-:W-:Y:S05]  /*5270*/  BSYNC B0 ;  /* 0x0000000000007941 */ /* 0x000fea0003800000 */
.L_x_63:
[--C-:B--2---:R-:W-:Y:S02]  /*5280*/  HADD2.F32 R13, -RZ, R4.reuse.H0_H0 ;  /* 0x20000004ff0d7230 */ /* 0x104fe40000004100 */
[-C--:B-1----:R-:W-:Y:S01]  /*5290*/  FMUL R12, R27, R2.reuse ;  /* 0x000000021b0c7220 */ /* 0x082fe20000400000 */
[----:B------:R-:W-:Y:S02]  /*52a0*/  HADD2.F32 R15, -RZ, R4.H1_H1 ;  /* 0x30000004ff0f7230 */ /* 0x000fe40000004100 */
[----:B------:R-:W-:Y:S01]  /*52b0*/  FMUL R28, R28, R2 ;  /* 0x000000021c1c7220 */ /* 0x000fe20000400000 */
[--C-:B------:R-:W-:Y:S02]  /*52c0*/  HADD2.F32 R19, -RZ, R5.reuse.H1_H1 ;  /* 0x30000005ff137230 */ /* 0x100fe40000004100 */
[-C--:B------:R-:W-:Y:S01]  /*52d0*/  FFMA R24, R13, R0.reuse, R24 ;  /* 0x000000000d187223 */ /* 0x080fe20000000018 */
[----:B------:R-:W-:Y:S02]  /*52e0*/  HADD2.F32 R17, -RZ, R5.H0_H0 ;  /* 0x20000005ff117230 */ /* 0x000fe40000004100 */
[----:B------:R-:W-:Y:S01]  /*52f0*/  FFMA R21, R15, R0, R14 ;  /* 0x000000000f157223 */ /* 0x000fe2000000000e */
[----:B------:R-:W-:-:S02]  /*5300*/  HADD2.F32 R13, -RZ, R6.H0_H0 ;  /* 0x20000006ff0d7230 */ /* 0x000fc40000004100 */
[-C--:B------:R-:W-:Y:S01]  /*5310*/  FFMA R25, R19, R0.reuse, R12 ;  /* 0x0000000013197223 */ /* 0x080fe2000000000c */
[----:B------:R-:W-:Y:S02]  /*5320*/  HADD2.F32 R15, -RZ, R6.H1_H1 ;  /* 0x30000006ff0f7230 */ /* 0x000fe40000004100 */
[----:B------:R-:W-:Y:S01]  /*5330*/  FFMA R26, R17, R0, R26 ;  /* 0x00000000111a7223 */ /* 0x000fe2000000001a */
[-C--:B------:R-:W-:Y:S01]  /*5340*/  FMUL R12, R29, R2.reuse ;  /* 0x000000021d0c7220 */ /* 0x080fe20000400000 */
[--C-:B------:R-:W-:Y:S02]  /*5350*/  HADD2.F32 R17, -RZ, R7.reuse.H0_H0 ;  /* 0x20000007ff117230 */ /* 0x100fe40000004100 */
[-C--:B------:R-:W-:Y:S01]  /*5360*/  FMUL R30, R30, R2.reuse ;  /* 0x000000021e1e7220 */ /* 0x080fe20000400000 */
[----:B------:R-:W-:Y:S02]  /*5370*/  HADD2.F32 R19, -RZ, R7.H1_H1 ;  /* 0x30000007ff137230 */ /* 0x000fe40000004100 */
[----:B------:R-:W-:Y:S01]  /*5380*/  FMUL R14, R31, R2 ;  /* 0x000000021f0e7220 */ /* 0x000fe20000400000 */
[-C--:B------:R-:W-:Y:S01]  /*5390*/  FFMA R28, R13, R0.reuse, R28 ;  /* 0x000000000d1c7223 */ /* 0x080fe2000000001c */
[----:B------:R-:W-:Y:S01]  /*53a0*/  FFMA R27, R15, R0, R12 ;  /* 0x000000000f1b7223 */ /* 0x000fe2000000000c */
[----:B---3--:R-:W-:-:S02]  /*53b0*/  HADD2.F32 R13, -RZ, R8.H0_H0 ;  /* 0x20000008ff0d7230 */ /* 0x008fc40000004100 */
[-C--:B------:R-:W-:Y:S01]  /*53c0*/  FFMA R30, R17, R0.reuse, R30 ;  /* 0x00000000111e7223 */ /* 0x080fe2000000001e */
[----:B------:R-:W-:Y:S02]  /*53d0*/  HADD2.F32 R15, -RZ, R8.H1_H1 ;  /* 0x30000008ff0f7230 */ /* 0x000fe40000004100 */
[----:B------:R-:W-:Y:S01]  /*53e0*/  FFMA R29, R19, R0, R14 ;  /* 0x00000000131d7223 */ /* 0x000fe2000000000e */
[-C--:B------:R-:W-:Y:S01]  /*53f0*/  FMUL R32, R32, R2.reuse ;  /* 0x0000000220207220 */ /* 0x080fe20000400000 */
[-C--:B------:R-:W-:Y:S01]  /*5400*/  FMUL R12, R33, R2.reuse ;  /* 0x00000002210c7220 */ /* 0x080fe20000400000 */
[--C-:B------:R-:W-:Y:S02]  /*5410*/  HADD2.F32 R17, -RZ, R9.reuse.H0_H0 ;  /* 0x20000009ff117230 */ /* 0x100fe40000004100 */
[-C--:B------:R-:W-:Y:S01]  /*5420*/  FMUL R34, R34, R2.reuse ;  /* 0x0000000222227220 */ /* 0x080fe20000400000 */
[----:B------:R-:W-:Y:S02]  /*5430*/  HADD2.F32 R19, -RZ, R9.H1_H1 ;  /* 0x30000009ff137230 */ /* 0x000fe40000004100 */
[----:B------:R-:W-:Y:S01]  /*5440*/  FMUL R14, R35, R2 ;  /* 0x00000002230e7220 */ /* 0x000fe20000400000 */
[-C--:B------:R-:W-:Y:S01]  /*5450*/  FFMA R32, R13, R0.reuse, R32 ;  /* 0x000000000d207223 */ /* 0x080fe20000000020 */
[----:B------:R-:W-:Y:S01]  /*5460*/  FFMA R31, R15, R0, R12 ;  /* 0x000000000f1f7223 */ /* 0x000fe2000000000c */
[----:B------:R-:W-:-:S02]  /*5470*/  HADD2.F32 R13, -RZ, R10.H0_H0 ;  /* 0x2000000aff0d7230 */ /* 0x000fc40000004100 */
        /* <DEDUP_REMOVED lines=10> */
[-C--:B------:R-:W-:Y:S01]  /*5520*/  FFMA R12, R15, R0.reuse, R12 ;  /* 0x000000000f0c7223 */ /* 0x080fe2000000000c */
[-C--:B------:R-:W-:Y:S01]  /*5530*/  FFMA R17, R17, R0.reuse, R38 ;  /* 0x0000000011117223 */ /* 0x080fe20000000026 */
[----:B------:R-:W-:Y:S01]  /*5540*/  FFMA R14, R19, R0, R14 ;  /* 0x00000000130e7223 */ /* 0x000fe2000000000e */
[----:B------:R-:W-:Y:S01]  /*5550*/  F2FP.F16.F32.PACK_AB R25, R25, R26 ;  /* 0x0000001a1919723e */ /* 0x000fe200000000ff */
[----:B------:R-:W-:Y:S05]  /*5560*/  WARPSYNC.ALL ;  /* 0x0000000000007948 */ /* 0x000fea0003800000 */
[----:B------:R-:W-:Y:S01]  /*5570*/  F2FP.F16.F32.PACK_AB R33, R33, R34 ;  /* 0x000000222121723e */ /* 0x000fe200000000ff */
[----:B------:R-:W-:Y:S01]  /*5580*/  BSSY B0, `(.L_x_65) ;  /* 0x000001a000007945 */ /* 0x000fe20003800000 */
[----:B------:R-:W-:-:S02]  /*5590*/  F2FP.F16.F32.PACK_AB R26, R27, R28 ;  /* 0x0000001c1b1a723e */ /* 0x000fc400000000ff */
[----:B------:R-:W-:Y:S02]  /*55a0*/  F2FP.F16.F32.PACK_AB R34, R12, R13 ;  /* 0x0000000d0c22723e */ /* 0x000fe400000000ff */
[----:B------:R-:W-:Y:S02]  /*55b0*/  F2FP.F16.F32.PACK_AB R24, R21, R24 ;  /* 0x000000181518723e */ /* 0x000fe400000000ff */
[----:B------:R-:W-:Y:S02]  /*55c0*/  F2FP.F16.F32.PACK_AB R27, R29, R30 ;  /* 0x0000001e1d1b723e */ /* 0x000fe400000000ff */
[----:B------:R-:W-:Y:S02]  /*55d0*/  LEA R12, R89, UR43, 0x1 ;  /* 0x0000002b590c7c11 */ /* 0x000fe4000f8e08ff */
[----:B------:R-:W-:Y:S02]  /*55e0*/  F2FP.F16.F32.PACK_AB R32, R31, R32 ;  /* 0x000000201f20723e */ /* 0x000fe400000000ff */
[----:B------:R-:W-:Y:S01]  /*55f0*/  F2FP.F16.F32.PACK_AB R35, R14, R17 ;  /* 0x000000110e23723e */ /* 0x000fe200000000ff */
[----:B------:R1:W-:Y:S04]  /*5600*/  STSM.16.MT88.4 [R12+0x30000], R24 ;  /* 0x030000180c007844 */ /* 0x0003e80000004200 */
[----:B------:R1:W-:Y:S01]  /*5610*/  STSM.16.MT88.4 [R12+0x30800], R32 ;  /* 0x030800200c007844 */ /* 0x0003e20000004200 */
[----:B------:R-:W-:Y:S01]  /*5620*/  @!PT LDS RZ, [RZ] ;  /* 0x00000000fffff984 */ /* 0x000fe20000000800 */
[----:B------:R-:W-:Y:S01]  /*5630*/  @!PT LDS RZ, [RZ] ;  /* 0x00000000fffff984 */ /* 0x000fe20000000800 */
[----:B------:R-:W-:Y:S01]  /*5640*/  @!PT LDS RZ, [RZ] ;  /* 0x00000000fffff984 */ /* 0x000fe20000000800 */
[----:B------:R-:W-:Y:S01]  /*5650*/  @!PT LDS RZ, [RZ] ;  /* 0x00000000fffff984 */ /* 0x000fe20000000800 */
[----:B------:R2:W-:Y:S06]  /*5660*/  MEMBAR.ALL.CTA ;  /* 0x0000000000007992 */ /* 0x0005ec0000008000 */
[----:B--2---:R-:W2:Y:S02]  /*5670*/  FENCE.VIEW.ASYNC.S ;  /* 0x00000000000073c6 */ /* 0x004ea40000000000 */
[----:B--2---:R-:W-:Y:S06]  /*5680*/  BAR.SYNC.DEFER_BLOCKING 0x1, 0x100 ;  /* 0x0044000000007b1d */ /* 0x004fec0000010000 */
[----:B------:R-:W-:Y:S05]  /*5690*/  @!P0 BRA `(.L_x_66) ;  /* 0x0000000000208947 */ /* 0x000fea0003800000 */
[----:B------:R-:W-:Y:S02]  /*56a0*/  UIADD3 UR44, UR43, 0x30000, URZ ;  /* 0x000300002b2c7890 */ /* 0x000fe4000fffe03f */
[----:B------:R-:W-:Y:S02]  /*56b0*/  UIADD3 UR5, UR45, 0x40, URZ ;  /* 0x000000402d057890 */ /* 0x000fe4000fffe03f */
[----:B------:R-:W-:Y:S01]  /*56c0*/  UIADD3 UR4, UR43, 0x31000, URZ ;  /* 0x000310002b047890 */ /* 0x000fe2000fffe03f */
[----:B------:R-:W-:-:S04]  /*56d0*/  UMOV UR6, UR46 ;  /* 0x0000002e00067c82 */ /* 0x000fc80008000000 */
[----:B------:R2:W-:Y:S04]  /*56e0*/  UTMASTG.2D [UR44], [UR58] ;  /* 0x0000002c3a0073b5 */ /* 0x0005e80008008000 */
[----:B------:R2:W-:Y:S01]  /*56f0*/  UTMASTG.2D [UR4], [UR58] ;  /* 0x000000043a0073b5 */ /* 0x0005e20008008000 */
[----:B------:R0:W-:Y:S01]  /*5700*/  UTMACMDFLUSH ;  /* 0x00000000000079b7 */ /* 0x0001e20000000000 */
[----:B--2---:R-:W-:-:S04]  /*5710*/  DEPBAR.LE SB0, 0x1 ;  /* 0x000080400000791a */ /* 0x004fc80000000000 */
.L_x_66:
[----:B------:R-:W-:Y:S05]  /*5720*/  BSYNC B0 ;  /* 0x0000000000007941 */ /* 0x000fea0003800000 */
.L_x_65:
[----:B------:R-:W-:Y:S01]  /*5730*/  BAR.SYNC.DEFER_BLOCKING 0x1, 0x100 ;  /* 0x0044000000007b1d */ /* 0x000fe20000010000 */
[----:B------:R-:W-:-:S13]  /*5740*/  ISETP.NE.AND P3, PT, RZ, UR36, PT ;  /* 0x00000024ff007c0c */ /* 0x000fda000bf65270 */
[----:B------:R-:W-:Y:S05]  /*5750*/  @!P3 BRA `(.L_x_67) ;  /* 0x000000000024b947 */ /* 0x000fea0003800000 */
[----:B------:R-:W-:Y:S05]  /*5760*/  @!P1 BRA `(.L_x_68) ;  /* 0x0000000000049947 */ /* 0x000fea0003800000 */
[----:B------:R-:W-:Y:S01]  /*5770*/  BPT.TRAP 0x1 ;  /* 0x000000040000795c */ /* 0x000fe20000300000 */
.L_x_68:
[----:B------:R-:W-:Y:S02]  /*5780*/  ULEA UR4, UR55, UR43, 0x3 ;  /* 0x0000002b37047291 */ /* 0x000fe4000f8e183f */
[----:B------:R-:W-:Y:S02]  /*5790*/  UIADD3 UR55, UR55, 0x1, URZ ;  /* 0x0000000137377890 */ /* 0x000fe4000fffe03f */
[----:B------:R-:W-:Y:S02]  /*57a0*/  UIADD3 UR4, UR4, 0x384d0, URZ ;  /* 0x000384d004047890 */ /* 0x000fe4000fffe03f */
[----:B------:R-:W-:Y:S02]  /*57b0*/  UISETP.NE.AND UP0, UPT, UR55, 0x4, UPT ;  /* 0x000000043700788c */ /* 0x000fe4000bf05270 */
[----:B------:R-:W-:Y:S02]  /*57c0*/  UPRMT UR4, UR42, 0x654, UR4 ;  /* 0x000006542a047896 */ /* 0x000fe40008000004 */
[----:B------:R-:W-:-:S07]  /*57d0*/  USEL UR55, UR55, URZ, UP0 ;  /* 0x0000003f37377287 */ /* 0x000fce0008000000 */
[----:B------:R-:W-:Y:S05]  /*57e0*/  SYNCS.ARRIVE.TRANS64.RED.A1T0 RZ, [UR4], RZ ;  /* 0x000000ffffff79a7 */ /* 0x000fea0008100404 */
.L_x_67:
[----:B------:R-:W-:Y:S05]  /*57f0*/  @!P1 BRA `(.L_x_69) ;  /* 0x0000000000049947 */ /* 0x000fea0003800000 */
[----:B------:R-:W-:Y:S01]  /*5800*/  BPT.TRAP 0x1 ;  /* 0x000000040000795c */ /* 0x000fe20000300000 */
.L_x_69:
[----:B------:R-:W2:Y:S01]  /*5810*/  SYNCS.PHASECHK.TRANS64.TRYWAIT P3, [UR43+0x384b8], R3 ;  /* 0x0384b803ff0075a7 */ /* 0x000ea2000806016b */
[----:B------:R-:W-:Y:S04]  /*5820*/  BSSY B0, `(.L_x_70) ;  /* 0x0000002000007945 */ /* 0x000fe80003800000 */
[----:B--2---:R-:W-:Y:S05]  /*5830*/  @!P3 BRA `(.L_x_71) ;  /* 0x0000007000b8b947 */ /* 0x004fea0003800000 */
.L_x_228:
[----:B------:R-:W-:Y:S05]  /*5840*/  BSYNC B0 ;  /* 0x0000000000007941 */ /* 0x000fea0003800000 */
.L_x_70:
[----:B------:R-:W-:Y:S05]  /*5850*/  @P2 WARPSYNC.ALL ;  /* 0x0000000000002948 */ /* 0x000fea0003800000 */
[----:B------:R-:W2:Y:S01]  /*5860*/  @P2 LDSM.16.MT88.4 R4, [R12+0x32000] ;  /* 0x032000000c04283b */ /* 0x000ea20000004200 */
[-C--:B------:R-:W-:Y:S01]  /*5870*/  FMUL R13, R40, R2.reuse ;  /* 0x00000002280d7220 */ /* 0x080fe20000400000 */
[-C--:B------:R-:W-:Y:S01]  /*5880*/  FMUL R41, R41, R2.reuse ;  /* 0x0000000229297220 */ /* 0x080fe20000400000 */
[-C--:B------:R-:W-:Y:S01]  /*5890*/  FMUL R15, R42, R2.reuse ;  /* 0x000000022a0f7220 */ /* 0x080fe20000400000 */
[----:B------:R-:W3:Y:S01]  /*58a0*/  @P2 LDSM.16.MT88.4 R8, [R12+0x32800] ;  /* 0x032800000c08283b */ /* 0x000ee20000004200 */
[-C--:B------:R-:W-:Y:S01]  /*58b0*/  FMUL R43, R43, R2.reuse ;  /* 0x000000022b2b7220 */ /* 0x080fe20000400000 */
[-C--:B------:R-:W-:Y:S01]  /*58c0*/  FMUL R17, R44, R2.reuse ;  /* 0x000000022c117220 */ /* 0x080fe20000400000 */
[-C--:B------:R-:W-:Y:S01]  /*58d0*/  FMUL R45, R45, R2.reuse ;  /* 0x000000022d2d7220 */ /* 0x080fe20000400000 */
[-C--:B------:R-:W-:Y:S01]  /*58e0*/  FMUL R19, R46, R2.reuse ;  /* 0x000000022e137220 */ /* 0x080fe20000400000 */
[-C--:B------:R-:W-:Y:S01]  /*58f0*/  FMUL R47, R47, R2.reuse ;  /* 0x000000022f2f7220 */ /* 0x080fe20000400000 */
[-C--:B------:R-:W-:Y:S01]  /*5900*/  FMUL R21, R48, R2.reuse ;  /* 0x0000000230157220 */ /* 0x080fe20000400000 */
[-C--:B------:R-:W-:Y:S01]  /*5910*/  FMUL R49, R49, R2.reuse ;  /* 0x0000000231317220 */ /* 0x080fe20000400000 */
[-C--:B-1----:R-:W-:Y:S01]  /*5920*/  FMUL R25, R50, R2.reuse ;  /* 0x0000000232197220 */ /* 0x082fe20000400000 */
[-C--:B------:R-:W-:Y:S01]  /*5930*/  FMUL R51, R51, R2.reuse ;  /* 0x0000000233337220 */ /* 0x080fe20000400000 */
[-C--:B------:R-:W-:Y:S01]  /*5940*/  FMUL R27, R52, R2.reuse ;  /* 0x00000002341b7220 */ /* 0x080fe20000400000 */
[-C--:B------:R-:W-:Y:S01]  /*5950*/  FMUL R53, R53, R2.reuse ;  /* 0x0000000235357220 */ /* 0x080fe20000400000 */
[-C--:B------:R-:W-:Y:S01]  /*5960*/  FMUL R29, R54, R2.reuse ;  /* 0x00000002361d7220 */ /* 0x080fe20000400000 */
[----:B------:R-:W-:Y:S01]  /*5970*/  FMUL R55, R55, R2 ;  /* 0x0000000237377220 */ /* 0x000fe20000400000 */
[----:B------:R-:W-:Y:S05]  /*5980*/  WARPSYNC.ALL ;  /* 0x0000000000007948 */ /* 0x000fea0003800000 */
[----:B------:R-:W-:Y:S01]  /*5990*/  BSSY B0, `(.L_x_72) ;  /* 0x000003d000007945 */ /* 0x000fe20003800000 */
[----:B--2---:R-:W-:-:S02]  /*59a0*/  HADD2.F32 R14, -RZ, R4.H0_H0 ;  /* 0x20000004ff0e7230 */ /* 0x004fc40000004100 */
[----:B------:R-:W-:Y:S02]  /*59b0*/  HADD2.F32 R16, -RZ, R4.H1_H1 ;  /* 0x30000004ff107230 */ /* 0x000fe40000004100 */
[--C-:B------:R-:W-:Y:S02]  /*59c0*/  HADD2.F32 R18, -RZ, R5.reuse.H0_H0 ;  /* 0x20000005ff127230 */ /* 0x100fe40000004100 */
[-C--:B------:R-:W-:Y:S01]  /*59d0*/  FFMA R13, R14, R0.reuse, R13 ;  /* 0x000000000e0d7223 */ /* 0x080fe2000000000d */
[----:B------:R-:W-:Y:S02]  /*59e0*/  HADD2.F32 R20, -RZ, R5.H1_H1 ;  /* 0x30000005ff147230 */ /* 0x000fe40000004100 */
[-C--:B------:R-:W-:Y:S01]  /*59f0*/  FFMA R14, R16, R0.reuse, R41 ;  /* 0x00000000100e7223 */ /* 0x080fe20000000029 */
[----:B------:R-:W-:Y:S02]  /*5a00*/  HADD2.F32 R24, -RZ, R7.H0_H0 ;  /* 0x20000007ff187230 */ /* 0x000fe40000004100 */
[----:B------:R-:W-:Y:S01]  /*5a10*/  FFMA R15, R18, R0, R15 ;  /* 0x00000000120f7223 */ /* 0x000fe2000000000f */
[----:B------:R-:W-:-:S02]  /*5a20*/  HADD2.F32 R18, -RZ, R6.H0_H0 ;  /* 0x20000006ff127230 */ /* 0x000fc40000004100 */
[-C--:B------:R-:W-:Y:S01]  /*5a30*/  FFMA R16, R20, R0.reuse, R43 ;  /* 0x0000000014107223 */ /* 0x080fe2000000002b */
[----:B------:R-:W-:Y:S02]  /*5a40*/  HADD2.F32 R20, -RZ, R6.H1_H1 ;  /* 0x30000006ff147230 */ /* 0x000fe40000004100 */
[-C--:B------:R-:W-:Y:S01]  /*5a50*/  FFMA R19, R24, R0.reuse, R19 ;  /* 0x0000000018137223 */ /* 0x080fe20000000013 */
[----:B------:R-:W-:Y:S02]  /*5a60*/  HADD2.F32 R26, -RZ, R7.H1_H1 ;  /* 0x30000007ff1a7230 */ /* 0x000fe40000004100 */
[-C--:B------:R-:W-:Y:S01]  /*5a70*/  FFMA R17, R18, R0.reuse, R17 ;  /* 0x0000000012117223 */ /* 0x080fe20000000011 */
[----:B---3--:R-:W-:Y:S02]  /*5a80*/  HADD2.F32 R24, -RZ, R8.H0_H0 ;  /* 0x20000008ff187230 */ /* 0x008fe40000004100 */
[----:B------:R-:W-:Y:S01]  /*5a90*/  FFMA R18, R20, R0, R45 ;  /* 0x0000000014127223 */ /* 0x000fe2000000002d */
[----:B------:R-:W-:-:S02]  /*5aa0*/  HADD2.F32 R28, -RZ, R9.H0_H0 ;  /* 0x20000009ff1c7230 */ /* 0x000fc40000004100 */
[-C--:B------:R-:W-:Y:S01]  /*5ab0*/  FFMA R20, R26, R0.reuse, R47 ;  /* 0x000000001a147223 */ /* 0x080fe2000000002f */
[----:B------:R-:W-:Y:S02]  /*5ac0*/  HADD2.F32 R26, -RZ, R8.H1_H1 ;  /* 0x30000008ff1a7230 */ /* 0x000fe40000004100 */
        /* <DEDUP_REMOVED lines=11> */
[----:B------:R-:W-:Y:S01]  /*5b80*/  F2FP.F16.F32.PACK_AB R25, R26, R25 ;  /* 0x000000191a19723e */ /* 0x000fe200000000ff */
[-C--:B------:R-:W-:Y:S01]  /*5b90*/  FFMA R28, R30, R0.reuse, R53 ;  /* 0x000000001e1c7223 */ /* 0x080fe20000000035 */
[----:B------:R-:W-:Y:S01]  /*5ba0*/  F2FP.F16.F32.PACK_AB R32, R14, R13 ;  /* 0x0000000d0e20723e */ /* 0x000fe200000000ff */
[----:B------:R-:W-:Y:S01]  /*5bb0*/  FFMA R30, R34, R0, R55 ;  /* 0x00000000221e7223 */ /* 0x000fe20000000037 */
[----:B------:R-:W-:-:S02]  /*5bc0*/  F2FP.F16.F32.PACK_AB R33, R16, R15 ;  /* 0x0000000f1021723e */ /* 0x000fc400000000ff */
[----:B------:R-:W-:Y:S02]  /*5bd0*/  F2FP.F16.F32.PACK_AB R34, R18, R17 ;  /* 0x000000111222723e */ /* 0x000fe400000000ff */
[----:B------:R-:W-:Y:S02]  /*5be0*/  F2FP.F16.F32.PACK_AB R35, R20, R19 ;  /* 0x000000131423723e */ /* 0x000fe400000000ff */
[----:B------:R-:W-:Y:S02]  /*5bf0*/  F2FP.F16.F32.PACK_AB R26, R28, R27 ;  /* 0x0000001b1c1a723e */ /* 0x000fe400000000ff */
[----:B------:R-:W-:Y:S01]  /*5c00*/  F2FP.F16.F32.PACK_AB R24, R24, R21 ;  /* 0x000000151818723e */ /* 0x000fe200000000ff */
[----:B------:R1:W-:Y:S01]  /*5c10*/  STSM.16.MT88.4 [R12+0x32000], R32 ;  /* 0x032000200c007844 */ /* 0x0003e20000004200 */
[----:B------:R-:W-:-:S05]  /*5c20*/  F2FP.F16.F32.PACK_AB R27, R30, R29 ;  /* 0x0000001d1e1b723e */ /* 0x000fca00000000ff */
        /* <DEDUP_REMOVED lines=11> */
[----:B------:R-:W-:Y:S02]  /*5ce0*/  UIADD3 UR9, UR45, 0x40, URZ ;  /* 0x000000402d097890 */ /* 0x000fe4000fffe03f */
[----:B------:R-:W-:Y:S01]  /*5cf0*/  UIADD3 UR8, UR43, 0x33000, URZ ;  /* 0x000330002b087890 */ /* 0x000fe2000fffe03f */
[----:B------:R-:W-:Y:S01]  /*5d00*/  UMOV UR5, UR45 ;  /* 0x0000002d00057c82 */ /* 0x000fe20008000000 */
[----:B------:R-:W-:-:S03]  /*5d10*/  UMOV UR10, UR6 ;  /* 0x00000006000a7c82 */ /* 0x000fc60008000000 */
[----:B------:R2:W-:Y:S04]  /*5d20*/  UTMASTG.2D [UR4], [UR58] ;  /* 0x000000043a0073b5 */ /* 0x0005e80008008000 */
[----:B------:R2:W-:Y:S01]  /*5d30*/  UTMASTG.2D [UR8], [UR58] ;  /* 0x000000083a0073b5 */ /* 0x0005e20008008000 */
[----:B------:R0:W-:Y:S01]  /*5d40*/  UTMACMDFLUSH ;  /* 0x00000000000079b7 */ /* 0x0001e20000000000 */
[----:B--2---:R-:W-:-:S04]  /*5d50*/  DEPBAR.LE SB0, 0x1 ;  /* 0x000080400000791a */ /* 0x004fc80000000000 */
.L_x_73:
[----:B------:R-:W-:Y:S05]  /*5d60*/  BSYNC B0 ;  /* 0x0000000000007941 */ /* 0x000fea0003800000 */
.L_x_72:
[----:B------:R-:W-:Y:S06]  /*5d70*/  BAR.SYNC.DEFER_BLOCKING 0x1, 0x100 ;  /* 0x0044000000007b1d */ /* 0x000fec0000010000 */
[----:B------:R-:W-:Y:S05]  /*5d80*/  @!P1 BRA `(.L_x_74) ;  /* 0x0000000000049947 */ /* 0x000fea0003800000 */
[----:B------:R-:W-:Y:S01]  /*5d90*/  BPT.TRAP 0x1 ;  /* 0x000000040000795c */ /* 0x000fe20000300000 */
.L_x_74:
[----:B------:R-:W-:-:S04]  /*5da0*/  ULEA UR4, UR55, UR43, 0x3 ;  /* 0x0000002b37047291 */ /* 0x000fc8000f8e183f */
[----:B------:R-:W-:-:S04]  /*5db0*/  UIADD3 UR4, UR4, 0x384d0, URZ ;  /* 0x000384d004047890 */ /* 0x000fc8000fffe03f */
[----:B------:R-:W-:-:S09]  /*5dc0*/  UPRMT UR4, UR42, 0x654, UR4 ;  /* 0x000006542a047896 */ /* 0x000fd20008000004 */
[----:B------:R-:W-:Y:S01]  /*5dd0*/  SYNCS.ARRIVE.TRANS64.RED.A1T0 RZ, [UR4], RZ ;  /* 0x000000ffffff79a7 */ /* 0x000fe20008100404 */
[----:B------:R-:W-:Y:S05]  /*5de0*/  @!P1 BRA `(.L_x_75) ;  /* 0x0000000000049947 */ /* 0x000fea0003800000 */
[----:B------:R-:W-:Y:S01]  /*5df0*/  BPT.TRAP 0x1 ;  /* 0x000000040000795c */ /* 0x000fe20000300000 */
.L_x_75:
[----:B------:R-:W2:Y:S01]  /*5e00*/  SYNCS.PHASECHK.TRANS64.TRYWAIT P3, [UR43+0x384c0], R3 ;  /* 0x0384c003ff0075a7 */ /* 0x000ea2000806016b */
[----:B------:R-:W-:Y:S04]  /*5e10*/  BSSY B0, `(.L_x_76) ;  /* 0x0000002000007945 */ /* 0x000fe80003800000 */
[----:B--2---:R-:W-:Y:S05]  /*5e20*/  @!P3 BRA `(.L_x_77) ;  /* 0x0000006c0054b947 */ /* 0x004fea0003800000 */
.L_x_229:
[----:B------:R-:W-:Y:S05]  /*5e30*/  BSYNC B0 ;  /* 0x0000000000007941 */ /* 0x000fea0003800000 */
.L_x_76:
        /* <DEDUP_REMOVED lines=81> */
.L_x_79:
[----:B------:R-:W-:Y:S05]  /*6350*/  BSYNC B0 ;  /* 0x0000000000007941 */ /* 0x000fea0003800000 */
.L_x_78:
[----:B------:R-:W-:Y:S06]  /*6360*/  BAR.SYNC.DEFER_BLOCKING 0x1, 0x100 ;  /* 0x0044000000007b1d */ /* 0x000fec0000010000 */
[----:B------:R-:W-:Y:S05]  /*6370*/  @!P1 BRA `(.L_x_80) ;  /* 0x0000000000049947 */ /* 0x000fea0003800000 */
[----:B------:R-:W-:Y:S01]  /*6380*/  BPT.TRAP 0x1 ;  /* 0x000000040000795c */ /* 0x000fe20000300000 */
.L_x_80:
[----:B------:R-:W-:-:S04]  /*6390*/  UIADD3 UR55, UR55, 0x1, URZ ;  /* 0x0000000137377890 */ /* 0x000fc8000fffe03f */
[----:B------:R-:W-:-:S04]  /*63a0*/  UISETP.NE.AND UP0, UPT, UR55, 0x4, UPT ;  /* 0x000000043700788c */ /* 0x000fc8000bf05270 */
[----:B------:R-:W-:-:S04]  /*63b0*/  USEL UR55, UR55, URZ, UP0 ;  /* 0x0000003f37377287 */ /* 0x000fc80008000000 */
[----:B------:R-:W-:-:S04]  /*63c0*/  ULEA UR4, UR55, UR43, 0x3 ;  /* 0x0000002b37047291 */ /* 0x000fc8000f8e183f */
[----:B------:R-:W-:-:S04]  /*63d0*/  UIADD3 UR4, UR4, 0x384d0, URZ ;  /* 0x000384d004047890 */ /* 0x000fc8000fffe03f */
[----:B------:R-:W-:-:S09]  /*63e0*/  UPRMT UR4, UR42, 0x654, UR4 ;  /* 0x000006542a047896 */ /* 0x000fd20008000004 */
[----:B------:R-:W-:Y:S01]  /*63f0*/  SYNCS.ARRIVE.TRANS64.RED.A1T0 RZ, [UR4], RZ ;  /* 0x000000ffffff79a7 */ /* 0x000fe20008100404 */
[----:B------:R-:W-:Y:S05]  /*6400*/  @!P1 BRA `(.L_x_81) ;  /* 0x0000000000049947 */ /* 0x000fea0003800000 */
[----:B------:R-:W-:Y:S01]  /*6410*/  BPT.TRAP 0x1 ;  /* 0x000000040000795c */ /* 0x000fe20000300000 */
.L_x_81:
[----:B------:R-:W2:Y:S01]  /*6420*/  SYNCS.PHASECHK.TRANS64.TRYWAIT P3, [UR43+0x384c8], R3 ;  /* 0x0384c803ff0075a7 */ /* 0x000ea2000806016b */
[----:B------:R-:W-:Y:S04]  /*6430*/  BSSY B0, `(.L_x_82) ;  /* 0x0000002000007945 */ /* 0x000fe80003800000 */
[----:B--2---:R-:W-:Y:S05]  /*6440*/  @!P3 BRA `(.L_x_83) ;  /* 0x0000006400e4b947 */ /* 0x004fea0003800000 */
.L_x_230:
[----:B------:R-:W-:Y:S05]  /*6450*/  BSYNC B0 ;  /* 0x0000000000007941 */ /* 0x000fea0003800000 */
.L_x_82:
[----:B------:R-:W-:Y:S05]  /*6460*/  @P2 WARPSYNC.ALL ;  /* 0x0000000000002948 */ /* 0x000fea0003800000 */
[----:B------:R-:W3:Y:S01]  /*6470*/  @P2 LDSM.16.MT88.4 R4, [R12+0x36000] ;  /* 0x036000000c04283b */ /* 0x000ee20000004200 */
[-C--:B------:R-:W-:Y:S01]  /*6480*/  FMUL R80, R80, R2.reuse ;  /* 0x0000000250507220 */ /* 0x080fe20000400000 */
[-C--:B-1----:R-:W-:Y:S01]  /*6490*/  FMUL R24, R81, R2.reuse ;  /* 0x0000000251187220 */ /* 0x082fe20000400000 */
[-C--:B------:R-:W-:Y:S01]  /*64a0*/  FMUL R72, R72, R2.reuse ;  /* 0x0000000248487220 */ /* 0x080fe20000400000 */
[----:B------:R-:W1:Y:S01]  /*64b0*/  @P2 LDSM.16.MT88.4 R8, [R12+0x36800] ;  /* 0x036800000c08283b */ /* 0x000e620000004200 */
[-C--:B--2---:R-:W-:Y:S01]  /*64c0*/  FMUL R14, R73, R2.reuse ;  /* 0x00000002490e7220 */ /* 0x084fe20000400000 */
[-C--:B------:R-:W-:Y:S01]  /*64d0*/  FMUL R74, R74, R2.reuse ;  /* 0x000000024a4a7220 */ /* 0x080fe20000400000 */
        /* <DEDUP_REMOVED lines=10> */
[----:B------:R-:W-:Y:S01]  /*6580*/  FMUL R2, R87, R2 ;  /* 0x0000000257027220 */ /* 0x000fe20000400000 */
[----:B------:R-:W-:Y:S05]  /*6590*/  WARPSYNC.ALL ;  /* 0x0000000000007948 */ /* 0x000fea0003800000 */
[----:B------:R-:W-:Y:S01]  /*65a0*/  BSSY B0, `(.L_x_84) ;  /* 0x000003c000007945 */ /* 0x000fe20003800000 */
[----:B---3--:R-:W-:-:S02]  /*65b0*/  HADD2.F32 R15, -RZ, R5.H0_H0 ;  /* 0x20000005ff0f7230 */ /* 0x008fc40000004100 */
[----:B------:R-:W-:Y:S02]  /*65c0*/  HADD2.F32 R21, -RZ, R7.H0_H0 ;  /* 0x20000007ff157230 */ /* 0x000fe40000004100 */
[--C-:B-1----:R-:W-:Y:S02]  /*65d0*/  HADD2.F32 R25, -RZ, R8.reuse.H0_H0 ;  /* 0x20000008ff197230 */ /* 0x102fe40000004100 */
        /* <DEDUP_REMOVED lines=11> */
[--C-:B------:R-:W-:Y:S02]  /*6690*/  HADD2.F32 R17, -RZ, R6.reuse.H0_H0 ;  /* 0x20000006ff117230 */ /* 0x100fe40000004100 */
[----:B------:R-:W-:Y:S01]  /*66a0*/  FFMA R14, R13, R0, R14 ;  /* 0x000000000d0e7223 */ /* 0x000fe2000000000e */
[----:B------:R-:W-:-:S02]  /*66b0*/  HADD2.F32 R19, -RZ, R6.H1_H1 ;  /* 0x30000006ff137230 */ /* 0x000fc40000004100 */
        /* <DEDUP_REMOVED lines=40> */
[----:B------:R2:W-:Y:S02]  /*6940*/  UTMASTG.2D [UR8], [UR58] ;  /* 0x000000083a0073b5 */ /* 0x0005e40008008000 */
[----:B--2---:R0:W-:Y:S02]  /*6950*/  UTMACMDFLUSH ;  /* 0x00000000000079b7 */ /* 0x0041e40000000000 */
.L_x_85:
[----:B------:R-:W-:Y:S05]  /*6960*/  BSYNC B0 ;  /* 0x0000000000007941 */ /* 0x000fea0003800000 */
.L_x_84:
[----:B------:R-:W-:Y:S04]  /*6970*/  BSSY B0, `(.L_x_86) ;  /* 0x0000003000007945 */ /* 0x000fe80003800000 */
[----:B------:R-:W-:Y:S05]  /*6980*/  @!P0 BRA `(.L_x_87) ;  /* 0x0000000000048947 */ /* 0x000fea0003800000 */
[----:B------:R-:W-:-:S04]  /*6990*/  DEPBAR.LE SB0, 0x1 ;  /* 0x000080400000791a */ /* 0x000fc80000000000 */
.L_x_87:
[----:B------:R-:W-:Y:S05]  /*69a0*/  BSYNC B0 ;  /* 0x0000000000007941 */ /* 0x000fea0003800000 */
.L_x_86:
[----:B------:R-:W-:Y:S06]  /*69b0*/  BAR.SYNC.DEFER_BLOCKING 0x1, 0x100 ;  /* 0x0044000000007b1d */ /* 0x000fec0000010000 */
[----:B------:R-:W-:Y:S05]  /*69c0*/  @!P1 BRA `(.L_x_88) ;  /* 0x0000000000049947 */ /* 0x000fea0003800000 */
[----:B------:R-:W-:Y:S01]  /*69d0*/  BPT.TRAP 0x1 ;  /* 0x000000040000795c */ /* 0x000fe20000300000 */
.L_x_88:
[----:B------:R-:W-:Y:S02]  /*69e0*/  UIADD3 UR4, UR55, 0x1, URZ ;  /* 0x0000000137047890 */ /* 0x000fe4000fffe03f */
[----:B------:R-:W-:Y:S02]  /*69f0*/  UISETP.NE.AND UP1, UPT, UR47, 0x3, UPT ;  /* 0x000000032f00788c */ /* 0x000fe4000bf25270 */
[----:B------:R-:W-:-:S04]  /*6a00*/  UISETP.NE.AND UP0, UPT, UR4, 0x4, UPT ;  /* 0x000000040400788c */ /* 0x000fc8000bf05270 */
[----:B------:R-:W-:Y:S01]  /*6a10*/  USEL UR4, UR4, URZ, UP0 ;  /* 0x0000003f04047287 */ /* 0x000fe20008000000 */
[----:B------:R-:W-:-:S03]  /*6a20*/  PLOP3.LUT P2, PT, PT, PT, UP1, 0x80, 0x0 ;  /* 0x000000000000781c */ /* 0x000fc60003f4f018 */
[----:B------:R-:W-:Y:S02]  /*6a30*/  ULEA UR5, UR4, UR43, 0x3 ;  /* 0x0000002b04057291 */ /* 0x000fe4000f8e183f */
[----:B------:R-:W-:Y:S02]  /*6a40*/  UIADD3 UR4, UR4, 0x1, URZ ;  /* 0x0000000104047890 */ /* 0x000fe4000fffe03f */
[----:B------:R-:W-:Y:S02]  /*6a50*/  UIADD3 UR5, UR5, 0x384d0, URZ ;  /* 0x000384d005057890 */ /* 0x000fe4000fffe03f */
[----:B------:R-:W-:Y:S02]  /*6a60*/  UISETP.NE.AND UP0, UPT, UR4, 0x4, UPT ;  /* 0x000000040400788c */ /* 0x000fe4000bf05270 */
[----:B------:R-:W-:Y:S02]  /*6a70*/  UPRMT UR5, UR42, 0x654, UR5 ;  /* 0x000006542a057896 */ /* 0x000fe40008000005 */
[----:B------:R-:W-:-:S07]  /*6a80*/  USEL UR55, UR4, URZ, UP0 ;  /* 0x0000003f04377287 */ /* 0x000fce0008000000 */
[----:B------:R-:W-:Y:S01]  /*6a90*/  SYNCS.ARRIVE.TRANS64.RED.A1T0 RZ, [UR5], RZ ;  /* 0x000000ffffff79a7 */ /* 0x000fe20008100405 */
[----:B------:R-:W-:Y:S05]  /*6aa0*/  @!P2 BRA `(.L_x_89) ;  /* 0x000000000004a947 */ /* 0x000fea0003800000 */
[----:B------:R-:W-:Y:S01]  /*6ab0*/  BPT.TRAP 0x1 ;  /* 0x000000040000795c */ /* 0x000fe20000300000 */
.L_x_89:
[----:B------:R-:W-:Y:S01]  /*6ac0*/  ULEA UR4, UR38, UR43, 0x3 ;  /* 0x0000002b26047291 */ /* 0x000fe2000f8e183f */
[----:B------:R-:W-:-:S08]  /*6ad0*/  SHF.L.U32 R0, R93, 0x1f, RZ ;  /* 0x0000001f5d007819 */ /* 0x000fd000000006ff */
[----:B------:R-:W2:Y:S02]  /*6ae0*/  SYNCS.PHASECHK.TRANS64.TRYWAIT P0, [UR4+0x38400], R0 ;  /* 0x03840000ff0075a7 */ /* 0x000ea40008000144 */
[----:B--2---:R-:W-:Y:S05]  /*6af0*/  @!P0 BRA `(.L_x_90) ;  /* 0x0000006000508947 */ /* 0x004fea0003800000 */
.L_x_231:
[----:B------:R-:W-:-:S09]  /*6b00*/  ULEA UR5, UR38, UR43, 0x4 ;  /* 0x0000002b26057291 */ /* 0x000fd2000f8e203f */
[----:B------:R-:W3:Y:S01]  /*6b10*/  LDS.128 R16, [UR5+0x38500] ;  /* 0x03850005ff107984 */ /* 0x000ee20008000c00 */
[----:B------:R-:W-:Y:S01]  /*6b20*/  @!PT LDS RZ, [RZ] ;  /* 0x00000000fffff984 */ /* 0x000fe20000000800 */
[----:B------:R-:W-:Y:S01]  /*6b30*/  @!PT LDS RZ, [RZ] ;  /* 0x00000000fffff984 */ /* 0x000fe20000000800 */
[----:B------:R-:W-:Y:S01]  /*6b40*/  @!PT LDS RZ, [RZ] ;  /* 0x00000000fffff984 */ /* 0x000fe20000000800 */
[----:B------:R-:W-:Y:S01]  /*6b50*/  @!PT LDS RZ, [RZ] ;  /* 0x00000000fffff984 */ /* 0x000fe20000000800 */
[----:B------:R4:W-:Y:S06]  /*6b60*/  MEMBAR.ALL.CTA ;  /* 0x0000000000007992 */ /* 0x0009ec0000008000 */
[----:B----4-:R-:W4:Y:S01]  /*6b70*/  FENCE.VIEW.ASYNC.S ;  /* 0x00000000000073c6 */ /* 0x010f220000000000 */
[----:B------:R-:W-:Y:S05]  /*6b80*/  @!P2 BRA `(.L_x_91) ;  /* 0x000000000004a947 */ /* 0x000fea0003800000 */
[----:B------:R-:W-:Y:S01]  /*6b90*/  BPT.TRAP 0x1 ;  /* 0x000000040000795c */ /* 0x000fe20000300000 */
.L_x_91:
[----:B---3--:R-:W-:Y:S01]  /*6ba0*/  ISETP.NE.AND P0, PT, R19, RZ, PT ;  /* 0x000000ff1300720c */ /* 0x008fe20003f05270 */
[----:B------:R-:W-:Y:S01]  /*6bb0*/  UIADD3 UR4, UR4, 0x38440, URZ ;  /* 0x0003844004047890 */ /* 0x000fe2000fffe03f */
[CC--:B------:R-:W-:Y:S02]  /*6bc0*/  ISETP.NE.AND P2, PT, R91.reuse, R18.reuse, PT ;  /* 0x000000125b00720c */ /* 0x0c0fe40003f45270 */
[----:B------:R-:W-:Y:S01]  /*6bd0*/  ISETP.EQ.OR P0, PT, R91, R18, !P0 ;  /* 0x000000125b00720c */ /* 0x000fe20004702670 */
[----:B------:R-:W-:-:S09]  /*6be0*/  UPRMT UR4, UR42, 0x654, UR4 ;  /* 0x000006542a047896 */ /* 0x000fd20008000004 */
[----:B----4-:R-:W-:Y:S03]  /*6bf0*/  SYNCS.ARRIVE.TRANS64.RED.A1T0 RZ, [UR4], RZ ;  /* 0x000000ffffff79a7 */ /* 0x010fe60008100404 */
[----:B------:R-:W-:Y:S05]  /*6c00*/  @P0 BRA `(.L_x_92) ;  /* 0x0000000000fc0947 */ /* 0x000fea0003800000 */
[----:B------:R-:W-:-:S13]  /*6c10*/  ISETP.NE.AND P0, PT, RZ, UR54, PT ;  /* 0x00000036ff007c0c */ /* 0x000fda000bf05270 */
[----:B------:R-:W-:Y:S05]  /*6c20*/  @P0 BRA `(.L_x_92) ;  /* 0x0000000000f40947 */ /* 0x000fea0003800000 */
[----:B--2---:R-:W2:Y:S01]  /*6c30*/  S2R R0, SR_LANEID ;  /* 0x0000000000007919 */ /* 0x004ea20000000000 */
[----:B------:R-:W-:Y:S01]  /*6c40*/  ELECT P0, URZ, PT ;  /* 0x00000000003f782f */ /* 0x000fe20003800000 */
[----:B------:R-:W-:Y:S01]  /*6c50*/  BSSY B0, `(.L_x_93) ;  /* 0x000002f000007945 */ /* 0x000fe20003800000 */
[----:B--2---:R-:W-:-:S11]  /*6c60*/  IMAD.SHL.U32 R15, R0, 0x4, RZ ;  /* 0x00000004000f7824 */ /* 0x004fd600078e00ff */
[----:B------:R-:W-:Y:S05]  /*6c70*/  @!P0 BRA `(.L_x_94) ;  /* 0x0000000000b08947 */ /* 0x000fea0003800000 */
[----:B------:R-:W-:Y:S01]  /*6c80*/  IMAD.SHL.U32 R0, R18, 0x8, RZ ;  /* 0x0000000812007824 */ /* 0x000fe200078e00ff */
[----:B------:R-:W-:Y:S01]  /*6c90*/  SHF.R.S32.HI R3, RZ, 0x1f, R18 ;  /* 0x0000001fff037819 */ /* 0x000fe20000011412 */
[----:B------:R-:W-:-:S03]  /*6ca0*/  ULDC.64 UR4, c[0x0][0x820] ;  /* 0x0002080000047ab9 */ /* 0x000fc60000000a00 */
[----:B------:R-:W-:Y:S02]  /*6cb0*/  SHF.L.U64.HI R8, R18, 0x3, R3 ;  /* 0x0000000312087819 */ /* 0x000fe40000010203 */
[----:B-1----:R-:W-:Y:S01]  /*6cc0*/  IADD3 R4, P0, R0, UR4, RZ ;  /* 0x0000000400047c10 */ /* 0x002fe2000ff1e0ff */
[----:B------:R-:W1:Y:S03]  /*6cd0*/  LDC.64 R2, c[0x0][0x290] ;  /* 0x0000a400ff027b82 */ /* 0x000e660000000a00 */
[----:B------:R-:W-:Y:S01]  /*6ce0*/  IADD3.X R5, R8, UR5, RZ, P0, !PT ;  /* 0x0000000508057c10 */ /* 0x000fe200087fe4ff */
[----:B------:R-:W-:-:S05]  /*6cf0*/  ULDC.64 UR4, c[0x0][0x818] ;  /* 0x0002060000047ab9 */ /* 0x000fca0000000a00 */
[----:B------:R-:W2:Y:S01]  /*6d00*/  LDG.E.64 R4, desc[UR56][R4.64] ;  /* 0x0000003804047981 */ /* 0x000ea2000c1e1b00 */
[----:B-1----:R-:W-:Y:S01]  /*6d10*/  IMAD.WIDE R6, R18, 0xc, R2 ;  /* 0x0000000c12067825 */ /* 0x002fe200078e0202 */
[----:B------:R-:W-:Y:S02]  /*6d20*/  IADD3 R2, P0, R0, UR4, RZ ;  /* 0x0000000400027c10 */ /* 0x000fe4000ff1e0ff */
[----:B------:R-:W1:Y:S02]  /*6d30*/  LDS R0, [UR49+0x1c] ;  /* 0x00001c31ff007984 */ /* 0x000e640008000800 */
[----:B------:R-:W-:Y:S02]  /*6d40*/  IADD3.X R3, R8, UR5, RZ, P0, !PT ;  /* 0x0000000508037c10 */ /* 0x000fe400087fe4ff */
[----:B------:R-:W3:Y:S04]  /*6d50*/  LDG.E R12, desc[UR56][R6.64] ;  /* 0x00000038060c7981 */ /* 0x000ee8000c1e1900 */
[----:B------:R4:W5:Y:S04]  /*6d60*/  LDG.E R13, desc[UR56][R6.64+0x4] ;  /* 0x00000438060d7981 */ /* 0x000968000c1e1900 */
[----:B------:R-:W5:Y:S01]  /*6d70*/  LDG.E.64 R2, desc[UR56][R2.64] ;  /* 0x0000003802027981 */ /* 0x000f62000c1e1b00 */
[----:B------:R-:W-:-:S03]  /*6d80*/  IMAD.U32 R8, RZ, RZ, UR49 ;  /* 0x00000031ff087e24 */ /* 0x000fc6000f8e00ff */
[----:B------:R-:W-:Y:S02]  /*6d90*/  STS [UR49+0x30], RZ ;  /* 0x000030ffff007988 */ /* 0x000fe40008000831 */
[----:B------:R-:W-:Y:S02]  /*6da0*/  SHF.R.U64 R8, R8, 0x4, RZ ;  /* 0x0000000408087819 */ /* 0x000fe400000012ff */
[----:B----4-:R-:W-:-:S03]  /*6db0*/  CS2R R6, SRZ ;  /* 0x0000000000067805 */ /* 0x010fc6000001ff00 */
[----:B------:R-:W-:Y:S04]  /*6dc0*/  STS [UR49+0x10], R8 ;  /* 0x00001008ff007988 */ /* 0x000fe80008000831 */
[----:B------:R-:W-:Y:S01]  /*6dd0*/  STS [UR49+0x14], R8 ;  /* 0x00001408ff007988 */ /* 0x000fe20008000831 */
[C---:B--2---:R-:W-:Y:S01]  /*6de0*/  SHF.L.U64.HI R11, R4.reuse, 0x1, R5 ;  /* 0x00000001040b7819 */ /* 0x044fe20000010205 */
[----:B------:R-:W-:-:S03]  /*6df0*/  IMAD.SHL.U32 R10, R4, 0x2, RZ ;  /* 0x00000002040a7824 */ /* 0x000fc600078e00ff */
[----:B------:R-:W-:Y:S02]  /*6e00*/  LOP3.LUT R11, R11, 0x1fffffff, RZ, 0xc0, !PT ;  /* 0x1fffffff0b0b7812 */ /* 0x000fe400078ec0ff */
[----:B------:R-:W-:Y:S02]  /*6e10*/  LOP3.LUT R10, R10, 0xfffffffe, RZ, 0xc0, !PT ;  /* 0xfffffffe0a0a7812 */ /* 0x000fe400078ec0ff */
[--C-:B------:R-:W-:Y:S02]  /*6e20*/  SHF.R.U32.HI R5, RZ, 0x4, R11.reuse ;  /* 0x00000004ff057819 */ /* 0x100fe4000001160b */
[----:B------:R-:W-:Y:S02]  /*6e30*/  SHF.R.U64 R10, R10, 0x4, R11 ;  /* 0x000000040a0a7819 */ /* 0x000fe4000000120b */
[----:B-1----:R-:W-:-:S03]  /*6e40*/  LOP3.LUT R0, R0, 0xf, R5, 0xb8, !PT ;  /* 0x0000000f00007812 */ /* 0x002fc600078eb805 */
[----:B------:R-:W-:Y:S04]  /*6e50*/  STS [UR49+0xc], R10 ;  /* 0x00000c0aff007988 */ /* 0x000fe80008000831 */
[----:B------:R-:W-:Y:S01]  /*6e60*/  STS [UR49+0x1c], R0 ;  /* 0x00001c00ff007988 */ /* 0x000fe20008000831 */
[----:B---3--:R-:W-:-:S03]  /*6e70*/  VIADD R4, R12, 0xffffffff ;  /* 0xffffffff0c047836 */ /* 0x008fc60000000000 */
[----:B------:R-:W1:Y:S04]  /*6e80*/  LDS R5, [UR49+0x1c] ;  /* 0x00001c31ff057984 */ /* 0x000e680008000800 */
[----:B-----5:R-:W-:Y:S01]  /*6e90*/  STS.64 [UR49], R2 ;  /* 0x00000002ff007988 */ /* 0x020fe20008000a31 */
[----:B-1----:R-:W-:-:S05]  /*6ea0*/  LOP3.LUT R5, R5, 0xf0, RZ, 0xb8, !PT ;  /* 0x000000f005057812 */ /* 0x002fca00078eb8ff */
[----:B------:R1:W-:Y:S04]  /*6eb0*/  STS [UR49+0x1c], R5 ;  /* 0x00001c05ff007988 */ /* 0x0003e80008000831 */
[----:B------:R-:W2:Y:S01]  /*6ec0*/  LDS R9, [UR49+0x1c] ;  /* 0x00001c31ff097984 */ /* 0x000ea20008000800 */
[----:B-1----:R-:W-:-:S05]  /*6ed0*/  VIADD R5, R13, 0xffffffff ;  /* 0xffffffff0d057836 */ /* 0x002fca0000000000 */
[----:B------:R-:W-:Y:S01]  /*6ee0*/  STS.128 [UR49+0x20], R4 ;  /* 0x00002004ff007988 */ /* 0x000fe20008000c31 */
[----:B--2---:R-:W-:-:S05]  /*6ef0*/  LOP3.LUT R9, R9, 0xf00, RZ, 0xb8, !PT ;  /* 0x00000f0009097812 */ /* 0x004fca00078eb8ff */
[----:B------:R-:W-:Y:S04]  /*6f00*/  STS.64 [UR49+0x18], R8 ;  /* 0x00001808ff007988 */ /* 0x000fe80008000a31 */
[----:B------:R-:W1:Y:S02]  /*6f10*/  LDS R14, [UR49+0x1c] ;  /* 0x00001c31ff0e7984 */ /* 0x000e640008000800 */
[----:B-1----:R-:W-:-:S05]  /*6f20*/  LOP3.LUT R0, R14, 0xf000, RZ, 0xb8, !PT ;  /* 0x0000f0000e007812 */ /* 0x002fca00078eb8ff */
[----:B------:R2:W-:Y:S02]  /*6f30*/  STS [UR49+0x1c], R0 ;  /* 0x00001c00ff007988 */ /* 0x0005e40008000831 */
.L_x_94:
[----:B------:R-:W-:Y:S05]  /*6f40*/  BSYNC B0 ;  /* 0x0000000000007941 */ /* 0x000fea0003800000 */
.L_x_93:
[----:B------:R-:W-:Y:S01]  /*6f50*/  NOP ;  /* 0x0000000000007918 */ /* 0x000fe20000000000 */
[----:B-1----:R1:W3:Y:S01]  /*6f60*/  LDS R5, [R15+UR49] ;  /* 0x000000310f057984 */ /* 0x0022e20008000800 */
[----:B------:R-:W-:Y:S02]  /*6f70*/  ELECT P0, URZ, PT ;  /* 0x00000000003f782f */ /* 0x000fe40003800000 */
[----:B------:R-:W-:Y:S01]  /*6f80*/  IADD3 R2, P3, R15, UR58, RZ ;  /* 0x0000003a0f027c10 */ /* 0x000fe2000ff7e0ff */
[----:B------:R-:W-:Y:S04]  /*6f90*/  BSSY B0, `(.L_x_95) ;  /* 0x0000005000007945 */ /* 0x000fe80003800000 */
[----:B------:R-:W-:-:S06]  /*6fa0*/  IMAD.X R3, RZ, RZ, UR59, P3 ;  /* 0x0000003bff037e24 */ /* 0x000fcc00098e06ff */
[----:B-1----:R-:W-:Y:S05]  /*6fb0*/  @!P0 BRA `(.L_x_96) ;  /* 0x0000000000088947 */ /* 0x002fea0003800000 */
[----:B------:R0:W-:Y:S01]  /*6fc0*/  UTMACMDFLUSH ;  /* 0x00000000000079b7 */ /* 0x0001e20000000000 */
[----:B------:R-:W-:-:S04]  /*6fd0*/  DEPBAR.LE SB0, 0x0 ;  /* 0x000080000000791a */ /* 0x000fc80000000000 */
.L_x_96:
[----:B------:R-:W-:Y:S05]  /*6fe0*/  BSYNC B0 ;  /* 0x0000000000007941 */ /* 0x000fea0003800000 */
.L_x_95:
[----:B---3--:R3:W5:Y:S02]  /*6ff0*/  ATOMG.E.EXCH.STRONG.GPU PT, RZ, [R2], R5 ;  /* 0x0000000502ff73a8 */ /* 0x00876400041ee100 */
.L_x_92:
[----:B------:R-:W-:Y:S01]  /*7000*/  UIMAD.WIDE.U32 UR4, UR60, -0x55555555, URZ ;  /* 0xaaaaaaab3c0478a5 */ /* 0x000fe2000f8e003f */
[----:B------:R-:W-:Y:S01]  /*7010*/  ISETP.NE.AND P0, PT, R19, RZ, PT ;  /* 0x000000ff1300720c */ /* 0x000fe20003f05270 */
[----:B------:R-:W-:Y:S01]  /*7020*/  UIADD3 UR38, UR38, 0x1, URZ ;  /* 0x0000000126267890 */ /* 0x000fe2000fffe03f */
[----:B--2---:R-:W-:Y:S01]  /*7030*/  SEL R0, RZ, 0x1, !P2 ;  /* 0x00000001ff007807 */ /* 0x004fe20005000000 */
[----:B------:R-:W-:Y:S02]  /*7040*/  USHF.R.U32.HI UR4, URZ, 0x1, UR5 ;  /* 0x000000013f047899 */ /* 0x000fe40008011605 */
[----:B------:R-:W-:Y:S02]  /*7050*/  UISETP.NE.AND UP0, UPT, UR38, 0x8, UPT ;  /* 0x000000082600788c */ /* 0x000fe4000bf05270 */
[----:B------:R-:W-:Y:S02]  /*7060*/  UIMAD UR9, UR4, -0x3, UR60 ;  /* 0xfffffffd040978a4 */ /* 0x000fe4000f8e023c */
[----:B------:R-:W-:-:S02]  /*7070*/  USEL UR4, URZ, 0x1, UP0 ;  /* 0x000000013f047887 */ /* 0x000fc40008000000 */
[----:B------:R-:W-:Y:S02]  /*7080*/  UIADD3 UR36, UR36, 0x4, URZ ;  /* 0x0000000424247890 */ /* 0x000fe4000fffe03f */
[----:B------:R-:W-:Y:S02]  /*7090*/  USEL UR38, UR38, URZ, UP0 ;  /* 0x0000003f26267287 */ /* 0x000fe40008000000 */
[----:B------:R-:W-:Y:S01]  /*70a0*/  LOP3.LUT R93, R93, UR4, RZ, 0x3c, !PT ;  /* 0x000000045d5d7c12 */ /* 0x000fe2000f8e3cff */
[----:B------:R-:W-:Y:S09]  /*70b0*/  @P0 BRA `(.L_x_97) ;  /* 0xffffffc800440947 */ /* 0x000ff2000383ffff */
[----:B------:R-:W-:-:S04]  /*70c0*/  DEPBAR.LE SB0, 0x0 ;  /* 0x000080000000791a */ /* 0x000fc80000000000 */
[----:B------:R-:W-:Y:S05]  /*70d0*/  @!P1 BRA `(.L_x_98) ;  /* 0x0000000000049947 */ /* 0x000fea0003800000 */
[----:B------:R-:W-:Y:S01]  /*70e0*/  BPT.TRAP 0x1 ;  /* 0x000000040000795c */ /* 0x000fe20000300000 */
.L_x_98:
[----:B------:R-:W-:-:S04]  /*70f0*/  ULEA UR43, UR55, UR43, 0x3 ;  /* 0x0000002b372b7291 */ /* 0x000fc8000f8e183f */
[----:B------:R-:W-:-:S04]  /*7100*/  UIADD3 UR43, UR43, 0x384d0, URZ ;  /* 0x000384d02b2b7890 */ /* 0x000fc8000fffe03f */
[----:B------:R-:W-:-:S09]  /*7110*/  UPRMT UR43, UR42, 0x654, UR43 ;  /* 0x000006542a2b7896 */ /* 0x000fd2000800002b */
[----:B-----5:R-:W-:Y:S01]  /*7120*/  SYNCS.ARRIVE.TRANS64.RED.A1T0 RZ, [UR43], RZ ;  /* 0x000000ffffff79a7 */ /* 0x020fe2000810042b */
[----:B------:R-:W-:Y:S05]  /*7130*/  EXIT ;  /* 0x000000000000794d */ /* 0x000fea0003800000 */
.L_x_23:
[----:B------:R-:W-:-:S08]  /*7140*/  NOP ;  /* 0x0000000000007918 */ /* 0x000fd00000000000 */
[----:B----45:R-:W1:-:S00]  /*7150*/  USETMAXREG.DEALLOC.CTAPOOL 0x28 ;  /* 0x00000028000079c8 */ /* 0x030e4000080e0500 */
[----:B------:R-:W-:-:S06]  /*7160*/  UISETP.NE.AND UP1, UPT, UR54, 0x3, UPT ;  /* 0x000000033600788c */ /* 0x000fcc000bf25270 */
[----:B------:R-:W-:-:S13]  /*7170*/  PLOP3.LUT P1, PT, PT, PT, UP1, 0x80, 0x0 ;  /* 0x000000000000781c */ /* 0x000fda0003f2f018 */
[----:B-1----:R-:W-:Y:S05]  /*7180*/  @!P1 BRA `(.L_x_99) ;  /* 0x0000003400389947 */ /* 0x002fea0003800000 */
[----:B------:R-:W-:-:S13]  /*7190*/  ISETP.NE.AND P0, PT, RZ, UR54, PT ;  /* 0x00000036ff007c0c */ /* 0x000fda000bf05270 */
[----:B------:R-:W-:Y:S05]  /*71a0*/  @!P0 BRA `(.L_x_100) ;  /* 0x0000001800208947 */ /* 0x000fea0003800000 */
[----:B------:R-:W-:-:S06]  /*71b0*/  UISETP.NE.AND UP0, UPT, UR54, 0x2, UPT ;  /* 0x000000023600788c */ /* 0x000fcc000bf05270 */
[----:B------:R-:W-:-:S13]  /*71c0*/  PLOP3.LUT P0, PT, PT, PT, UP0, 0x80, 0x0 ;  /* 0x000000000000781c */ /* 0x000fda0003f0f008 */
[----:B--2---:R-:W-:Y:S05]  /*71d0*/  @P0 EXIT ;  /* 0x000000000000094d */ /* 0x004fea0003800000 */
[----:B------:R-:W1:Y:S01]  /*71e0*/  S2UR UR4, SR_CTAID.Y ;  /* 0x00000000000479c3 */ /* 0x000e620000002600 */
[----:B------:R-:W-:Y:S01]  /*71f0*/  ELECT P0, URZ, PT ;  /* 0x00000000003f782f */ /* 0x000fe20003800000 */
[----:B------:R-:W-:Y:S01]  /*7200*/  BSSY B0, `(.L_x_101) ;  /* 0x000001d000007945 */ /* 0x000fe20003800000 */
[----:B-1----:R-:W-:-:S11]  /*7210*/  UIMAD UR4, UR4, UR39, UR40 ;  /* 0x00000027040472a4 */ /* 0x002fd6000f8e0228 */
[----:B------:R-:W-:Y:S05]  /*7220*/  @!P0 BRA `(.L_x_102) ;  /* 0x0000000000688947 */ /* 0x000fea0003800000 */
[----:B------:R-:W1:Y:S01]  /*7230*/  LDC.64 R4, c[0x0][0x600] ;  /* 0x00018000ff047b82 */ /* 0x000e620000000a00 */
[----:B------:R-:W-:Y:S02]  /*7240*/  UMOV UR5, 0x400 ;  /* 0x0000040000057882 */ /* 0x000fe40000000000 */
[----:B------:R-:W-:-:S05]  /*7250*/  ULEA UR5, UR41, UR5, 0x18 ;  /* 0x0000000529057291 */ /* 0x000fca000f8ec03f */
[----:B------:R-:W1:Y:S08]  /*7260*/  LDC.64 R6, c[0x0][0x608] ;  /* 0x00018200ff067b82 */ /* 0x000e700000000a00 */
[----:B------:R-:W2:Y:S08]  /*7270*/  LDC.64 R32, c[0x0][0x610] ;  /* 0x00018400ff207b82 */ /* 0x000eb00000000a00 */
[----:B------:R-:W2:Y:S01]  /*7280*/  LDC.64 R34, c[0x0][0x618] ;  /* 0x00018600ff227b82 */ /* 0x000ea20000000a00 */
[----:B-1----:R1:W-:Y:S07]  /*7290*/  STS.128 [UR5+0x38680], R4 ;  /* 0x03868004ff007988 */ /* 0x0023ee0008000c05 */
[----:B------:R-:W3:Y:S08]  /*72a0*/  LDC.64 R28, c[0x0][0x620] ;  /* 0x00018800ff1c7b82 */ /* 0x000ef00000000a00 */
[----:B------:R-:W3:Y:S01]  /*72b0*/  LDC.64 R30, c[0x0][0x628] ;  /* 0x00018a00ff1e7b82 */ /* 0x000ee20000000a00 */
[----:B--2---:R2:W-:Y:S07]  /*72c0*/  STS.128 [UR5+0x38690], R32 ;  /* 0x03869020ff007988 */ /* 0x0045ee0008000c05 */
[----:B------:R-:W4:Y:S08]  /*72d0*/  LDC.64 R24, c[0x0][0x630] ;  /* 0x00018c00ff187b82 */ /* 0x000f300000000a00 */
[----:B------:R-:W4:Y:S08]  /*72e0*/  LDC.64 R26, c[0x0][0x638] ;  /* 0x00018e00ff1a7b82 */ /* 0x000f300000000a00 */
[----:B------:R-:W5:Y:S01]  /*72f0*/  LDC.64 R20, c[0x0][0x640] ;  /* 0x00019000ff147b82 */ /* 0x000f620000000a00 */
[----:B---3--:R2:W-:Y:S07]  /*7300*/  STS.128 [UR5+0x386a0], R28 ;  /* 0x0386a01cff007988 */ /* 0x0085ee0008000c05 */
[----:B------:R-:W5:Y:S08]  /*7310*/  LDC.64 R22, c[0x0][0x648] ;  /* 0x00019200ff167b82 */ /* 0x000f700000000a00 */
[----:B------:R-:W3:Y:S01]  /*7320*/  LDC.64 R12, c[0x0][0x650] ;  /* 0x00019400ff0c7b82 */ /* 0x000ee20000000a00 */
[----:B----4-:R2:W-:Y:S07]  /*7330*/  STS.128 [UR5+0x386b0], R24 ;  /* 0x0386b018ff007988 */ /* 0x0105ee0008000c05 */
[----:B------:R-:W3:Y:S08]  /*7340*/  LDC.64 R14, c[0x0][0x658] ;  /* 0x00019600ff0e7b82 */ /* 0x000ef00000000a00 */
[----:B------:R-:W4:Y:S01]  /*7350*/  LDC.64 R8, c[0x0][0x660] ;  /* 0x00019800ff087b82 */ /* 0x000f220000000a00 */
[----:B-----5:R2:W-:Y:S07]  /*7360*/  STS.128 [UR5+0x386c0], R20 ;  /* 0x0386c014ff007988 */ /* 0x0205ee0008000c05 */
[----:B------:R-:W4:Y:S08]  /*7370*/  LDC.64 R10, c[0x0][0x668] ;  /* 0x00019a00ff0a7b82 */ /* 0x000f300000000a00 */
[----:B-1----:R-:W1:Y:S01]  /*7380*/  LDC.64 R4, c[0x0][0x670] ;  /* 0x00019c00ff047b82 */ /* 0x002e620000000a00 */
[----:B---3--:R2:W-:Y:S07]  /*7390*/  STS.128 [UR5+0x386d0], R12 ;  /* 0x0386d00cff007988 */ /* 0x0085ee0008000c05 */
[----:B------:R-:W1:Y:S01]  /*73a0*/  LDC.64 R6, c[0x0][0x678] ;  /* 0x00019e00ff067b82 */ /* 0x000e620000000a00 */
[----:B----4-:R2:W-:Y:S04]  /*73b0*/  STS.128 [UR5+0x386e0], R8 ;  /* 0x0386e008ff007988 */ /* 0x0105e80008000c05 */
[----:B-1----:R2:W-:Y:S02]  /*73c0*/  STS.128 [UR5+0x386f0], R4 ;  /* 0x0386f004ff007988 */ /* 0x0025e40008000c05 */
.L_x_102:
[----:B------:R-:W-:Y:S05]  /*73d0*/  BSYNC B0 ;  /* 0x0000000000007941 */ /* 0x000fea0003800000 */
.L_x_101:
[----:B------:R-:W-:Y:S01]  /*73e0*/  ELECT P0, URZ, PT ;  /* 0x00000000003f782f */ /* 0x000fe20003800000 */
[----:B------:R-:W-:Y:S01]  /*73f0*/  NOP ;  /* 0x0000000000007918 */ /* 0x000fe20000000000 */
[----:B------:R-:W-:Y:S01]  /*7400*/  ULDC UR5, c[0x0][0x884] ;  /* 0x0002210000057ab9 */ /* 0x000fe20000000800 */
[----:B------:R-:W-:Y:S01]  /*7410*/  ULDC.64 UR6, c[0x0][0x800] ;  /* 0x0002000000067ab9 */ /* 0x000fe20000000a00 */
[----:B------:R-:W-:Y:S01]  /*7420*/  ULEA UR4, UR5, UR4, 0x1 ;  /* 0x0000000405047291 */ /* 0x000fe2000f8e083f */
[----:B------:R-:W-:Y:S03]  /*7430*/  BSSY B0, `(.L_x_103) ;  /* 0x0000033000007945 */ /* 0x000fe60003800000 */
[----:B------:R-:W-:-:S05]  /*7440*/  UIMAD.WIDE UR6, UR4, 0x80, UR6 ;  /* 0x00000080040678a5 */ /* 0x000fca000f8e0206 */
[----:B------:R-:W-:Y:S07]  /*7450*/  @!P0 BRA `(.L_x_104) ;  /* 0x0000000000c08947 */ /* 0x000fee0003800000 */
[----:B------:R-:W-:Y:S01]  /*7460*/  ULDC.64 UR4, c[0x0][0x808] ;  /* 0x0002020000047ab9 */ /* 0x000fe20000000a00 */
[----:B------:R-:W-:Y:S01]  /*7470*/  ULDC.64 UR8, c[0x0][0x810] ;  /* 0x0002040000087ab9 */ /* 0x000fe20000000a00 */
[----:B------:R-:W-:Y:S02]  /*7480*/  ISETP.NE.U32.AND P0, PT, RZ, UR4, PT ;  /* 0x00000004ff007c0c */ /* 0x000fe4000bf05070 */
[----:B------:R-:W-:Y:S02]  /*7490*/  ISETP.NE.U32.AND P1, PT, RZ, UR8, PT ;  /* 0x00000008ff007c0c */ /* 0x000fe4000bf25070 */
[----:B------:R-:W-:Y:S02]  /*74a0*/  ISETP.NE.AND.EX P0, PT, RZ, UR5, PT, P0 ;  /* 0x00000005ff007c0c */ /* 0x000fe4000bf05300 */
[----:B------:R-:W-:-:S11]  /*74b0*/  ISETP.NE.AND.EX P1, PT, RZ, UR9, PT, P1 ;  /* 0x00000009ff007c0c */ /* 0x000fd6000bf25310 */
[----:B------:R-:W-:Y:S05]  /*74c0*/  @!P0 BRA `(.L_x_105) ;  /* 0x0000000000188947 */ /* 0x000fea0003800000 */
[----:B--2---:R-:W-:-:S04]  /*74d0*/  LEA R4, P0, R18, UR4, 0x3 ;  /* 0x0000000412047c11 */ /* 0x004fc8000f8018ff */
[----:B------:R-:W-:-:S06]  /*74e0*/  LEA.HI.X R5, R18, UR5, R3, 0x3, P0 ;  /* 0x0000000512057c11 */ /* 0x000fcc00080f1c03 */
[----:B------:R-:W2:Y:S01]  /*74f0*/  LDG.E.64 R4, desc[UR56][R4.64] ;  /* 0x0000003804047981 */ /* 0x000ea2000c1e1b00 */
[----:B------:R-:W-:Y:S02]  /*7500*/  UMOV UR4, 0x400 ;  /* 0x0000040000047882 */ /* 0x000fe40000000000 */
[----:B------:R-:W-:-:S09]  /*7510*/  ULEA UR4, UR41, UR4, 0x18 ;  /* 0x0000000429047291 */ /* 0x000fd2000f8ec03f */
[----:B--2---:R1:W-:Y:S03]  /*7520*/  STS.64 [UR4+0x38680], R4 ;  /* 0x03868004ff007988 */ /* 0x0043e60008000a04 */
.L_x_105:
[----:B------:R-:W-:Y:S05]  /*7530*/  @!P1 BRA `(.L_x_104) ;  /* 0x0000000000889947 */ /* 0x000fea0003800000 */
[----:B-12---:R-:W-:-:S04]  /*7540*/  LEA R4, P0, R18, UR8, 0x3 ;  /* 0x0000000812047c11 */ /* 0x006fc8000f8018ff */
[----:B------:R-:W-:-:S06]  /*7550*/  LEA.HI.X R5, R18, UR9, R3, 0x3, P0 ;  /* 0x0000000912057c11 */ /* 0x000fcc00080f1c03 */
[----:B------:R-:W2:Y:S01]  /*7560*/  LDG.E.64 R4, desc[UR56][R4.64] ;  /* 0x0000003804047981 */ /* 0x000ea2000c1e1b00 */
[----:B------:R-:W-:Y:S02]  /*7570*/  UMOV UR4, 0x400 ;  /* 0x0000040000047882 */ /* 0x000fe40000000000 */
[----:B------:R-:W-:-:S04]  /*7580*/  ULEA UR4, UR41, UR4, 0x18 ;  /* 0x0000000429047291 */ /* 0x000fc8000f8ec03f */
[----:B------:R-:W-:-:S05]  /*7590*/  UIADD3 UR5, UR4, 0x38680, URZ ;  /* 0x0003868004057890 */ /* 0x000fca000fffe03f */
[----:B------:R-:W1:Y:S01]  /*75a0*/  LDS R3, [UR4+0x3869c] ;  /* 0x03869c04ff037984 */ /* 0x000e620008000800 */
[----:B------:R-:W-:-:S03]  /*75b0*/  IMAD.U32 R8, RZ, RZ, UR5 ;  /* 0x00000005ff087e24 */ /* 0x000fc6000f8e00ff */
[----:B------:R-:W-:Y:S02]  /*75c0*/  STS [UR4+0x386b0], RZ ;  /* 0x0386b0ffff007988 */ /* 0x000fe40008000804 */
[----:B------:R-:W-:-:S05]  /*75d0*/  SHF.R.U64 R8, R8, 0x4, RZ ;  /* 0x0000000408087819 */ /* 0x000fca00000012ff */
[----:B------:R-:W-:Y:S04]  /*75e0*/  STS [UR4+0x38690], R8 ;  /* 0x03869008ff007988 */ /* 0x000fe80008000804 */
[----:B------:R-:W-:Y:S01]  /*75f0*/  STS [UR4+0x38694], R8 ;  /* 0x03869408ff007988 */ /* 0x000fe20008000804 */
[----:B--2---:R-:W-:Y:S01]  /*7600*/  SHF.L.U64.HI R11, R4, 0x1, R5 ;  /* 0x00000001040b7819 */ /* 0x004fe20000010205 */
[----:B------:R-:W-:-:S03]  /*7610*/  VIADD R5, R0, 0xffffffff ;  /* 0xffffffff00057836 */ /* 0x000fc60000000000 */
[----:B------:R-:W-:-:S04]  /*7620*/  LOP3.LUT R11, R11, 0x1fffffff, RZ, 0xc0, !PT ;  /* 0x1fffffff0b0b7812 */ /* 0x000fc800078ec0ff */
[----:B------:R-:W-:-:S04]  /*7630*/  SHF.R.U32.HI R6, RZ, 0x4, R11 ;  /* 0x00000004ff067819 */ /* 0x000fc8000001160b */
[----:B-1----:R-:W-:-:S05]  /*7640*/  LOP3.LUT R3, R3, 0xf, R6, 0xb8, !PT ;  /* 0x0000000f03037812 */ /* 0x002fca00078eb806 */
[----:B------:R1:W-:Y:S04]  /*7650*/  STS [UR4+0x3869c], R3 ;  /* 0x03869c03ff007988 */ /* 0x0003e80008000804 */
[----:B------:R-:W2:Y:S01]  /*7660*/  LDS R6, [UR4+0x3869c] ;  /* 0x03869c04ff067984 */ /* 0x000ea20008000800 */
[----:B-1----:R-:W-:Y:S02]  /*7670*/  IMAD.SHL.U32 R3, R4, 0x2, RZ ;  /* 0x0000000204037824 */ /* 0x002fe400078e00ff */
[----:B------:R-:W-:-:S03]  /*7680*/  VIADD R4, R2, 0xffffffff ;  /* 0xffffffff02047836 */ /* 0x000fc60000000000 */
[----:B------:R-:W-:-:S04]  /*7690*/  LOP3.LUT R2, R3, 0xfffffffe, RZ, 0xc0, !PT ;  /* 0xfffffffe03027812 */ /* 0x000fc800078ec0ff */
[----:B------:R-:W-:-:S05]  /*76a0*/  SHF.R.U64 R2, R2, 0x4, R11 ;  /* 0x0000000402027819 */ /* 0x000fca000000120b */
[----:B------:R-:W-:Y:S01]  /*76b0*/  STS [UR4+0x3868c], R2 ;  /* 0x03868c02ff007988 */ /* 0x000fe20008000804 */
[----:B--2---:R-:W-:-:S05]  /*76c0*/  LOP3.LUT R6, R6, 0xf0, RZ, 0xb8, !PT ;  /* 0x000000f006067812 */ /* 0x004fca00078eb8ff */
[----:B------:R1:W-:Y:S04]  /*76d0*/  STS [UR4+0x3869c], R6 ;  /* 0x03869c06ff007988 */ /* 0x0003e80008000804 */
[----:B------:R-:W2:Y:S01]  /*76e0*/  LDS R9, [UR4+0x3869c] ;  /* 0x03869c04ff097984 */ /* 0x000ea20008000800 */
[----:B-1----:R-:W-:-:S05]  /*76f0*/  CS2R R6, SRZ ;  /* 0x0000000000067805 */ /* 0x002fca000001ff00 */
[----:B------:R-:W-:Y:S01]  /*7700*/  STS.128 [UR4+0x386a0], R4 ;  /* 0x0386a004ff007988 */ /* 0x000fe20008000c04 */
[----:B--2---:R-:W-:-:S05]  /*7710*/  LOP3.LUT R9, R9, 0xf00, RZ, 0xb8, !PT ;  /* 0x00000f0009097812 */ /* 0x004fca00078eb8ff */
[----:B------:R-:W-:Y:S04]  /*7720*/  STS.64 [UR4+0x38698], R8 ;  /* 0x03869808ff007988 */ /* 0x000fe80008000a04 */
[----:B------:R-:W1:Y:S02]  /*7730*/  LDS R10, [UR4+0x3869c] ;  /* 0x03869c04ff0a7984 */ /* 0x000e640008000800 */
[----:B-1----:R-:W-:-:S05]  /*7740*/  LOP3.LUT R0, R10, 0xf000, RZ, 0xb8, !PT ;  /* 0x0000f0000a007812 */ /* 0x002fca00078eb8ff */
[----:B------:R3:W-:Y:S02]  /*7750*/  STS [UR4+0x3869c], R0 ;  /* 0x03869c00ff007988 */ /* 0x0007e40008000804 */
.L_x_104:
[----:B------:R-:W-:Y:S05]  /*7760*/  BSYNC B0 ;  /* 0x0000000000007941 */ /* 0x000fea0003800000 */
.L_x_103:
[----:B---3--:R-:W3:Y:S01]  /*7770*/  S2R R0, SR_LANEID ;  /* 0x0000000000007919 */ /* 0x008ee20000000000 */
[----:B------:R-:W-:Y:S01]  /*7780*/  ELECT P0, URZ, PT ;  /* 0x00000000003f782f */ /* 0x000fe20003800000 */
[----:B------:R-:W-:Y:S01]  /*7790*/  NOP ;  /* 0x0000000000007918 */ /* 0x000fe20000000000 */
[----:B------:R-:W-:Y:S01]  /*77a0*/  UMOV UR4, URZ ;  /* 0x0000003f00047c82 */ /* 0x000fe20008000000 */
[----:B------:R-:W-:Y:S10]  /*77b0*/  BSSY B0, `(.L_x_106) ;  /* 0x0000004000007945 */ /* 0x000ff40003800000 */
[----:B------:R-:W-:Y:S05]  /*77c0*/  @!P0 BRA `(.L_x_107) ;  /* 0x0000000000088947 */ /* 0x000fea0003800000 */
[----:B------:R0:W-:Y:S01]  /*77d0*/  UTMACMDFLUSH ;  /* 0x00000000000079b7 */ /* 0x0001e20000000000 */
[----:B------:R-:W-:-:S04]  /*77e0*/  DEPBAR.LE SB0, 0x0 ;  /* 0x000080000000791a */ /* 0x000fc80000000000 */
.L_x_107:
[----:B------:R-:W-:Y:S05]  /*77f0*/  BSYNC B0 ;  /* 0x0000000000007941 */ /* 0x000fea0003800000 */
.L_x_106:
[----:B------:R-:W-:Y:S01]  /*7800*/  UMOV UR5, 0x400 ;  /* 0x0000040000057882 */ /* 0x000fe20000000000 */
[----:B-123--:R-:W-:Y:S01]  /*7810*/  IMAD.SHL.U32 R4, R0, 0x4, RZ ;  /* 0x0000000400047824 */ /* 0x00efe200078e00ff */
[----:B------:R-:W-:-:S04]  /*7820*/  ULEA UR5, UR41, UR5, 0x18 ;  /* 0x0000000529057291 */ /* 0x000fc8000f8ec03f */
[----:B------:R-:W-:Y:S01]  /*7830*/  UIADD3 UR24, UR5, 0x38680, URZ ;  /* 0x0003868005187890 */ /* 0x000fe2000fffe03f */
[----:B------:R-:W-:Y:S01]  /*7840*/  IADD3 R2, P0, R4, UR6, RZ ;  /* 0x0000000604027c10 */ /* 0x000fe2000ff1e0ff */
[----:B------:R-:W-:-:S04]  /*7850*/  IMAD.MOV.U32 R0, RZ, RZ, RZ ;  /* 0x000000ffff007224 */ /* 0x000fc800078e00ff */
[----:B------:R-:W-:-:S03]  /*7860*/  IMAD.X R3, RZ, RZ, UR7, P0 ;  /* 0x00000007ff037e24 */ /* 0x000fc600080e06ff */
[----:B------:R-:W1:Y:S01]  /*7870*/  LDS R5, [R4+UR24] ;  /* 0x0000001804057984 */ /* 0x000e620008000800 */
[----:B------:R-:W-:-:S03]  /*7880*/  SHF.L.U32 R0, R0, 0x1f, RZ ;  /* 0x0000001f00007819 */ /* 0x000fc600000006ff */
[----:B-1----:R1:W2:Y:S02]  /*7890*/  ATOMG.E.EXCH.STRONG.GPU PT, RZ, [R2], R5 ;  /* 0x0000000502ff73a8 */ /* 0x0022a400041ee100 */
[----:B--2---:R-:W2:Y:S01]  /*78a0*/  SYNCS.PHASECHK.TRANS64.TRYWAIT P0, [UR5+0x384f8], R0 ;  /* 0x0384f800ff0075a7 */ /* 0x004ea20008000145 */
[----:B------:R-:W-:Y:S02]  /*78b0*/  ULOP3.LUT UR25, UR53, 0x1, URZ, 0xfc, !UPT ;  /* 0x0000000135197892 */ /* 0x000fe4000f8efc3f */
[----:B------:R-:W-:Y:S01]  /*78c0*/  ULOP3.LUT UR26, UR51, 0x2, URZ, 0xfc, !UPT ;  /* 0x00000002331a7892 */ /* 0x000fe2000f8efc3f */
[----:B-12---:R-:W-:Y:S11]  /*78d0*/  @!P0 BRA `(.L_x_108) ;  /* 0x0000005000f08947 */ /* 0x006ff60003800000 */
.L_x_232:
[----:B------:R-:W-:Y:S01]  /*78e0*/  IMAD.MOV.U32 R2, RZ, RZ, 0x1 ;  /* 0x00000001ff027424 */ /* 0x000fe200078e00ff */
[----:B------:R-:W-:Y:S01]  /*78f0*/  ULDC UR27, c[0x0][0x598] ;  /* 0x00016600001b7ab9 */ /* 0x000fe20000000800 */
[----:B-1----:R-:W-:Y:S01]  /*7900*/  IMAD.MOV.U32 R0, RZ, RZ, 0x1 ;  /* 0x00000001ff007424 */ /* 0x002fe200078e00ff */
[----:B------:R-:W-:Y:S01]  /*7910*/  ULDC UR28, c[0x0][0x580] ;  /* 0x00016000001c7ab9 */ /* 0x000fe20000000800 */
[----:B------:R-:W-:Y:S01]  /*7920*/  IMAD.MOV.U32 R12, RZ, RZ, RZ ;  /* 0x000000ffff0c7224 */ /* 0x000fe200078e00ff */
[----:B------:R-:W-:Y:S01]  /*7930*/  ULDC.64 UR20, c[0x0][0x590] ;  /* 0x0001640000147ab9 */ /* 0x000fe20000000a00 */
[----:B------:R-:W-:-:S05]  /*7940*/  ULDC.64 UR22, c[0x0][0x588] ;  /* 0x0001620000167ab9 */ /* 0x000fca0000000a00 */
.L_x_145:
[----:B------:R-:W-:-:S06]  /*7950*/  UISETP.NE.AND UP0, UPT, UR25, 0x3, UPT ;  /* 0x000000031900788c */ /* 0x000fcc000bf05270 */
[----:B------:R-:W-:-:S13]  /*7960*/  PLOP3.LUT P1, PT, PT, PT, UP0, 0x80, 0x0 ;  /* 0x000000000000781c */ /* 0x000fda0003f2f008 */
[----:B-1-345:R-:W-:Y:S05]  /*7970*/  @!P1 BRA `(.L_x_109) ;  /* 0x0000000000049947 */ /* 0x03afea0003800000 */
[----:B------:R-:W-:Y:S01]  /*7980*/  BPT.TRAP 0x1 ;  /* 0x000000040000795c */ /* 0x000fe20000300000 */
.L_x_109:
[----:B------:R-:W-:Y:S01]  /*7990*/  ULEA UR8, UR4, UR5, 0x3 ;  /* 0x0000000504087291 */ /* 0x000fe2000f8e183f */
[----:B------:R-:W-:-:S08]  /*79a0*/  SHF.L.U32 R3, R12, 0x1f, RZ ;  /* 0x0000001f0c037819 */ /* 0x000fd000000006ff */
[----:B------:R-:W1:Y:S02]  /*79b0*/  SYNCS.PHASECHK.TRANS64.TRYWAIT P0, [UR8+0x38400], R3 ;  /* 0x03840003ff0075a7 */ /* 0x000e640008000148 */
[----:B-1----:R-:W-:Y:S05]  /*79c0*/  @!P0 BRA `(.L_x_110) ;  /* 0x0000005000cc8947 */ /* 0x002fea0003800000 */
.L_x_233:
[----:B------:R-:W-:-:S09]  /*79d0*/  ULEA UR9, UR4, UR5, 0x4 ;  /* 0x0000000504097291 */ /* 0x000fd2000f8e203f */
[----:B-1----:R-:W1:Y:S01]  /*79e0*/  LDS.128 R4, [UR9+0x38500] ;  /* 0x03850009ff047984 */ /* 0x002e620008000c00 */
[----:B------:R-:W-:Y:S01]  /*79f0*/  @!PT LDS RZ, [RZ] ;  /* 0x00000000fffff984 */ /* 0x000fe20000000800 */
[----:B------:R-:W-:Y:S01]  /*7a00*/  @!PT LDS RZ, [RZ] ;  /* 0x00000000fffff984 */ /* 0x000fe20000000800 */
[----:B------:R-:W-:Y:S01]  /*7a10*/  @!PT LDS RZ, [RZ] ;  /* 0x00000000fffff984 */ /* 0x000fe20000000800 */
[----:B------:R-:W-:Y:S01]  /*7a20*/  @!PT LDS RZ, [RZ] ;  /* 0x00000000fffff984 */ /* 0x000fe20000000800 */
[----:B------:R2:W-:Y:S06]  /*7a30*/  MEMBAR.ALL.CTA ;  /* 0x0000000000007992 */ /* 0x0005ec0000008000 */
[----:B--2---:R-:W2:Y:S01]  /*7a40*/  FENCE.VIEW.ASYNC.S ;  /* 0x00000000000073c6 */ /* 0x004ea20000000000 */
[----:B------:R-:W-:Y:S05]  /*7a50*/  @!P1 BRA `(.L_x_111) ;  /* 0x0000000000049947 */ /* 0x000fea0003800000 */
[----:B------:R-:W-:Y:S01]  /*7a60*/  BPT.TRAP 0x1 ;  /* 0x000000040000795c */ /* 0x000fe20000300000 */
.L_x_111:
[----:B------:R-:W-:Y:S01]  /*7a70*/  UIADD3 UR8, UR8, 0x38440, URZ ;  /* 0x0003844008087890 */ /* 0x000fe2000fffe03f */
[----:B------:R-:W-:Y:S02]  /*7a80*/  R2UR UR10, R16 ;  /* 0x00000000100a72ca */ /* 0x000fe400000e0000 */
[----:B------:R-:W-:Y:S01]  /*7a90*/  R2UR UR11, R17 ;  /* 0x00000000110b72ca */ /* 0x000fe200000e0000 */
[----:B------:R-:W-:Y:S01]  /*7aa0*/  UPRMT UR8, UR41, 0x654, UR8 ;  /* 0x0000065429087896 */ /* 0x000fe20008000008 */
[----:B------:R-:W-:Y:S02]  /*7ab0*/  LOP3.LUT P1, RZ, R2, 0xff, RZ, 0xc0, !PT ;  /* 0x000000ff02ff7812 */ /* 0x000fe4000782c0ff */
[----:B------:R-:W-:-:S04]  /*7ac0*/  ISETP.NE.U32.AND P0, PT, RZ, UR20, PT ;  /* 0x00000014ff007c0c */ /* 0x000fc8000bf05070 */
[----:B------:R-:W-:Y:S02]  /*7ad0*/  ISETP.NE.AND.EX P0, PT, RZ, UR21, PT, P0 ;  /* 0x00000015ff007c0c */ /* 0x000fe4000bf05300 */
[----:B--2---:R-:W-:Y:S01]  /*7ae0*/  SYNCS.ARRIVE.TRANS64.RED.A1T0 RZ, [UR8], RZ ;  /* 0x000000ffffff79a7 */ /* 0x004fe20008100408 */
[----:B------:R-:W-:Y:S02]  /*7af0*/  USHF.L.U32 UR10, UR10, 0x7, URZ ;  /* 0x000000070a0a7899 */ /* 0x000fe4000800063f */
[----:B------:R-:W-:Y:S02]  /*7b00*/  USHF.L.U32 UR11, UR11, 0x7, URZ ;  /* 0x000000070b0b7899 */ /* 0x000fe4000800063f */
[----:B------:R-:W-:Y:S10]  /*7b10*/  @!P1 BRA `(.L_x_112) ;  /* 0x00000000000c9947 */ /* 0x000ff40003800000 */
[----:B------:R-:W-:-:S04]  /*7b20*/  DEPBAR {5,4,3,2,1,0} ;  /* 0x0000003f0000791a */ /* 0x000fc80000000000 */
[----:B------:R2:W-:Y:S02]  /*7b30*/  UTMACCTL.IV [UR6] ;  /* 0x00000000060079b9 */ /* 0x0005e40008000000 */
[----:B--2---:R-:W-:Y:S01]  /*7b40*/  NOP ;  /* 0x0000000000007918 */ /* 0x004fe20000000000 */
.L_x_112:
[----:B------:R-:W-:Y:S05]  /*7b50*/  @!P0 BRA `(.L_x_113) ;  /* 0x0000000000188947 */ /* 0x000fea0003800000 */
[----:B------:R-:W2:Y:S02]  /*7b60*/  LDC.64 R2, c[0x0][0x590] ;  /* 0x00016400ff027b82 */ /* 0x000ea40000000a00 */
[----:B--2---:R-:W-:-:S06]  /*7b70*/  IMAD.WIDE R2, R18, 0x8, R2 ;  /* 0x0000000812027825 */ /* 0x004fcc00078e0202 */
[----:B------:R-:W2:Y:S04]  /*7b80*/  LDG.E.64 R2, desc[UR56][R2.64] ;  /* 0x0000003802027981 */ /* 0x000ea8000c1e1b00 */
[----:B--2---:R-:W2:Y:S02]  /*7b90*/  LD.E R8, desc[UR56][R2.64] ;  /* 0x0000003802087980 */ /* 0x004ea4000c101900 */
[----:B--2---:R-:W-:Y:S01]  /*7ba0*/  FSETP.NEU.AND P0, PT, R8, RZ, PT ;  /* 0x000000ff0800720b */ /* 0x004fe20003f0d000 */
[----:B------:R-:W-:-:S12]  /*7bb0*/  BRA `(.L_x_114) ;  /* 0x0000000000247947 */ /* 0x000fd80003800000 */
.L_x_113:
[----:B------:R-:W-:Y:S02]  /*7bc0*/  ISETP.NE.U32.AND P1, PT, RZ, UR22, PT ;  /* 0x00000016ff007c0c */ /* 0x000fe4000bf25070 */
[----:B------:R-:W-:Y:S02]  /*7bd0*/  FSETP.NEU.AND P0, PT, RZ, UR28, PT ;  /* 0x0000001cff007c0b */ /* 0x000fe4000bf0d000 */
[----:B------:R-:W-:-:S13]  /*7be0*/  ISETP.NE.AND.EX P1, PT, RZ, UR23, PT, P1 ;  /* 0x00000017ff007c0c */ /* 0x000fda000bf25310 */
[----:B------:R-:W-:Y:S05]  /*7bf0*/  @!P1 BRA `(.L_x_114) ;  /* 0x0000000000149947 */ /* 0x000fea0003800000 */
[----:B------:R-:W2:Y:S01]  /*7c00*/  LDC.64 R2, c[0x0][0x588] ;  /* 0x00016200ff027b82 */ /* 0x000ea20000000a00 */
[----:B------:R-:W-:-:S04]  /*7c10*/  IMAD R9, R18, UR27, RZ ;  /* 0x0000001b12097c24 */ /* 0x000fc8000f8e02ff */
[----:B--2---:R-:W-:-:S06]  /*7c20*/  IMAD.WIDE R2, R9, 0x4, R2 ;  /* 0x0000000409027825 */ /* 0x004fcc00078e0202 */
[----:B------:R-:W2:Y:S02]  /*7c30*/  LDG.E R2, desc[UR56][R2.64] ;  /* 0x0000003802027981 */ /* 0x000ea4000c1e1900 */
[----:B--2---:R-:W-:-:S13]  /*7c40*/  FSETP.NEU.AND P0, PT, R2, RZ, PT ;  /* 0x000000ff0200720b */ /* 0x004fda0003f0d000 */
.L_x_114:
[----:B------:R-:W-:Y:S01]  /*7c50*/  UISETP.NE.AND UP0, UPT, UR26, 0x3, UPT ;  /* 0x000000031a00788c */ /* 0x000fe2000bf05270 */
[----:B------:R-:W-:-:S05]  /*7c60*/  ELECT P1, URZ, PT ;  /* 0x00000000003f782f */ /* 0x000fca0003820000 */
[----:B------:R-:W-:Y:S02]  /*7c70*/  PLOP3.LUT P2, PT, PT, PT, UP0, 0x80, 0x0 ;  /* 0x000000000000781c */ /* 0x000fe40003f4f008 */
[----:B------:R-:W-:-:S11]  /*7c80*/  PLOP3.LUT P0, PT, P0, P1, PT, 0x2a, 0x0 ;  /* 0x000000000000781c */ /* 0x000fd60000702572 */
[----:B------:R-:W-:Y:S05]  /*7c90*/  @!P2 BRA `(.L_x_115) ;  /* 0x000000000004a947 */ /* 0x000fea0003800000 */
[----:B------:R-:W-:Y:S01]  /*7ca0*/  BPT.TRAP 0x1 ;  /* 0x000000040000795c */ /* 0x000fe20000300000 */
.L_x_115:
[----:B------:R-:W-:-:S04]  /*7cb0*/  SHF.L.U32 R2, R0, 0x1f, RZ ;  /* 0x0000001f00027819 */ /* 0x000fc800000006ff */
[----:B------:R-:W2:Y:S02]  /*7cc0*/  SYNCS.PHASECHK.TRANS64.TRYWAIT P1, [UR5+0x384d0], R2 ;  /* 0x0384d002ff0075a7 */ /* 0x000ea40008020145 */
[----:B--2---:R-:W-:Y:S05]  /*7cd0*/  @!P1 BRA `(.L_x_116) ;  /* 0x0000005000209947 */ /* 0x004fea0003800000 */
.L_x_234:
[----:B------:R-:W-:Y:S04]  /*7ce0*/  BSSY B0, `(.L_x_117) ;  /* 0x0000010000007945 */ /* 0x000fe80003800000 */
[----:B------:R-:W-:Y:S05]  /*7cf0*/  @P0 BRA `(.L_x_118) ;  /* 0x0000000000380947 */ /* 0x000fea0003800000 */
[----:B------:R-:W-:Y:S02]  /*7d00*/  UIADD3 UR8, UR5, 0x30000, URZ ;  /* 0x0003000005087890 */ /* 0x000fe4000fffe03f */
[----:B------:R-:W-:Y:S02]  /*7d10*/  UIADD3 UR9, UR5, 0x384b0, URZ ;  /* 0x000384b005097890 */ /* 0x000fe4000fffe03f */
[----:B------:R-:W-:Y:S02]  /*7d20*/  UIADD3 UR14, UR10, 0x40, URZ ;  /* 0x000000400a0e7890 */ /* 0x000fe4000fffe03f */
[----:B------:R-:W-:Y:S01]  /*7d30*/  UIADD3 UR12, UR5, 0x31000, URZ ;  /* 0x00031000050c7890 */ /* 0x000fe2000fffe03f */
[----:B------:R-:W-:Y:S01]  /*7d40*/  UMOV UR16, 0x0 ;  /* 0x0000000000107882 */ /* 0x000fe20000000000 */
[----:B------:R-:W-:Y:S01]  /*7d50*/  UMOV UR17, 0x10000000 ;  /* 0x1000000000117882 */ /* 0x000fe20000000000 */
[----:B------:R-:W-:Y:S01]  /*7d60*/  UMOV UR15, UR11 ;  /* 0x0000000b000f7c82 */ /* 0x000fe20008000000 */
[----:B------:R-:W-:Y:S01]  /*7d70*/  UMOV UR13, UR9 ;  /* 0x00000009000d7c82 */ /* 0x000fe20008000000 */
[----:B------:R3:W-:Y:S04]  /*7d80*/  UTMALDG.2D [UR8], [UR6], desc[UR16] ;  /* 0x00001008060075b4 */ /* 0x0007e80008009000 */
[----:B------:R3:W-:Y:S02]  /*7d90*/  UTMALDG.2D [UR12], [UR6], desc[UR16] ;  /* 0x0000100c060075b4 */ /* 0x0007e40008009000 */
[----:B---3--:R-:W-:Y:S05]  /*7da0*/  @!P2 BRA `(.L_x_119) ;  /* 0x000000000004a947 */ /* 0x008fea0003800000 */
[----:B------:R-:W-:Y:S01]  /*7db0*/  BPT.TRAP 0x1 ;  /* 0x000000040000795c */ /* 0x000fe20000300000 */
.L_x_119:
[----:B--2---:R-:W2:Y:S02]  /*7dc0*/  LDC R3, c[0x0][0x828] ;  /* 0x00020a00ff037b82 */ /* 0x004ea40000000800 */
[----:B--2---:R3:W-:Y:S02]  /*7dd0*/  SYNCS.ARRIVE.TRANS64.RED.A0TR RZ, [UR5+0x384b0], R3 ;  /* 0x0384b003ffff79a7 */ /* 0x0047e40008300405 */
.L_x_118:
[----:B------:R-:W-:Y:S05]  /*7de0*/  BSYNC B0 ;  /* 0x0000000000007941 */ /* 0x000fea0003800000 */
.L_x_117:
[----:B------:R-:W-:Y:S05]  /*7df0*/  @!P2 BRA `(.L_x_120) ;  /* 0x000000000004a947 */ /* 0x000fea0003800000 */
[----:B------:R-:W-:Y:S01]  /*7e00*/  BPT.TRAP 0x1 ;  /* 0x000000040000795c */ /* 0x000fe20000300000 */
.L_x_120:
[----:B------:R-:W-:-:S04]  /*7e10*/  UIADD3 UR8, UR5, 0x384b0, URZ ;  /* 0x000384b005087890 */ /* 0x000fc8000fffe03f */
[----:B------:R-:W-:-:S09]  /*7e20*/  UPRMT UR8, UR41, 0x654, UR8 ;  /* 0x0000065429087896 */ /* 0x000fd20008000008 */
[----:B------:R-:W-:Y:S01]  /*7e30*/  SYNCS.ARRIVE.TRANS64.RED.A1T0 RZ, [UR8], RZ ;  /* 0x000000ffffff79a7 */ /* 0x000fe20008100408 */
[----:B------:R-:W-:Y:S05]  /*7e40*/  @!P2 BRA `(.L_x_121) ;  /* 0x000000000004a947 */ /* 0x000fea0003800000 */
[----:B------:R-:W-:Y:S01]  /*7e50*/  BPT.TRAP 0x1 ;  /* 0x000000040000795c */ /* 0x000fe20000300000 */
.L_x_121:
[----:B------:R-:W4:Y:S02]  /*7e60*/  SYNCS.PHASECHK.TRANS64.TRYWAIT P1, [UR5+0x384d8], R2 ;  /* 0x0384d802ff0075a7 */ /* 0x000f240008020145 */
[----:B----4-:R-:W-:Y:S05]  /*7e70*/  @!P1 BRA `(.L_x_122) ;  /* 0x0000004c00d09947 */ /* 0x010fea0003800000 */
.L_x_235:
[----:B------:R-:W-:Y:S04]  /*7e80*/  BSSY B0, `(.L_x_123) ;  /* 0x0000012000007945 */ /* 0x000fe80003800000 */
[----:B------:R-:W-:Y:S05]  /*7e90*/  @P0 BRA `(.L_x_124) ;  /* 0x0000000000400947 */ /* 0x000fea0003800000 */
[----:B------:R-:W-:Y:S02]  /*7ea0*/  UIADD3 UR19, UR11, 0x20, URZ ;  /* 0x000000200b137890 */ /* 0x000fe4000fffe03f */
        /* <DEDUP_REMOVED lines=8> */
[----:B------:R-:W-:Y:S01]  /*7f30*/  UMOV UR15, UR19 ;  /* 0x00000013000f7c82 */ /* 0x000fe20008000000 */
[----:B------:R4:W-:Y:S03]  /*7f40*/  UTMALDG.2D [UR16], [UR6], desc[UR8] ;  /* 0x00000810060075b4 */ /* 0x0009e60008009000 */
[----:B------:R4:W-:Y:S02]  /*7f50*/  UTMALDG.2D [UR12], [UR6], desc[UR8] ;  /* 0x0000080c060075b4 */ /* 0x0009e40008009000 */
[----:B----4-:R-:W-:Y:S05]  /*7f60*/  @!P2 BRA `(.L_x_125) ;  /* 0x000000000004a947 */ /* 0x010fea0003800000 */
[----:B------:R-:W-:Y:S01]  /*7f70*/  BPT.TRAP 0x1 ;  /* 0x000000040000795c */ /* 0x000fe20000300000 */
.L_x_125:
[----:B--23--:R-:W2:Y:S02]  /*7f80*/  LDC R3, c[0x0][0x828] ;  /* 0x00020a00ff037b82 */ /* 0x00cea40000000800 */
[----:B--2---:R4:W-:Y:S02]  /*7f90*/  SYNCS.ARRIVE.TRANS64.RED.A0TR RZ, [UR5+0x384b8], R3 ;  /* 0x0384b803ffff79a7 */ /* 0x0049e40008300405 */
.L_x_124:
[----:B------:R-:W-:Y:S05]  /*7fa0*/  BSYNC B0 ;  /* 0x0000000000007941 */ /* 0x000fea0003800000 */
.L_x_123:
[----:B------:R-:W-:Y:S05]  /*7fb0*/  @!P2 BRA `(.L_x_126) ;  /* 0x000000000004a947 */ /* 0x000fea0003800000 */
[----:B------:R-:W-:Y:S01]  /*7fc0*/  BPT.TRAP 0x1 ;  /* 0x000000040000795c */ /* 0x000fe20000300000 */
.L_x_126:
[----:B------:R-:W-:-:S04]  /*7fd0*/  UIADD3 UR8, UR5, 0x384b8, URZ ;  /* 0x000384b805087890 */ /* 0x000fc8000fffe03f */
[----:B------:R-:W-:-:S09]  /*7fe0*/  UPRMT UR8, UR41, 0x654, UR8 ;  /* 0x0000065429087896 */ /* 0x000fd20008000008 */
[----:B------:R-:W-:Y:S01]  /*7ff0*/  SYNCS.ARRIVE.TRANS64.RED.A1T0 RZ, [UR8], RZ ;  /* 0x000000ffffff79a7 */ /* 0x000fe20008100408 */
[----:B------:R-:W-:Y:S05]  /*8000*/  @!P2 BRA `(.L_x_127) ;  /* 0x000000000004a947 */ /* 0x000fea0003800000 */
[----:B------:R-:W-:Y:S01]  /*8010*/  BPT.TRAP 0x1 ;  /* 0x000000040000795c */ /* 0x000fe20000300000 */
.L_x_127:
[----:B------:R-:W5:Y:S02]  /*8020*/  SYNCS.PHASECHK.TRANS64.TRYWAIT P1, [UR5+0x384e0], R2 ;  /* 0x0384e002ff0075a7 */ /* 0x000f640008020145 */
[----:B-----5:R-:W-:Y:S05]  /*8030*/  @!P1 BRA `(.L_x_128) ;  /* 0x0000004c00789947 */ /* 0x020fea0003800000 */
.L_x_236:
        /* <DEDUP_REMOVED lines=14> */
[----:B-1----:R-:W-:Y:S05]  /*8120*/  @!P2 BRA `(.L_x_131) ;  /* 0x000000000004a947 */ /* 0x002fea0003800000 */
[----:B------:R-:W-:Y:S01]  /*8130*/  BPT.TRAP 0x1 ;  /* 0x000000040000795c */ /* 0x000fe20000300000 */
.L_x_131:
[----:B--234-:R-:W1:Y:S02]  /*8140*/  LDC R3, c[0x0][0x828] ;  /* 0x00020a00ff037b82 */ /* 0x01ce640000000800 */
[----:B-1----:R1:W-:Y:S02]  /*8150*/  SYNCS.ARRIVE.TRANS64.RED.A0TR RZ, [UR5+0x384c0], R3 ;  /* 0x0384c003ffff79a7 */ /* 0x0023e40008300405 */
.L_x_130:
[----:B------:R-:W-:Y:S05]  /*8160*/  BSYNC B0 ;  /* 0x0000000000007941 */ /* 0x000fea0003800000 */
.L_x_129:
[----:B------:R-:W-:Y:S05]  /*8170*/  @!P2 BRA `(.L_x_132) ;  /* 0x000000000004a947 */ /* 0x000fea0003800000 */
[----:B------:R-:W-:Y:S01]  /*8180*/  BPT.TRAP 0x1 ;  /* 0x000000040000795c */ /* 0x000fe20000300000 */
.L_x_132:
[----:B------:R-:W-:-:S04]  /*8190*/  UIADD3 UR8, UR5, 0x384c0, URZ ;  /* 0x000384c005087890 */ /* 0x000fc8000fffe03f */
[----:B------:R-:W-:-:S09]  /*81a0*/  UPRMT UR8, UR41, 0x654, UR8 ;  /* 0x0000065429087896 */ /* 0x000fd20008000008 */
[----:B------:R-:W-:Y:S01]  /*81b0*/  SYNCS.ARRIVE.TRANS64.RED.A1T0 RZ, [UR8], RZ ;  /* 0x000000ffffff79a7 */ /* 0x000fe20008100408 */
[----:B------:R-:W-:Y:S05]  /*81c0*/  @!P2 BRA `(.L_x_133) ;  /* 0x000000000004a947 */ /* 0x000fea0003800000 */
[----:B------:R-:W-:Y:S01]  /*81d0*/  BPT.TRAP 0x1 ;  /* 0x000000040000795c */ /* 0x000fe20000300000 */
.L_x_133:
[----:B------:R-:W5:Y:S02]  /*81e0*/  SYNCS.PHASECHK.TRANS64.TRYWAIT P1, [UR5+0x384e8], R2 ;  /* 0x0384e802ff0075a7 */ /* 0x000f640008020145 */
[----:B-----5:R-:W-:Y:S05]  /*81f0*/  @!P1 BRA `(.L_x_134) ;  /* 0x0000004c00209947 */ /* 0x020fea0003800000 */
.L_x_237:
        /* <DEDUP_REMOVED lines=16> */
.L_x_137:
[----:B--2---:R-:W1:Y:S02]  /*8300*/  LDC R2, c[0x0][0x828] ;  /* 0x00020a00ff027b82 */ /* 0x004e640000000800 */
[----:B-1----:R1:W-:Y:S02]  /*8310*/  SYNCS.ARRIVE.TRANS64.RED.A0TR RZ, [UR5+0x384c8], R2 ;  /* 0x0384c802ffff79a7 */ /* 0x0023e40008300405 */
.L_x_136:
[----:B------:R-:W-:Y:S05]  /*8320*/  BSYNC B0 ;  /* 0x0000000000007941 */ /* 0x000fea0003800000 */
.L_x_135:
[----:B------:R-:W-:Y:S05]  /*8330*/  @!P2 BRA `(.L_x_138) ;  /* 0x000000000004a947 */ /* 0x000fea0003800000 */
[----:B------:R-:W-:Y:S01]  /*8340*/  BPT.TRAP 0x1 ;  /* 0x000000040000795c */ /* 0x000fe20000300000 */
.L_x_138:
[----:B-1----:R-:W-:Y:S01]  /*8350*/  ISETP.NE.AND P0, PT, R7, RZ, PT ;  /* 0x000000ff0700720c */ /* 0x002fe20003f05270 */
[----:B------:R-:W-:Y:S01]  /*8360*/  UIADD3 UR8, UR5, 0x384c8, URZ ;  /* 0x000384c805087890 */ /* 0x000fe2000fffe03f */
[CC--:B------:R-:W-:Y:S02]  /*8370*/  ISETP.NE.AND P3, PT, R18.reuse, R6.reuse, PT ;  /* 0x000000061200720c */ /* 0x0c0fe40003f65270 */
[----:B------:R-:W-:Y:S01]  /*8380*/  ISETP.EQ.OR P0, PT, R18, R6, !P0 ;  /* 0x000000061200720c */ /* 0x000fe20004702670 */
[----:B------:R-:W-:Y:S01]  /*8390*/  UPRMT UR8, UR41, 0x654, UR8 ;  /* 0x0000065429087896 */ /* 0x000fe20008000008 */
[----:B------:R-:W-:-:S08]  /*83a0*/  LOP3.LUT R0, R0, 0x1, RZ, 0x3c, !PT ;  /* 0x0000000100007812 */ /* 0x000fd000078e3cff */
[----:B------:R-:W-:Y:S03]  /*83b0*/  SYNCS.ARRIVE.TRANS64.RED.A1T0 RZ, [UR8], RZ ;  /* 0x000000ffffff79a7 */ /* 0x000fe60008100408 */
[----:B------:R-:W-:Y:S05]  /*83c0*/  @P0 BRA `(.L_x_139) ;  /* 0x0000000400040947 */ /* 0x000fea0003800000 */
[----:B------:R-:W-:Y:S01]  /*83d0*/  ELECT P0, URZ, PT ;  /* 0x00000000003f782f */ /* 0x000fe20003800000 */
[----:B------:R-:W-:-:S12]  /*83e0*/  BSSY B0, `(.L_x_140) ;  /* 0x0000032000007945 */ /* 0x000fd80003800000 */
[----:B------:R-:W-:Y:S05]  /*83f0*/  @!P0 BRA `(.L_x_141) ;  /* 0x0000000000c08947 */ /* 0x000fea0003800000 */
[----:B--234-:R-:W1:Y:S08]  /*8400*/  LDC.64 R2, c[0x0][0x290] ;  /* 0x0000a400ff027b82 */ /* 0x01ce700000000a00 */
[----:B------:R-:W2:Y:S08]  /*8410*/  LDC.64 R14, c[0x0][0x808] ;  /* 0x00020200ff0e7b82 */ /* 0x000eb00000000a00 */
[----:B------:R-:W3:Y:S01]  /*8420*/  LDC.64 R16, c[0x0][0x810] ;  /* 0x00020400ff107b82 */ /* 0x000ee20000000a00 */
[----:B-1----:R-:W-:-:S05]  /*8430*/  IMAD.WIDE R2, R6, 0xc, R2 ;  /* 0x0000000c06027825 */ /* 0x002fca00078e0202 */
[----:B------:R1:W5:Y:S04]  /*8440*/  LDG.E R10, desc[UR56][R2.64] ;  /* 0x00000038020a7981 */ /* 0x000368000c1e1900 */
[----:B------:R1:W5:Y:S01]  /*8450*/  LDG.E R13, desc[UR56][R2.64+0x4] ;  /* 0x00000438020d7981 */ /* 0x000362000c1e1900 */
[----:B--2---:R-:W-:Y:S02]  /*8460*/  ISETP.NE.U32.AND P0, PT, R14, RZ, PT ;  /* 0x000000ff0e00720c */ /* 0x004fe40003f05070 */
[----:B------:R-:W-:Y:S02]  /*8470*/  SHF.R.S32.HI R8, RZ, 0x1f, R6 ;  /* 0x0000001fff087819 */ /* 0x000fe40000011406 */
[----:B------:R-:W-:Y:S02]  /*8480*/  ISETP.NE.AND.EX P0, PT, R15, RZ, PT, P0 ;  /* 0x000000ff0f00720c */ /* 0x000fe40003f05300 */
[----:B---3--:R-:W-:-:S04]  /*8490*/  ISETP.NE.U32.AND P1, PT, R16, RZ, PT ;  /* 0x000000ff1000720c */ /* 0x008fc80003f25070 */
[----:B------:R-:W-:-:S07]  /*84a0*/  ISETP.NE.AND.EX P1, PT, R17, RZ, PT, P1 ;  /* 0x000000ff1100720c */ /* 0x000fce0003f25310 */
[----:B-1----:R-:W-:Y:S06]  /*84b0*/  @!P0 BRA `(.L_x_142) ;  /* 0x0000000000108947 */ /* 0x002fec0003800000 */
[----:B------:R-:W-:-:S04]  /*84c0*/  LEA R2, P0, R6, R14, 0x3 ;  /* 0x0000000e06027211 */ /* 0x000fc800078018ff */
[----:B------:R-:W-:-:S06]  /*84d0*/  LEA.HI.X R3, R6, R15, R8, 0x3, P0 ;  /* 0x0000000f06037211 */ /* 0x000fcc00000f1c08 */
[----:B------:R-:W2:Y:S04]  /*84e0*/  LDG.E.64 R2, desc[UR56][R2.64] ;  /* 0x0000003802027981 */ /* 0x000ea8000c1e1b00 */
[----:B--2---:R1:W-:Y:S02]  /*84f0*/  STS.64 [UR24], R2 ;  /* 0x00000002ff007988 */ /* 0x0043e40008000a18 */
.L_x_142:
[----:B------:R-:W-:Y:S05]  /*8500*/  @!P1 BRA `(.L_x_141) ;  /* 0x00000000007c9947 */ /* 0x000fea0003800000 */
[----:B-1----:R-:W-:-:S04]  /*8510*/  LEA R2, P0, R6, R16, 0x3 ;  /* 0x0000001006027211 */ /* 0x002fc800078018ff */
[----:B------:R-:W-:Y:S02]  /*8520*/  LEA.HI.X R3, R6, R17, R8, 0x3, P0 ;  /* 0x0000001106037211 */ /* 0x000fe400000f1c08 */
[----:B------:R-:W1:Y:S04]  /*8530*/  LDS R8, [UR24+0x1c] ;  /* 0x00001c18ff087984 */ /* 0x000e680008000800 */
[----:B------:R-:W2:Y:S01]  /*8540*/  LDG.E.64 R2, desc[UR56][R2.64] ;  /* 0x0000003802027981 */ /* 0x000ea2000c1e1b00 */
        /* <DEDUP_REMOVED lines=13> */
[----:B------:R1:W-:Y:S04]  /*8620*/  STS [UR24+0x1c], R8 ;  /* 0x00001c08ff007988 */ /* 0x0003e80008000818 */
[----:B------:R-:W2:Y:S01]  /*8630*/  LDS R11, [UR24+0x1c] ;  /* 0x00001c18ff0b7984 */ /* 0x000ea20008000800 */
[----:B-1---5:R-:W-:Y:S01]  /*8640*/  VIADD R8, R10, 0xffffffff ;  /* 0xffffffff0a087836 */ /* 0x022fe20000000000 */
[----:B--2---:R-:W-:-:S05]  /*8650*/  LOP3.LUT R11, R11, 0xf0, RZ, 0xb8, !PT ;  /* 0x000000f00b0b7812 */ /* 0x004fca00078eb8ff */
[----:B------:R1:W-:Y:S04]  /*8660*/  STS [UR24+0x1c], R11 ;  /* 0x00001c0bff007988 */ /* 0x0003e80008000818 */
[----:B------:R-:W2:Y:S01]  /*8670*/  LDS R9, [UR24+0x1c] ;  /* 0x00001c18ff097984 */ /* 0x000ea20008000800 */
[----:B-1----:R-:W-:Y:S02]  /*8680*/  CS2R R10, SRZ ;  /* 0x00000000000a7805 */ /* 0x002fe4000001ff00 */
[----:B--2---:R-:W-:Y:S01]  /*8690*/  LOP3.LUT R17, R9, 0xf00, RZ, 0xb8, !PT ;  /* 0x00000f0009117812 */ /* 0x004fe200078eb8ff */
[----:B------:R-:W-:-:S04]  /*86a0*/  VIADD R9, R13, 0xffffffff ;  /* 0xffffffff0d097836 */ /* 0x000fc80000000000 */
[----:B------:R-:W-:Y:S04]  /*86b0*/  STS.64 [UR24+0x18], R16 ;  /* 0x00001810ff007988 */ /* 0x000fe80008000a18 */
[----:B------:R-:W1:Y:S04]  /*86c0*/  LDS R15, [UR24+0x1c] ;  /* 0x00001c18ff0f7984 */ /* 0x000e680008000800 */
[----:B------:R2:W-:Y:S01]  /*86d0*/  STS.128 [UR24+0x20], R8 ;  /* 0x00002008ff007988 */ /* 0x0005e20008000c18 */
[----:B-1----:R-:W-:-:S05]  /*86e0*/  LOP3.LUT R2, R15, 0xf000, RZ, 0xb8, !PT ;  /* 0x0000f0000f027812 */ /* 0x002fca00078eb8ff */
[----:B------:R2:W-:Y:S02]  /*86f0*/  STS [UR24+0x1c], R2 ;  /* 0x00001c02ff007988 */ /* 0x0005e40008000818 */
.L_x_141:
[----:B------:R-:W-:Y:S05]  /*8700*/  BSYNC B0 ;  /* 0x0000000000007941 */ /* 0x000fea0003800000 */
.L_x_140:
[----:B-12---:R-:W1:Y:S01]  /*8710*/  S2R R2, SR_LANEID ;  /* 0x0000000000027919 */ /* 0x006e620000000000 */
[----:B------:R-:W-:Y:S01]  /*8720*/  NOP ;  /* 0x0000000000007918 */ /* 0x000fe20000000000 */
[----:B------:R-:W-:Y:S01]  /*8730*/  ELECT P0, URZ, PT ;  /* 0x00000000003f782f */ /* 0x000fe20003800000 */
[----:B------:R-:W-:Y:S01]  /*8740*/  BSSY B0, `(.L_x_143) ;  /* 0x0000008000007945 */ /* 0x000fe20003800000 */
[----:B-1----:R-:W-:-:S05]  /*8750*/  IMAD.SHL.U32 R8, R2, 0x4, RZ ;  /* 0x0000000402087824 */ /* 0x002fca00078e00ff */
[----:B------:R1:W2:Y:S01]  /*8760*/  LDS R9, [R8+UR24] ;  /* 0x0000001808097984 */ /* 0x0002a20008000800 */
[----:B------:R-:W-:-:S05]  /*8770*/  IADD3 R2, P1, R8, UR6, RZ ;  /* 0x0000000608027c10 */ /* 0x000fca000ff3e0ff */
[----:B---34-:R-:W-:Y:S01]  /*8780*/  IMAD.X R3, RZ, RZ, UR7, P1 ;  /* 0x00000007ff037e24 */ /* 0x018fe200088e06ff */
[----:B------:R-:W-:Y:S07]  /*8790*/  @!P0 BRA `(.L_x_144) ;  /* 0x0000000000088947 */ /* 0x000fee0003800000 */
[----:B------:R0:W-:Y:S01]  /*87a0*/  UTMACMDFLUSH ;  /* 0x00000000000079b7 */ /* 0x0001e20000000000 */
[----:B------:R-:W-:-:S04]  /*87b0*/  DEPBAR.LE SB0, 0x0 ;  /* 0x000080000000791a */ /* 0x000fc80000000000 */
.L_x_144:
[----:B------:R-:W-:Y:S05]  /*87c0*/  BSYNC B0 ;  /* 0x0000000000007941 */ /* 0x000fea0003800000 */
.L_x_143:
[----:B--2---:R2:W5:Y:S02]  /*87d0*/  ATOMG.E.EXCH.STRONG.GPU PT, RZ, [R2], R9 ;  /* 0x0000000902ff73a8 */ /* 0x00456400041ee100 */
.L_x_139:
[----:B------:R-:W-:Y:S01]  /*87e0*/  UIADD3 UR4, UR4, 0x1, URZ ;  /* 0x0000000104047890 */ /* 0x000fe2000fffe03f */
[----:B------:R-:W-:Y:S01]  /*87f0*/  ISETP.NE.AND P0, PT, R7, RZ, PT ;  /* 0x000000ff0700720c */ /* 0x000fe20003f05270 */
[----:B------:R-:W-:Y:S01]  /*8800*/  IMAD.MOV.U32 R16, RZ, RZ, R4 ;  /* 0x000000ffff107224 */ /* 0x000fe200078e0004 */
[----:B--2---:R-:W-:Y:S01]  /*8810*/  SEL R2, RZ, 0x1, !P3 ;  /* 0x00000001ff027807 */ /* 0x004fe20005800000 */
[----:B------:R-:W-:Y:S01]  /*8820*/  UISETP.NE.AND UP0, UPT, UR4, 0x8, UPT ;  /* 0x000000080400788c */ /* 0x000fe2000bf05270 */
[----:B------:R-:W-:Y:S02]  /*8830*/  IMAD.MOV.U32 R17, RZ, RZ, R5 ;  /* 0x000000ffff117224 */ /* 0x000fe400078e0005 */
[----:B------:R-:W-:Y:S01]  /*8840*/  IMAD.MOV.U32 R18, RZ, RZ, R6 ;  /* 0x000000ffff127224 */ /* 0x000fe200078e0006 */
[----:B------:R-:W-:Y:S02]  /*8850*/  USEL UR8, URZ, 0x1, UP0 ;  /* 0x000000013f087887 */ /* 0x000fe40008000000 */
[----:B------:R-:W-:-:S04]  /*8860*/  USEL UR4, UR4, URZ, UP0 ;  /* 0x0000003f04047287 */ /* 0x000fc80008000000 */
[----:B------:R-:W-:Y:S01]  /*8870*/  LOP3.LUT R12, R12, UR8, RZ, 0x3c, !PT ;  /* 0x000000080c0c7c12 */ /* 0x000fe2000f8e3cff */
[----:B------:R-:W-:Y:S07]  /*8880*/  @P0 BRA `(.L_x_145) ;  /* 0xfffffff000300947 */ /* 0x000fee000383ffff */
[----:B-----5:R-:W-:Y:S01]  /*8890*/  ELECT P0, URZ, PT ;  /* 0x00000000003f782f */ /* 0x020fe20003800000 */
[----:B------:R-:W-:-:S12]  /*88a0*/  BSSY B0, `(.L_x_146) ;  /* 0x0000017000007945 */ /* 0x000fd80003800000 */
[----:B------:R-:W-:Y:S05]  /*88b0*/  @!P0 BRA `(.L_x_147) ;  /* 0x0000000000548947 */ /* 0x000fea0003800000 */
[----:B------:R-:W-:Y:S05]  /*88c0*/  @!P2 BRA `(.L_x_148) ;  /* 0x000000000004a947 */ /* 0x000fea0003800000 */
[----:B------:R-:W-:Y:S01]  /*88d0*/  BPT.TRAP 0x1 ;  /* 0x000000040000795c */ /* 0x000fe20000300000 */
.L_x_148:
[----:B------:R-:W-:-:S04]  /*88e0*/  SHF.L.U32 R2, R0, 0x1f, RZ ;  /* 0x0000001f00027819 */ /* 0x000fc800000006ff */
[----:B------:R-:W2:Y:S02]  /*88f0*/  SYNCS.PHASECHK.TRANS64.TRYWAIT P0, [UR5+0x384d0], R2 ;  /* 0x0384d002ff0075a7 */ /* 0x000ea40008000145 */
[----:B--2---:R-:W-:Y:S05]  /*8900*/  @!P0 BRA `(.L_x_149) ;  /* 0x0000004400748947 */ /* 0x004fea0003800000 */
.L_x_238:
[----:B------:R-:W-:Y:S05]  /*8910*/  @!P2 BRA `(.L_x_150) ;  /* 0x000000000004a947 */ /* 0x000fea0003800000 */
[----:B------:R-:W-:Y:S01]  /*8920*/  BPT.TRAP 0x1 ;  /* 0x000000040000795c */ /* 0x000fe20000300000 */
.L_x_150:
[----:B------:R-:W5:Y:S02]  /*8930*/  SYNCS.PHASECHK.TRANS64.TRYWAIT P0, [UR5+0x384d8], R2 ;  /* 0x0384d802ff0075a7 */ /* 0x000f640008000145 */
[----:B-----5:R-:W-:Y:S05]  /*8940*/  @!P0 BRA `(.L_x_151) ;  /* 0x00000044007c8947 */ /* 0x020fea0003800000 */
.L_x_239:
[----:B------:R-:W-:Y:S05]  /*8950*/  @!P2 BRA `(.L_x_152) ;  /* 0x000000000004a947 */ /* 0x000fea0003800000 */
[----:B------:R-:W-:Y:S01]  /*8960*/  BPT.TRAP 0x1 ;  /* 0x000000040000795c */ /* 0x000fe20000300000 */
.L_x_152:
[----:B------:R-:W5:Y:S02]  /*8970*/  SYNCS.PHASECHK.TRANS64.TRYWAIT P0, [UR5+0x384e0], R2 ;  /* 0x0384e002ff0075a7 */ /* 0x000f640008000145 */
[----:B-----5:R-:W-:Y:S05]  /*8980*/  @!P0 BRA `(.L_x_153) ;  /* 0x0000004400848947 */ /* 0x020fea0003800000 */
.L_x_240:
[----:B------:R-:W-:Y:S05]  /*8990*/  @!P2 BRA `(.L_x_154) ;  /* 0x000000000004a947 */ /* 0x000fea0003800000 */
[----:B------:R-:W-:Y:S01]  /*89a0*/  BPT.TRAP 0x1 ;  /* 0x000000040000795c */ /* 0x000fe20000300000 */
.L_x_154:
[----:B--2---:R-:W-:Y:S01]  /*89b0*/  SHF.L.U32 R2, R0, 0x1f, RZ ;  /* 0x0000001f00027819 */ /* 0x004fe200000006ff */
[----:B---34-:R-:W-:-:S04]  /*89c0*/  IMAD.U32 R3, RZ, RZ, UR5 ;  /* 0x00000005ff037e24 */ /* 0x018fc8000f8e00ff */
[----:B------:R2:W3:Y:S03]  /*89d0*/  SYNCS.PHASECHK.TRANS64.TRYWAIT P0, [R3+URZ+0x384e8], R2 ;  /* 0x0384e802030075a7 */ /* 0x0004e6000800017f */
[----:B---3--:R-:W-:Y:S05]  /*89e0*/  @!P0 NANOSLEEP.SYNCS 0x989680 ;  /* 0x009896800000895d */ /* 0x008fea0003900000 */
[----:B------:R-:W3:Y:S02]  /*89f0*/  @!P0 SYNCS.PHASECHK.TRANS64 P0, [R3+URZ+0x384e8], R2 ;  /* 0x0384e802030085a7 */ /* 0x000ee4000800007f */
[----:B---3--:R-:W-:Y:S05]  /*8a00*/  @!P0 BRA `(.L_x_154) ;  /* 0xfffffffc00e88947 */ /* 0x008fea000383ffff */
.L_x_147:
[----:B------:R-:W-:Y:S05]  /*8a10*/  BSYNC B0 ;  /* 0x0000000000007941 */ /* 0x000fea0003800000 */
.L_x_146:
[----:B------:R-:W-:Y:S05]  /*8a20*/  EXIT ;  /* 0x000000000000794d */ /* 0x000fea0003800000 */
.L_x_100:
[----:B------:R-:W1:Y:S01]  /*8a30*/  S2UR UR4, SR_CTAID.Y ;  /* 0x00000000000479c3 */ /* 0x000e620000002600 */
[----:B------:R-:W3:Y:S01]  /*8a40*/  S2R R37, SR_LANEID ;  /* 0x0000000000257919 */ /* 0x000ee20000000000 */
[----:B------:R-:W-:Y:S01]  /*8a50*/  ELECT P0, URZ, PT ;  /* 0x00000000003f782f */ /* 0x000fe20003800000 */
[----:B------:R-:W-:Y:S01]  /*8a60*/  BSSY B0, `(.L_x_155) ;  /* 0x0000037000007945 */ /* 0x000fe20003800000 */
[----:B------:R-:W-:Y:S01]  /*8a70*/  ULDC.64 UR16, c[0x0][0x508] ;  /* 0x0001420000107ab9 */ /* 0x000fe20000000a00 */
[----:B-1----:R-:W-:-:S04]  /*8a80*/  UIMAD UR4, UR4, UR39, UR40 ;  /* 0x00000027040472a4 */ /* 0x002fc8000f8e0228 */
[----:B------:R-:W-:-:S06]  /*8a90*/  UIMAD.WIDE UR16, UR4, 0x80, UR16 ;  /* 0x00000080041078a5 */ /* 0x000fcc000f8e0210 */
[----:B------:R-:W-:Y:S06]  /*8aa0*/  @!P0 BRA `(.L_x_156) ;  /* 0x0000000000c88947 */ /* 0x000fec0003800000 */
[----:B------:R-:W1:Y:S01]  /*8ab0*/  LDC.64 R8, c[0x0][0x300] ;  /* 0x0000c000ff087b82 */ /* 0x000e620000000a00 */
[----:B------:R-:W-:Y:S02]  /*8ac0*/  UMOV UR4, 0x400 ;  /* 0x0000040000047882 */ /* 0x000fe40000000000 */
[----:B--2---:R-:W-:-:S05]  /*8ad0*/  ULEA UR4, UR41, UR4, 0x18 ;  /* 0x0000000429047291 */ /* 0x004fca000f8ec03f */
[----:B------:R-:W1:Y:S08]  /*8ae0*/  LDC.64 R10, c[0x0][0x308] ;  /* 0x0000c200ff0a7b82 */ /* 0x000e700000000a00 */
[----:B------:R-:W2:Y:S08]  /*8af0*/  LDC.64 R4, c[0x0][0x330] ;  /* 0x0000cc00ff047b82 */ /* 0x000eb00000000a00 */
[----:B------:R-:W2:Y:S01]  /*8b00*/  LDC.64 R6, c[0x0][0x338] ;  /* 0x0000ce00ff067b82 */ /* 0x000ea20000000a00 */
[----:B-1----:R1:W-:Y:S07]  /*8b10*/  STS.128 [UR4+0x38580], R8 ;  /* 0x03858008ff007988 */ /* 0x0023ee0008000c04 */
[----:B------:R-:W4:Y:S08]  /*8b20*/  LDC.64 R32, c[0x0][0x310] ;  /* 0x0000c400ff207b82 */ /* 0x000f300000000a00 */
[----:B------:R-:W4:Y:S01]  /*8b30*/  LDC.64 R34, c[0x0][0x318] ;  /* 0x0000c600ff227b82 */ /* 0x000f220000000a00 */
[----:B--2---:R2:W-:Y:S07]  /*8b40*/  STS.128 [UR4+0x385b0], R4 ;  /* 0x0385b004ff007988 */ /* 0x0045ee0008000c04 */
[----:B------:R-:W5:Y:S08]  /*8b50*/  LDC.64 R28, c[0x0][0x320] ;  /* 0x0000c800ff1c7b82 */ /* 0x000f700000000a00 */
[----:B------:R-:W5:Y:S08]  /*8b60*/  LDC.64 R30, c[0x0][0x328] ;  /* 0x0000ca00ff1e7b82 */ /* 0x000f700000000a00 */
[----:B------:R-:W3:Y:S01]  /*8b70*/  LDC.64 R24, c[0x0][0x340] ;  /* 0x0000d000ff187b82 */ /* 0x000ee20000000a00 */
[----:B----4-:R4:W-:Y:S07]  /*8b80*/  STS.128 [UR4+0x38590], R32 ;  /* 0x03859020ff007988 */ /* 0x0109ee0008000c04 */
[----:B------:R-:W3:Y:S08]  /*8b90*/  LDC.64 R26, c[0x0][0x348] ;  /* 0x0000d200ff1a7b82 */ /* 0x000ef00000000a00 */
[----:B------:R-:W2:Y:S01]  /*8ba0*/  LDC.64 R20, c[0x0][0x350] ;  /* 0x0000d400ff147b82 */ /* 0x000ea20000000a00 */
[----:B-----5:R5:W-:Y:S07]  /*8bb0*/  STS.128 [UR4+0x385a0], R28 ;  /* 0x0385a01cff007988 */ /* 0x020bee0008000c04 */
[----:B------:R-:W2:Y:S08]  /*8bc0*/  LDC.64 R22, c[0x0][0x358] ;  /* 0x0000d600ff167b82 */ /* 0x000eb00000000a00 */
[----:B------:R-:W4:Y:S01]  /*8bd0*/  LDC.64 R12, c[0x0][0x360] ;  /* 0x0000d800ff0c7b82 */ /* 0x000f220000000a00 */
[----:B---3--:R3:W-:Y:S07]  /*8be0*/  STS.128 [UR4+0x385c0], R24 ;  /* 0x0385c018ff007988 */ /* 0x0087ee0008000c04 */
[----:B------:R-:W4:Y:S08]  /*8bf0*/  LDC.64 R14, c[0x0][0x368] ;  /* 0x0000da00ff0e7b82 */ /* 0x000f300000000a00 */
[----:B-1----:R-:W1:Y:S01]  /*8c00*/  LDC.64 R8, c[0x0][0x370] ;  /* 0x0000dc00ff087b82 */ /* 0x002e620000000a00 */
[----:B--2---:R2:W-:Y:S07]  /*8c10*/  STS.128 [UR4+0x385d0], R20 ;  /* 0x0385d014ff007988 */ /* 0x0045ee0008000c04 */
[----:B------:R-:W1:Y:S08]  /*8c20*/  LDC.64 R10, c[0x0][0x378] ;  /* 0x0000de00ff0a7b82 */ /* 0x000e700000000a00 */
[----:B------:R-:W5:Y:S01]  /*8c30*/  LDC.64 R4, c[0x0][0x410] ;  /* 0x00010400ff047b82 */ /* 0x000f620000000a00 */
[----:B----4-:R4:W-:Y:S07]  /*8c40*/  STS.128 [UR4+0x385e0], R12 ;  /* 0x0385e00cff007988 */ /* 0x0109ee0008000c04 */
[----:B------:R-:W5:Y:S01]  /*8c50*/  LDC.64 R6, c[0x0][0x418] ;  /* 0x00010600ff067b82 */ /* 0x000f620000000a00 */
[----:B-1----:R1:W-:Y:S07]  /*8c60*/  STS.128 [UR4+0x385f0], R8 ;  /* 0x0385f008ff007988 */ /* 0x0023ee0008000c04 */
[----:B------:R-:W2:Y:S08]  /*8c70*/  LDC.64 R32, c[0x0][0x400] ;  /* 0x00010000ff207b82 */ /* 0x000eb00000000a00 */
[----:B------:R-:W2:Y:S01]  /*8c80*/  LDC.64 R34, c[0x0][0x408] ;  /* 0x00010200ff227b82 */ /* 0x000ea20000000a00 */
[----:B-----5:R5:W-:Y:S07]  /*8c90*/  STS.128 [UR4+0x38610], R4 ;  /* 0x03861004ff007988 */ /* 0x020bee0008000c04 */
[----:B------:R-:W4:Y:S08]  /*8ca0*/  LDC.64 R28, c[0x0][0x420] ;  /* 0x00010800ff1c7b82 */ /* 0x000f300000000a00 */
[----:B------:R-:W4:Y:S08]  /*8cb0*/  LDC.64 R30, c[0x0][0x428] ;  /* 0x00010a00ff1e7b82 */ /* 0x000f300000000a00 */
[----:B---3--:R-:W3:Y:S01]  /*8cc0*/  LDC.64 R24, c[0x0][0x430] ;  /* 0x00010c00ff187b82 */ /* 0x008ee20000000a00 */
[----:B--2---:R2:W-:Y:S07]  /*8cd0*/  STS.128 [UR4+0x38600], R32 ;  /* 0x03860020ff007988 */ /* 0x0045ee0008000c04 */
[----:B------:R-:W3:Y:S08]  /*8ce0*/  LDC.64 R26, c[0x0][0x438] ;  /* 0x00010e00ff1a7b82 */ /* 0x000ef00000000a00 */
[----:B------:R-:W5:Y:S01]  /*8cf0*/  LDC.64 R20, c[0x0][0x440] ;  /* 0x00011000ff147b82 */ /* 0x000f620000000a00 */
[----:B----4-:R2:W-:Y:S07]  /*8d00*/  STS.128 [UR4+0x38620], R28 ;  /* 0x0386201cff007988 */ /* 0x0105ee0008000c04 */
[----:B------:R-:W5:Y:S08]  /*8d10*/  LDC.64 R22, c[0x0][0x448] ;  /* 0x00011200ff167b82 */ /* 0x000f700000000a00 */
[----:B------:R-:W4:Y:S01]  /*8d20*/  LDC.64 R12, c[0x0][0x450] ;  /* 0x00011400ff0c7b82 */ /* 0x000f220000000a00 */
[----:B---3--:R2:W-:Y:S07]  /*8d30*/  STS.128 [UR4+0x38630], R24 ;  /* 0x03863018ff007988 */ /* 0x0085ee0008000c04 */
[----:B------:R-:W4:Y:S08]  /*8d40*/  LDC.64 R14, c[0x0][0x458] ;  /* 0x00011600ff0e7b82 */ /* 0x000f300000000a00 */
[----:B-1----:R-:W1:Y:S01]  /*8d50*/  LDC.64 R8, c[0x0][0x460] ;  /* 0x00011800ff087b82 */ /* 0x002e620000000a00 */
[----:B-----5:R2:W-:Y:S07]  /*8d60*/  STS.128 [UR4+0x38640], R20 ;  /* 0x03864014ff007988 */ /* 0x0205ee0008000c04 */
[----:B------:R-:W1:Y:S08]  /*8d70*/  LDC.64 R10, c[0x0][0x468] ;  /* 0x00011a00ff0a7b82 */ /* 0x000e700000000a00 */
[----:B------:R-:W3:Y:S01]  /*8d80*/  LDC.64 R4, c[0x0][0x470] ;  /* 0x00011c00ff047b82 */ /* 0x000ee20000000a00 */
[----:B----4-:R2:W-:Y:S07]  /*8d90*/  STS.128 [UR4+0x38650], R12 ;  /* 0x0386500cff007988 */ /* 0x0105ee0008000c04 */
[----:B------:R-:W3:Y:S01]  /*8da0*/  LDC.64 R6, c[0x0][0x478] ;  /* 0x00011e00ff067b82 */ /* 0x000ee20000000a00 */
[----:B-1----:R2:W-:Y:S04]  /*8db0*/  STS.128 [UR4+0x38660], R8 ;  /* 0x03866008ff007988 */ /* 0x0025e80008000c04 */
[----:B---3--:R2:W-:Y:S02]  /*8dc0*/  STS.128 [UR4+0x38670], R4 ;  /* 0x03867004ff007988 */ /* 0x0085e40008000c04 */
.L_x_156:
[----:B--2---:R-:W-:Y:S05]  /*8dd0*/  BSYNC B0 ;  /* 0x0000000000007941 */ /* 0x004fea0003800000 */
.L_x_155:
[----:B------:R-:W-:Y:S01]  /*8de0*/  ELECT P0, URZ, PT ;  /* 0x00000000003f782f */ /* 0x000fe20003800000 */
[----:B------:R-:W-:Y:S01]  /*8df0*/  NOP ;  /* 0x0000000000007918 */ /* 0x000fe20000000000 */
[----:B------:R-:W-:Y:S11]  /*8e00*/  BSSY B0, `(.L_x_157) ;  /* 0x0000052000007945 */ /* 0x000ff60003800000 */
[----:B------:R-:W-:Y:S05]  /*8e10*/  @!P0 BRA `(.L_x_158) ;  /* 0x0000000400408947 */ /* 0x000fea0003800000 */
[C---:B------:R-:W-:Y:S01]  /*8e20*/  IMAD.SHL.U32 R20, R18.reuse, 0x8, RZ ;  /* 0x0000000812147824 */ /* 0x040fe200078e00ff */
[----:B------:R-:W-:Y:S01]  /*8e30*/  ULDC.64 UR4, c[0x0][0x518] ;  /* 0x0001460000047ab9 */ /* 0x000fe20000000a00 */
[----:B------:R-:W-:Y:S01]  /*8e40*/  ULDC.64 UR6, c[0x0][0x528] ;  /* 0x00014a0000067ab9 */ /* 0x000fe20000000a00 */
[----:B------:R-:W-:Y:S02]  /*8e50*/  SHF.L.U64.HI R3, R18, 0x3, R3 ;  /* 0x0000000312037819 */ /* 0x000fe40000010203 */
[C---:B------:R-:W-:Y:S02]  /*8e60*/  IADD3 R6, P0, R20.reuse, UR4, RZ ;  /* 0x0000000414067c10 */ /* 0x040fe4000ff1e0ff */
[----:B------:R-:W-:Y:S02]  /*8e70*/  IADD3 R4, P1, R20, UR6, RZ ;  /* 0x0000000614047c10 */ /* 0x000fe4000ff3e0ff */
[C---:B------:R-:W-:Y:S01]  /*8e80*/  IADD3.X R7, R3.reuse, UR5, RZ, P0, !PT ;  /* 0x0000000503077c10 */ /* 0x040fe200087fe4ff */
[----:B------:R-:W-:Y:S01]  /*8e90*/  ULDC.64 UR4, c[0x0][0x510] ;  /* 0x0001440000047ab9 */ /* 0x000fe20000000a00 */
[----:B------:R-:W-:Y:S01]  /*8ea0*/  IADD3.X R5, R3, UR7, RZ, P1, !PT ;  /* 0x0000000703057c10 */ /* 0x000fe20008ffe4ff */
[----:B------:R-:W-:-:S03]  /*8eb0*/  ULDC.64 UR6, c[0x0][0x520] ;  /* 0x0001480000067ab9 */ /* 0x000fc60000000a00 */
[----:B------:R-:W2:Y:S04]  /*8ec0*/  LDG.E.64 R6, desc[UR56][R6.64] ;  /* 0x0000003806067981 */ /* 0x000ea8000c1e1b00 */
[----:B------:R-:W4:Y:S01]  /*8ed0*/  LDG.E.64 R4, desc[UR56][R4.64] ;  /* 0x0000003804047981 */ /* 0x000f22000c1e1b00 */
[C---:B------:R-:W-:Y:S02]  /*8ee0*/  IADD3 R22, P0, R20.reuse, UR4, RZ ;  /* 0x0000000414167c10 */ /* 0x040fe4000ff1e0ff */
[----:B------:R-:W-:Y:S02]  /*8ef0*/  IADD3 R20, P1, R20, UR6, RZ ;  /* 0x0000000614147c10 */ /* 0x000fe4000ff3e0ff */
[C---:B------:R-:W-:Y:S02]  /*8f00*/  IADD3.X R23, R3.reuse, UR5, RZ, P0, !PT ;  /* 0x0000000503177c10 */ /* 0x040fe400087fe4ff */
[----:B------:R-:W-:-:S04]  /*8f10*/  IADD3.X R21, R3, UR7, RZ, P1, !PT ;  /* 0x0000000703157c10 */ /* 0x000fc80008ffe4ff */
[----:B------:R-:W5:Y:S04]  /*8f20*/  LDG.E.64 R22, desc[UR56][R22.64] ;  /* 0x0000003816167981 */ /* 0x000f68000c1e1b00 */
[----:B------:R-:W3:Y:S01]  /*8f30*/  LDG.E.64 R20, desc[UR56][R20.64] ;  /* 0x0000003814147981 */ /* 0x000ee2000c1e1b00 */
[----:B------:R-:W-:Y:S01]  /*8f40*/  UMOV UR4, 0x400 ;  /* 0x0000040000047882 */ /* 0x000fe20000000000 */
[----:B------:R-:W-:Y:S01]  /*8f50*/  VIADD R13, R0, 0xffffffff ;  /* 0xffffffff000d7836 */ /* 0x000fe20000000000 */
[----:B------:R-:W-:Y:S01]  /*8f60*/  ULEA UR4, UR41, UR4, 0x18 ;  /* 0x0000000429047291 */ /* 0x000fe2000f8ec03f */
[----:B------:R-:W-:-:S03]  /*8f70*/  CS2R R14, SRZ ;  /* 0x00000000000e7805 */ /* 0x000fc6000001ff00 */
[----:B------:R-:W-:Y:S02]  /*8f80*/  UIADD3 UR5, UR4, 0x38580, URZ ;  /* 0x0003858004057890 */ /* 0x000fe4000fffe03f */
[----:B------:R-:W-:-:S03]  /*8f90*/  UIADD3 UR6, UR4, 0x38600, URZ ;  /* 0x0003860004067890 */ /* 0x000fc6000fffe03f */
[----:B------:R-:W1:Y:S01]  /*8fa0*/  LDS R8, [UR4+0x3859c] ;  /* 0x03859c04ff087984 */ /* 0x000e620008000800 */
[----:B------:R-:W-:Y:S02]  /*8fb0*/  IMAD.U32 R24, RZ, RZ, UR5 ;  /* 0x00000005ff187e24 */ /* 0x000fe4000f8e00ff */
[----:B------:R-:W-:Y:S01]  /*8fc0*/  IMAD.U32 R26, RZ, RZ, UR6 ;  /* 0x00000006ff1a7e24 */ /* 0x000fe2000f8e00ff */
[----:B------:R-:W5:Y:S02]  /*8fd0*/  LDS R9, [UR4+0x3861c] ;  /* 0x03861c04ff097984 */ /* 0x000f640008000800 */
[----:B------:R-:W-:Y:S02]  /*8fe0*/  SHF.R.U64 R24, R24, 0x4, RZ ;  /* 0x0000000418187819 */ /* 0x000fe400000012ff */
[----:B------:R-:W-:Y:S01]  /*8ff0*/  SHF.R.U64 R26, R26, 0x4, RZ ;  /* 0x000000041a1a7819 */ /* 0x000fe200000012ff */
[----:B------:R-:W-:Y:S04]  /*9000*/  STS [UR4+0x385b0], RZ ;  /* 0x0385b0ffff007988 */ /* 0x000fe80008000804 */
[----:B------:R-:W-:Y:S04]  /*9010*/  STS [UR4+0x38590], R24 ;  /* 0x03859018ff007988 */ /* 0x000fe80008000804 */
[----:B------:R-:W-:Y:S04]  /*9020*/  STS [UR4+0x38594], R24 ;  /* 0x03859418ff007988 */ /* 0x000fe80008000804 */
[----:B------:R-:W-:Y:S04]  /*9030*/  STS [UR4+0x38610], R26 ;  /* 0x0386101aff007988 */ /* 0x000fe80008000804 */
[----:B------:R-:W-:Y:S04]  /*9040*/  STS [UR4+0x38614], R26 ;  /* 0x0386141aff007988 */ /* 0x000fe80008000804 */
[----:B------:R-:W-:Y:S01]  /*9050*/  STS [UR4+0x38630], RZ ;  /* 0x038630ffff007988 */ /* 0x000fe20008000804 */
[----:B--2---:R-:W-:-:S02]  /*9060*/  SHF.L.U64.HI R7, R6, 0x1, R7 ;  /* 0x0000000106077819 */ /* 0x004fc40000010207 */
[C---:B----4-:R-:W-:Y:S01]  /*9070*/  SHF.L.U64.HI R3, R4.reuse, 0x1, R5 ;  /* 0x0000000104037819 */ /* 0x050fe20000010205 */
[----:B------:R-:W-:Y:S01]  /*9080*/  IMAD.SHL.U32 R0, R4, 0x2, RZ ;  /* 0x0000000204007824 */ /* 0x000fe200078e00ff */
[----:B------:R-:W-:Y:S02]  /*9090*/  LOP3.LUT R5, R7, 0x1fffffff, RZ, 0xc0, !PT ;  /* 0x1fffffff07057812 */ /* 0x000fe400078ec0ff */
[----:B------:R-:W-:Y:S02]  /*90a0*/  LOP3.LUT R3, R3, 0x1fffffff, RZ, 0xc0, !PT ;  /* 0x1fffffff03037812 */ /* 0x000fe400078ec0ff */
[----:B------:R-:W-:Y:S02]  /*90b0*/  SHF.R.U32.HI R7, RZ, 0x4, R5 ;  /* 0x00000004ff077819 */ /* 0x000fe40000011605 */
[----:B------:R-:W-:Y:S02]  /*90c0*/  SHF.R.U32.HI R10, RZ, 0x4, R3 ;  /* 0x00000004ff0a7819 */ /* 0x000fe40000011603 */
[----:B-1----:R-:W-:Y:S01]  /*90d0*/  LOP3.LUT R8, R8, 0xf, R7, 0xb8, !PT ;  /* 0x0000000f08087812 */ /* 0x002fe200078eb807 */
[----:B-----5:R-:W-:Y:S01]  /*90e0*/  STS.64 [UR4+0x38580], R22 ;  /* 0x03858016ff007988 */ /* 0x020fe20008000a04 */
[----:B------:R-:W-:-:S02]  /*90f0*/  LOP3.LUT R9, R9, 0xf, R10, 0xb8, !PT ;  /* 0x0000000f09097812 */ /* 0x000fc400078eb80a */
[----:B------:R-:W-:Y:S01]  /*9100*/  LOP3.LUT R0, R0, 0xfffffffe, RZ, 0xc0, !PT ;  /* 0xfffffffe00007812 */ /* 0x000fe200078ec0ff */
[----:B------:R1:W-:Y:S03]  /*9110*/  STS [UR4+0x3859c], R8 ;  /* 0x03859c08ff007988 */ /* 0x0003e60008000804 */
[----:B------:R-:W-:Y:S01]  /*9120*/  SHF.R.U64 R3, R0, 0x4, R3 ;  /* 0x0000000400037819 */ /* 0x000fe20000001203 */
[----:B------:R2:W-:Y:S04]  /*9130*/  STS [UR4+0x3861c], R9 ;  /* 0x03861c09ff007988 */ /* 0x0005e80008000804 */
[----:B------:R-:W4:Y:S01]  /*9140*/  LDS R7, [UR4+0x3859c] ;  /* 0x03859c04ff077984 */ /* 0x000f220008000800 */
[----:B-1----:R-:W-:-:S03]  /*9150*/  VIADD R8, R36, 0xffffffff ;  /* 0xffffffff24087836 */ /* 0x002fc60000000000 */
[----:B------:R-:W1:Y:S01]  /*9160*/  LDS R10, [UR4+0x3861c] ;  /* 0x03861c04ff0a7984 */ /* 0x000e620008000800 */
[----:B--2---:R-:W-:Y:S02]  /*9170*/  VIADD R9, R2, 0xffffffff ;  /* 0xffffffff02097836 */ /* 0x004fe40000000000 */
[----:B------:R-:W-:Y:S01]  /*9180*/  IMAD.SHL.U32 R2, R6, 0x2, RZ ;  /* 0x0000000206027824 */ /* 0x000fe200078e00ff */
[----:B---3--:R-:W-:Y:S01]  /*9190*/  STS.64 [UR4+0x38600], R20 ;  /* 0x03860014ff007988 */ /* 0x008fe20008000a04 */
[----:B------:R-:W-:-:S03]  /*91a0*/  IMAD.MOV.U32 R12, RZ, RZ, R8 ;  /* 0x000000ffff0c7224 */ /* 0x000fc600078e0008 */
[----:B------:R-:W-:Y:S01]  /*91b0*/  LOP3.LUT R2, R2, 0xfffffffe, RZ, 0xc0, !PT ;  /* 0xfffffffe02027812 */ /* 0x000fe200078ec0ff */
[----:B------:R-:W-:Y:S03]  /*91c0*/  STS [UR4+0x3860c], R3 ;  /* 0x03860c03ff007988 */ /* 0x000fe60008000804 */
[----:B------:R-:W-:Y:S01]  /*91d0*/  SHF.R.U64 R5, R2, 0x4, R5 ;  /* 0x0000000402057819 */ /* 0x000fe20000001205 */
[----:B------:R-:W-:Y:S04]  /*91e0*/  STS.128 [UR4+0x38620], R12 ;  /* 0x0386200cff007988 */ /* 0x000fe80008000c04 */
[----:B------:R-:W-:Y:S01]  /*91f0*/  STS [UR4+0x3858c], R5 ;  /* 0x03858c05ff007988 */ /* 0x000fe20008000804 */
[----:B----4-:R-:W-:-:S02]  /*9200*/  LOP3.LUT R7, R7, 0xf0, RZ, 0xb8, !PT ;  /* 0x000000f007077812 */ /* 0x010fc400078eb8ff */
[----:B-1----:R-:W-:-:S03]  /*9210*/  LOP3.LUT R10, R10, 0xf0, RZ, 0xb8, !PT ;  /* 0x000000f00a0a7812 */ /* 0x002fc600078eb8ff */
[----:B------:R-:W-:Y:S04]  /*9220*/  STS [UR4+0x3859c], R7 ;  /* 0x03859c07ff007988 */ /* 0x000fe80008000804 */
[----:B------:R1:W-:Y:S04]  /*9230*/  STS [UR4+0x3861c], R10 ;  /* 0x03861c0aff007988 */ /* 0x0003e80008000804 */
[----:B------:R-:W2:Y:S04]  /*9240*/  LDS R25, [UR4+0x3859c] ;  /* 0x03859c04ff197984 */ /* 0x000ea80008000800 */
[----:B------:R-:W3:Y:S01]  /*9250*/  LDS R27, [UR4+0x3861c] ;  /* 0x03861c04ff1b7984 */ /* 0x000ee20008000800 */
[----:B-1----:R-:W-:-:S05]  /*9260*/  CS2R R10, SRZ ;  /* 0x00000000000a7805 */ /* 0x002fca000001ff00 */
[----:B------:R-:W-:Y:S01]  /*9270*/  STS.128 [UR4+0x385a0], R8 ;  /* 0x0385a008ff007988 */ /* 0x000fe20008000c04 */
[----:B--2---:R-:W-:Y:S02]  /*9280*/  LOP3.LUT R25, R25, 0xf00, RZ, 0xb8, !PT ;  /* 0x00000f0019197812 */ /* 0x004fe400078eb8ff */
[----:B---3--:R-:W-:-:S03]  /*9290*/  LOP3.LUT R27, R27, 0xf00, RZ, 0xb8, !PT ;  /* 0x00000f001b1b7812 */ /* 0x008fc600078eb8ff */
[----:B------:R-:W-:Y:S04]  /*92a0*/  STS.64 [UR4+0x38598], R24 ;  /* 0x03859818ff007988 */ /* 0x000fe80008000a04 */
[----:B------:R-:W-:Y:S04]  /*92b0*/  STS.64 [UR4+0x38618], R26 ;  /* 0x0386181aff007988 */ /* 0x000fe80008000a04 */
[----:B------:R-:W1:Y:S04]  /*92c0*/  LDS R7, [UR4+0x3859c] ;  /* 0x03859c04ff077984 */ /* 0x000e680008000800 */
[----:B------:R-:W2:Y:S01]  /*92d0*/  LDS R28, [UR4+0x3861c] ;  /* 0x03861c04ff1c7984 */ /* 0x000ea20008000800 */
[----:B-1----:R-:W-:-:S02]  /*92e0*/  LOP3.LUT R0, R7, 0xf000, RZ, 0xb8, !PT ;  /* 0x0000f00007007812 */ /* 0x002fc400078eb8ff */
[----:B--2---:R-:W-:-:S03]  /*92f0*/  LOP3.LUT R2, R28, 0xf000, RZ, 0xb8, !PT ;  /* 0x0000f0001c027812 */ /* 0x004fc600078eb8ff */
[----:B------:R1:W-:Y:S04]  /*9300*/  STS [UR4+0x3859c], R0 ;  /* 0x03859c00ff007988 */ /* 0x0003e80008000804 */
[----:B------:R1:W-:Y:S02]  /*9310*/  STS [UR4+0x3861c], R2 ;  /* 0x03861c02ff007988 */ /* 0x0003e40008000804 */
.L_x_158:
[----:B------:R-:W-:Y:S05]  /*9320*/  BSYNC B0 ;  /* 0x0000000000007941 */ /* 0x000fea0003800000 */
.L_x_157:
[----:B------:R-:W-:Y:S01]  /*9330*/  ELECT P0, URZ, PT ;  /* 0x00000000003f782f */ /* 0x000fe20003800000 */
[----:B------:R-:W-:Y:S01]  /*9340*/  NOP ;  /* 0x0000000000007918 */ /* 0x000fe20000000000 */
[----:B------:R-:W-:Y:S11]  /*9350*/  BSSY B0, `(.L_x_159) ;  /* 0x0000004000007945 */ /* 0x000ff60003800000 */
[----:B------:R-:W-:Y:S05]  /*9360*/  @!P0 BRA `(.L_x_160) ;  /* 0x0000000000088947 */ /* 0x000fea0003800000 */
[----:B------:R0:W-:Y:S01]  /*9370*/  UTMACMDFLUSH ;  /* 0x00000000000079b7 */ /* 0x0001e20000000000 */
[----:B------:R-:W-:-:S04]  /*9380*/  DEPBAR.LE SB0, 0x0 ;  /* 0x000080000000791a */ /* 0x000fc80000000000 */
.L_x_160:
[----:B------:R-:W-:Y:S05]  /*9390*/  BSYNC B0 ;  /* 0x0000000000007941 */ /* 0x000fea0003800000 */
.L_x_159:
[----:B------:R-:W-:Y:S01]  /*93a0*/  UMOV UR22, 0x400 ;  /* 0x0000040000167882 */ /* 0x000fe20000000000 */
[----:B---3--:R-:W-:Y:S01]  /*93b0*/  IMAD.SHL.U32 R37, R37, 0x4, RZ ;  /* 0x0000000425257824 */ /* 0x008fe200078e00ff */
[----:B------:R-:W-:Y:S01]  /*93c0*/  ULEA UR22, UR41, UR22, 0x18 ;  /* 0x0000001629167291 */ /* 0x000fe2000f8ec03f */
[----:B------:R-:W-:-:S03]  /*93d0*/  ULDC UR18, c[0x0][0x884] ;  /* 0x0002210000127ab9 */ /* 0x000fc60000000800 */
[----:B------:R-:W-:Y:S01]  /*93e0*/  UIADD3 UR29, UR22, 0x38580, URZ ;  /* 0x00038580161d7890 */ /* 0x000fe2000fffe03f */
[----:B------:R-:W-:Y:S01]  /*93f0*/  IADD3 R4, P0, R37, UR16, RZ ;  /* 0x0000001025047c10 */ /* 0x000fe2000ff1e0ff */
[----:B------:R-:W-:Y:S01]  /*9400*/  UIMAD.WIDE UR18, UR18, 0x80, UR16 ;  /* 0x00000080121278a5 */ /* 0x000fe2000f8e0210 */
[----:B------:R-:W-:-:S03]  /*9410*/  IMAD.MOV.U32 R6, RZ, RZ, 0x1 ;  /* 0x00000001ff067424 */ /* 0x000fc600078e00ff */
[----:B------:R-:W-:Y:S02]  /*9420*/  IMAD.X R5, RZ, RZ, UR17, P0 ;  /* 0x00000011ff057e24 */ /* 0x000fe400080e06ff */
[----:B-1----:R-:W-:Y:S01]  /*9430*/  IADD3 R2, P1, R37, UR18, RZ ;  /* 0x0000001225027c10 */ /* 0x002fe2000ff3e0ff */
[----:B------:R-:W1:Y:S04]  /*9440*/  LDS R7, [R37+UR29] ;  /* 0x0000001d25077984 */ /* 0x000e680008000800 */
[----:B------:R-:W2:Y:S01]  /*9450*/  LDS R9, [R37+UR29+0x80] ;  /* 0x0000801d25097984 */ /* 0x000ea20008000800 */
[----:B------:R-:W-:Y:S02]  /*9460*/  IMAD.X R3, RZ, RZ, UR19, P1 ;  /* 0x00000013ff037e24 */ /* 0x000fe400088e06ff */
[----:B------:R-:W-:Y:S01]  /*9470*/  IMAD.MOV.U32 R8, RZ, RZ, 0x1 ;  /* 0x00000001ff087424 */ /* 0x000fe200078e00ff */
[----:B------:R-:W-:Y:S01]  /*9480*/  BSSY B0, `(.L_x_161) ;  /* 0x00000f8000007945 */ /* 0x000fe20003800000 */
[----:B------:R-:W-:Y:S01]  /*9490*/  USHF.L.U32 UR4, UR41, 0x6, URZ ;  /* 0x0000000629047899 */ /* 0x000fe2000800063f */
[----:B------:R-:W-:Y:S01]  /*94a0*/  IMAD.MOV.U32 R0, RZ, RZ, RZ ;  /* 0x000000ffff007224 */ /* 0x000fe200078e00ff */
[----:B------:R-:W-:Y:S01]  /*94b0*/  USHF.L.U32 UR5, UR41, 0xc, URZ ;  /* 0x0000000c29057899 */ /* 0x000fe2000800063f */
[----:B------:R-:W-:-:S02]  /*94c0*/  IMAD.MOV.U32 R20, RZ, RZ, 0x1 ;  /* 0x00000001ff147424 */ /* 0x000fc400078e00ff */
[----:B------:R-:W-:Y:S02]  /*94d0*/  IMAD.MOV.U32 R21, RZ, RZ, RZ ;  /* 0x000000ffff157224 */ /* 0x000fe400078e00ff */
[----:B------:R-:W-:Y:S01]  /*94e0*/  IMAD.MOV.U32 R22, RZ, RZ, RZ ;  /* 0x000000ffff167224 */ /* 0x000fe200078e00ff */
[----:B------:R-:W-:Y:S02]  /*94f0*/  ULOP3.LUT UR30, UR53, 0x1, URZ, 0xfc, !UPT ;  /* 0x00000001351e7892 */ /* 0x000fe4000f8efc3f */
[----:B------:R-:W-:Y:S02]  /*9500*/  ULOP3.LUT UR31, UR52, 0x2, URZ, 0xfc, !UPT ;  /* 0x00000002341f7892 */ /* 0x000fe4000f8efc3f */
[----:B------:R-:W-:Y:S02]  /*9510*/  ULOP3.LUT UR23, UR4, 0x40, URZ, 0xc0, !UPT ;  /* 0x0000004004177892 */ /* 0x000fe4000f8ec03f */
[----:B------:R-:W-:Y:S02]  /*9520*/  ULOP3.LUT UR28, UR5, 0x1000, URZ, 0xc0, !UPT ;  /* 0x00001000051c7892 */ /* 0x000fe4000f8ec03f */
[----:B------:R-:W-:Y:S01]  /*9530*/  UIADD3 UR32, UR22, 0x38600, URZ ;  /* 0x0003860016207890 */ /* 0x000fe2000fffe03f */
[----:B-1----:R-:W5:Y:S04]  /*9540*/  ATOMG.E.EXCH.STRONG.GPU PT, RZ, [R4], R7 ;  /* 0x0000000704ff73a8 */ /* 0x002f6800041ee100 */
[----:B--2---:R1:W5:Y:S02]  /*9550*/  ATOMG.E.EXCH.STRONG.GPU PT, RZ, [R2], R9 ;  /* 0x0000000902ff73a8 */ /* 0x00436400041ee100 */
[----:B-1----:R-:W-:-:S02]  /*9560*/  PRMT R2, R6, 0x7610, R2 ;  /* 0x0000761006027816 */ /* 0x002fc40000000002 */
[----:B------:R-:W-:-:S07]  /*9570*/  PRMT R3, R8, 0x7610, R3 ;  /* 0x0000761008037816 */ /* 0x000fce0000000003 */
.L_x_180:
[----:B------:R-:W-:Y:S01]  /*9580*/  LOP3.LUT P0, RZ, R3, 0xff, RZ, 0xc0, !PT ;  /* 0x000000ff03ff7812 */ /* 0x000fe2000780c0ff */
[----:B-----5:R-:W-:Y:S01]  /*9590*/  VIADD R4, R36, 0x7f ;  /* 0x0000007f24047836 */ /* 0x020fe20000000000 */
[----:B------:R-:W-:Y:S05]  /*95a0*/  YIELD ;  /* 0x0000000000007946 */ /* 0x000fea0003800000 */
[----:B------:R-:W-:Y:S01]  /*95b0*/  SHF.R.S32.HI R5, RZ, 0x1f, R4 ;  /* 0x0000001fff057819 */ /* 0x000fe20000011404 */
[----:B------:R-:W-:Y:S03]  /*95c0*/  BSSY B1, `(.L_x_162) ;  /* 0x0000008000017945 */ /* 0x000fe60003800000 */
[----:B------:R-:W-:-:S02]  /*95d0*/  LEA.HI R5, R5, R4, RZ, 0x7 ;  /* 0x0000000405057211 */ /* 0x000fc400078f38ff */
[----:B------:R-:W-:Y:S05]  /*95e0*/  @!P0 BRA `(.L_x_163) ;  /* 0x0000000000148947 */ /* 0x000fea0003800000 */
[----:B------:R-:W-:-:S04]  /*95f0*/  DEPBAR {5,4,3,2,1,0} ;  /* 0x0000003f0000791a */ /* 0x000fc80000000000 */
[----:B------:R1:W-:Y:S01]  /*9600*/  UTMACCTL.IV [UR16] ;  /* 0x00000000100079b9 */ /* 0x0003e20008000000 */
[----:B------:R-:W-:-:S04]  /*9610*/  DEPBAR {5,4,3,2,1,0} ;  /* 0x0000003f0000791a */ /* 0x000fc80000000000 */
[----:B------:R1:W-:Y:S02]  /*9620*/  UTMACCTL.IV [UR18] ;  /* 0x00000000120079b9 */ /* 0x0003e40008000000 */
[----:B-1----:R-:W-:Y:S01]  /*9630*/  NOP ;  /* 0x0000000000007918 */ /* 0x002fe20000000000 */
.L_x_163:
[----:B------:R-:W-:Y:S05]  /*9640*/  BSYNC B1 ;  /* 0x0000000000017941 */ /* 0x000fea0003800000 */
.L_x_162:
[----:B------:R-:W-:Y:S01]  /*9650*/  UMOV UR4, 0xffffffff ;  /* 0xffffffff00047882 */ /* 0x000fe20000000000 */
[----:B------:R-:W-:Y:S02]  /*9660*/  SHF.R.S32.HI R7, RZ, 0x7, R5 ;  /* 0x00000007ff077819 */ /* 0x000fe40000011405 */
[----:B------:R-:W-:Y:S05]  /*9670*/  BRA.DIV UR4, `(.L_x_164) ;  /* 0x0000003a04607947 */ /* 0x000fea000b800000 */
[----:B-----5:R-:W-:-:S13]  /*9680*/  ELECT P6, URZ, PT ;  /* 0x00000000003f782f */ /* 0x020fda00038c0000 */
.L_x_243:
[----:B------:R-:W-:Y:S01]  /*9690*/  ISETP.LT.OR P6, PT, R36, 0x1, !P6 ;  /* 0x000000012400780c */ /* 0x000fe200077c1670 */
[----:B------:R-:W-:-:S12]  /*96a0*/  BSSY B1, `(.L_x_165) ;  /* 0x0000039000017945 */ /* 0x000fd80003800000 */
[----:B------:R-:W-:Y:S05]  /*96b0*/  @P6 BRA `(.L_x_166) ;  /* 0x0000000000dc6947 */ /* 0x000fea0003800000 */
[----:B------:R-:W-:Y:S01]  /*96c0*/  IMAD.SHL.U32 R16, R16, 0x80, RZ ;  /* 0x0000008010107824 */ /* 0x000fe200078e00ff */
[----:B------:R-:W-:Y:S01]  /*96d0*/  LEA R17, R17, UR23, 0x7 ;  /* 0x0000001711117c11 */ /* 0x000fe2000f8e38ff */
[----:B------:R-:W-:Y:S02]  /*96e0*/  VIADD R9, R7, 0x1 ;  /* 0x0000000107097836 */ /* 0x000fe40000000000 */
[----:B------:R-:W-:Y:S02]  /*96f0*/  IMAD.MOV.U32 R10, RZ, RZ, RZ ;  /* 0x000000ffff0a7224 */ /* 0x000fe400078e00ff */
[----:B------:R-:W-:Y:S02]  /*9700*/  IMAD.MOV.U32 R3, RZ, RZ, R20 ;  /* 0x000000ffff037224 */ /* 0x000fe400078e0014 */
[----:B------:R-:W-:-:S07]  /*9710*/  IMAD.MOV.U32 R4, RZ, RZ, R0 ;  /* 0x000000ffff047224 */ /* 0x000fce00078e0000 */
.L_x_169:
[----:B-1----:R-:W-:Y:S01]  /*9720*/  LEA R8, R4, UR22, 0x3 ;  /* 0x0000001604087c11 */ /* 0x002fe2000f8e18ff */
[----:B------:R-:W-:Y:S05]  /*9730*/  YIELD ;  /* 0x0000000000007946 */ /* 0x000fea0003800000 */
[----:B------:R-:W-:Y:S02]  /*9740*/  SHF.L.U32 R5, R3, 0x1f, RZ ;  /* 0x0000001f03057819 */ /* 0x000fe400000006ff */
[----:B------:R-:W-:Y:S02]  /*9750*/  LOP3.LUT P1, RZ, R19, 0x7f, RZ, 0xc0, !PT ;  /* 0x0000007f13ff7812 */ /* 0x000fe4000782c0ff */
[----:B------:R-:W1:Y:S11]  /*9760*/  SYNCS.PHASECHK.TRANS64.TRYWAIT P0, [R8+URZ+0x38498], R5 ;  /* 0x03849805080075a7 */ /* 0x000e76000800017f */
[----:B------:R-:W2:Y:S01]  /*9770*/  @!P1 LDC R6, c[0x0][0x500] ;  /* 0x00014000ff069b82 */ /* 0x000ea20000000800 */
[----:B-1----:R-:W-:Y:S05]  /*9780*/  @!P0 BRA `(.L_x_167) ;  /* 0x00000038003c8947 */ /* 0x002fea0003800000 */
.L_x_244:
[----:B------:R-:W-:Y:S01]  /*9790*/  UPRMT UR4, UR31, 0x9910, URZ ;  /* 0x000099101f047896 */ /* 0x000fe2000800003f */
[----:B--2---:R2:W-:Y:S03]  /*97a0*/  @!P1 SYNCS.ARRIVE.TRANS64 RZ, [R8+URZ+0x38480], R6 ;  /* 0x0384800608ff99a7 */ /* 0x0045e6000800003f */
[----:B------:R-:W-:-:S06]  /*97b0*/  UISETP.NE.AND UP0, UPT, UR4, 0x2, UPT ;  /* 0x000000020400788c */ /* 0x000fcc000bf05270 */
[----:B------:R-:W-:-:S13]  /*97c0*/  PLOP3.LUT P0, PT, PT, PT, UP0, 0x80, 0x0 ;  /* 0x000000000000781c */ /* 0x000fda0003f0f008 */
[----:B--2---:R-:W-:Y:S05]  /*97d0*/  @P0 BRA `(.L_x_168) ;  /* 0x0000000000040947 */ /* 0x004fea0003800000 */
[----:B------:R-:W-:Y:S01]  /*97e0*/  BPT.TRAP 0x1 ;  /* 0x000000040000795c */ /* 0x000fe20000300000 */
.L_x_168:
[----:B------:R-:W-:Y:S01]  /*97f0*/  R2UR UR4, R4 ;  /* 0x00000000040472ca */ /* 0x000fe200000e0000 */
[----:B------:R-:W-:Y:S01]  /*9800*/  VIADD R9, R9, 0xffffffff ;  /* 0xffffffff09097836 */ /* 0x000fe20000000000 */
[----:B------:R-:W-:Y:S01]  /*9810*/  R2UR UR5, R8 ;  /* 0x00000000080572ca */ /* 0x000fe200000e0000 */
[----:B------:R-:W-:Y:S01]  /*9820*/  VIADD R4, R4, 0x1 ;  /* 0x0000000104047836 */ /* 0x000fe20000000000 */
[----:B------:R-:W-:Y:S01]  /*9830*/  R2UR UR6, R10 ;  /* 0x000000000a0672ca */ /* 0x000fe200000e0000 */
[----:B------:R-:W-:Y:S01]  /*9840*/  UMOV UR20, 0x0 ;  /* 0x0000000000147882 */ /* 0x000fe20000000000 */
[----:B------:R-:W-:Y:S01]  /*9850*/  R2UR UR7, R16 ;  /* 0x00000000100772ca */ /* 0x000fe200000e0000 */
[----:B------:R-:W-:Y:S01]  /*9860*/  UMOV UR21, 0x10000000 ;  /* 0x1000000000157882 */ /* 0x000fe20000000000 */
[----:B------:R-:W-:Y:S01]  /*9870*/  R2UR UR27, R17 ;  /* 0x00000000111b72ca */ /* 0x000fe200000e0000 */
[----:B------:R-:W-:Y:S01]  /*9880*/  UMOV UR33, 0x30000 ;  /* 0x0003000000217882 */ /* 0x000fe20000000000 */
[----:B------:R-:W-:Y:S01]  /*9890*/  ISETP.GT.AND P1, PT, R9, 0x1, PT ;  /* 0x000000010900780c */ /* 0x000fe20003f24270 */
[----:B------:R-:W-:Y:S01]  /*98a0*/  VIADD R10, R10, 0x80 ;  /* 0x000000800a0a7836 */ /* 0x000fe20000000000 */
[----:B------:R-:W-:Y:S01]  /*98b0*/  ISETP.NE.AND P0, PT, R4, 0x3, PT ;  /* 0x000000030400780c */ /* 0x000fe20003f05270 */
[----:B------:R-:W-:-:S02]  /*98c0*/  ULEA UR8, UR4, UR28, 0xe ;  /* 0x0000001c04087291 */ /* 0x000fc4000f8e703f */
[----:B------:R-:W-:Y:S01]  /*98d0*/  ULEA UR4, UR4, UR22, 0xf ;  /* 0x0000001604047291 */ /* 0x000fe2000f8e783f */
[----:B------:R-:W-:Y:S01]  /*98e0*/  SEL R6, RZ, 0x1, P0 ;  /* 0x00000001ff067807 */ /* 0x000fe20000000000 */
[----:B------:R-:W-:Y:S01]  /*98f0*/  ULEA UR12, UR8, UR22, 0x1 ;  /* 0x00000016080c7291 */ /* 0x000fe2000f8e083f */
[----:B------:R-:W-:Y:S01]  /*9900*/  SEL R4, R4, RZ, P0 ;  /* 0x000000ff04047207 */ /* 0x000fe20000000000 */
[----:B------:R-:W-:Y:S01]  /*9910*/  UIADD3 UR5, UR5, 0x38480, URZ ;  /* 0x0003848005057890 */ /* 0x000fe2000fffe03f */
[----:B------:R-:W-:Y:S01]  /*9920*/  LOP3.LUT R3, R3, R6, RZ, 0x3c, !PT ;  /* 0x0000000603037212 */ /* 0x000fe200078e3cff */
[----:B------:R-:W-:Y:S02]  /*9930*/  UIADD3 UR10, UR6, 0x40, URZ ;  /* 0x00000040060a7890 */ /* 0x000fe4000fffe03f */
[----:B------:R-:W-:Y:S02]  /*9940*/  UIADD3 UR8, UR4, 0x4000, URZ ;  /* 0x0000400004087890 */ /* 0x000fe4000fffe03f */
[----:B------:R-:W-:-:S02]  /*9950*/  UIADD3 UR24, UR12, 0x18000, URZ ;  /* 0x000180000c187890 */ /* 0x000fc4000fffe03f */
[----:B------:R-:W-:Y:S01]  /*9960*/  UIADD3 UR12, UR12, 0x1c000, URZ ;  /* 0x0001c0000c0c7890 */ /* 0x000fe2000fffe03f */
[----:B------:R2:W-:Y:S01]  /*9970*/  UTMALDG.2D [UR4], [UR16], desc[UR20] ;  /* 0x00001404100075b4 */ /* 0x0005e20008009000 */
[----:B------:R-:W-:Y:S01]  /*9980*/  UMOV UR11, UR7 ;  /* 0x00000007000b7c82 */ /* 0x000fe20008000000 */
[----:B------:R-:W-:Y:S01]  /*9990*/  UMOV UR9, UR5 ;  /* 0x0000000500097c82 */ /* 0x000fe20008000000 */
[----:B------:R-:W-:Y:S01]  /*99a0*/  UMOV UR26, UR6 ;  /* 0x00000006001a7c82 */ /* 0x000fe20008000000 */
[----:B------:R-:W-:Y:S01]  /*99b0*/  UMOV UR25, UR5 ;  /* 0x0000000500197c82 */ /* 0x000fe20008000000 */
[----:B------:R-:W-:Y:S01]  /*99c0*/  UMOV UR15, UR27 ;  /* 0x0000001b000f7c82 */ /* 0x000fe20008000000 */
[----:B------:R-:W-:Y:S01]  /*99d0*/  UMOV UR13, UR5 ;  /* 0x00000005000d7c82 */ /* 0x000fe20008000000 */
[----:B------:R-:W-:Y:S01]  /*99e0*/  UMOV UR14, UR10 ;  /* 0x0000000a000e7c82 */ /* 0x000fe20008000000 */
[----:B------:R2:W-:Y:S01]  /*99f0*/  UTMALDG.2D [UR8], [UR16], desc[UR20] ;  /* 0x00001408100075b4 */ /* 0x0005e20008009000 */
[----:B------:R2:W-:Y:S01]  /*9a00*/  UTMALDG.2D.MULTICAST [UR24], [UR18], UR33, desc[UR20] ;  /* 0x00001418120073b4 */ /* 0x0005e20008009821 */
[----:B------:R2:W-:Y:S02]  /*9a10*/  UTMALDG.2D.MULTICAST [UR12], [UR18], UR33, desc[UR20] ;  /* 0x0000140c120073b4 */ /* 0x0005e40008009821 */
[----:B--2---:R-:W-:Y:S05]  /*9a20*/  @P1 BRA `(.L_x_169) ;  /* 0xfffffffc003c1947 */ /* 0x004fea000383ffff */
.L_x_166:
[----:B------:R-:W-:Y:S05]  /*9a30*/  BSYNC B1 ;  /* 0x0000000000017941 */ /* 0x000fea0003800000 */
.L_x_165:
[----:B------:R-:W-:Y:S01]  /*9a40*/  LOP3.LUT P1, RZ, R2, 0xff, RZ, 0xc0, !PT ;  /* 0x000000ff02ff7812 */ /* 0x000fe2000782c0ff */
[C---:B------:R-:W-:Y:S02]  /*9a50*/  IMAD.IADD R0, R7.reuse, 0x1, R0 ;  /* 0x0000000107007824 */ /* 0x040fe400078e0200 */
[----:B------:R-:W-:Y:S02]  /*9a60*/  IMAD.U32 R4, RZ, RZ, UR30 ;  /* 0x0000001eff047e24 */ /* 0x000fe4000f8e00ff */
[C---:B------:R-:W-:Y:S01]  /*9a70*/  IMAD.WIDE.U32 R2, R0.reuse, -0x55555555, RZ ;  /* 0xaaaaaaab00027825 */ /* 0x040fe200078e00ff */
[----:B------:R-:W-:Y:S02]  /*9a80*/  ISETP.GT.U32.AND P0, PT, R0, 0x2, PT ;  /* 0x000000020000780c */ /* 0x000fe40003f04070 */
[----:B------:R-:W-:Y:S02]  /*9a90*/  ISETP.NE.AND P2, PT, R4, 0x3, PT ;  /* 0x000000030400780c */ /* 0x000fe40003f45270 */
[----:B------:R-:W-:-:S02]  /*9aa0*/  ISETP.LT.U32.AND P0, PT, R7, 0x3, P0 ;  /* 0x000000030700780c */ /* 0x000fc40000701070 */
[----:B------:R-:W-:Y:S01]  /*9ab0*/  SHF.R.U32.HI R3, RZ, 0x1, R3 ;  /* 0x00000001ff037819 */ /* 0x000fe20000011603 */
[----:B------:R-:W-:Y:S01]  /*9ac0*/  @P1 SYNCS.ARRIVE.TRANS64.A1T0 RZ, [UR22+0x384f8], RZ ;  /* 0x0384f8ffffff19a7 */ /* 0x000fe20008100016 */
[----:B------:R-:W-:Y:S02]  /*9ad0*/  ISETP.GE.U32.AND P1, PT, R7, 0x3, PT ;  /* 0x000000030700780c */ /* 0x000fe40003f26070 */
[----:B-1----:R-:W-:Y:S01]  /*9ae0*/  SEL R5, RZ, 0x1, !P0 ;  /* 0x00000001ff057807 */ /* 0x002fe20004000000 */
[----:B------:R-:W-:-:S03]  /*9af0*/  IMAD R0, R3, -0x3, R0 ;  /* 0xfffffffd03007824 */ /* 0x000fc600078e0200 */
[----:B------:R-:W-:-:S07]  /*9b00*/  LOP3.LUT R20, R20, R5, RZ, 0x3c, !PT ;  /* 0x0000000514147212 */ /* 0x000fce00078e3cff */
[----:B------:R-:W-:Y:S01]  /*9b10*/  @P1 LOP3.LUT R20, R20, 0x1, R3, 0x78, !PT ;  /* 0x0000000114141812 */ /* 0x000fe200078e7803 */
[----:B------:R-:W-:Y:S06]  /*9b20*/  @!P2 BRA `(.L_x_170) ;  /* 0x000000000004a947 */ /* 0x000fec0003800000 */
[----:B------:R-:W-:Y:S01]  /*9b30*/  BPT.TRAP 0x1 ;  /* 0x000000040000795c */ /* 0x000fe20000300000 */
.L_x_170:
[C---:B------:R-:W-:Y:S01]  /*9b40*/  LEA R3, R21.reuse, UR22, 0x3 ;  /* 0x0000001615037c11 */ /* 0x040fe2000f8e18ff */
[----:B------:R-:W-:Y:S01]  /*9b50*/  BSSY B1, `(.L_x_171) ;  /* 0x0000005000017945 */ /* 0x000fe20003800000 */
[----:B------:R-:W-:Y:S02]  /*9b60*/  SHF.L.U32 R2, R22, 0x1f, RZ ;  /* 0x0000001f16027819 */ /* 0x000fe400000006ff */
[----:B------:R-:W-:Y:S02]  /*9b70*/  LEA R4, R21, UR22, 0x4 ;  /* 0x0000001615047c11 */ /* 0x000fe4000f8e20ff */
[----:B------:R-:W1:Y:S02]  /*9b80*/  SYNCS.PHASECHK.TRANS64.TRYWAIT P0, [R3+URZ+0x38400], R2 ;  /* 0x03840002030075a7 */ /* 0x000e64000800017f */
[----:B-1----:R-:W-:Y:S05]  /*9b90*/  @!P0 BRA `(.L_x_172) ;  /* 0x00000034004c8947 */ /* 0x002fea0003800000 */
.L_x_245:
[----:B------:R-:W-:Y:S05]  /*9ba0*/  BSYNC B1 ;  /* 0x0000000000017941 */ /* 0x000fea0003800000 */
.L_x_171:
[----:B------:R-:W2:Y:S01]  /*9bb0*/  LDS.128 R4, [R4+0x38500] ;  /* 0x0385000004047984 */ /* 0x000ea20000000c00 */
[----:B------:R-:W-:Y:S01]  /*9bc0*/  @!PT LDS RZ, [RZ] ;  /* 0x00000000fffff984 */ /* 0x000fe20000000800 */
[----:B------:R-:W-:Y:S01]  /*9bd0*/  @!PT LDS RZ, [RZ] ;  /* 0x00000000fffff984 */ /* 0x000fe20000000800 */
[----:B------:R-:W-:Y:S01]  /*9be0*/  @!PT LDS RZ, [RZ] ;  /* 0x00000000fffff984 */ /* 0x000fe20000000800 */
[----:B------:R-:W-:Y:S01]  /*9bf0*/  @!PT LDS RZ, [RZ] ;  /* 0x00000000fffff984 */ /* 0x000fe20000000800 */
[----:B------:R3:W-:Y:S06]  /*9c00*/  MEMBAR.ALL.CTA ;  /* 0x0000000000007992 */ /* 0x0007ec0000008000 */
[----:B---3--:R-:W3:Y:S01]  /*9c10*/  FENCE.VIEW.ASYNC.S ;  /* 0x00000000000073c6 */ /* 0x008ee20000000000 */
[----:B--2---:R-:W-:Y:S02]  /*9c20*/  IMAD.MOV.U32 R17, RZ, RZ, R5 ;  /* 0x000000ffff117224 */ /* 0x004fe400078e0005 */
[----:B------:R-:W-:Y:S01]  /*9c30*/  IMAD.MOV.U32 R16, RZ, RZ, R4 ;  /* 0x000000ffff107224 */ /* 0x000fe200078e0004 */
[----:B---3--:R-:W-:Y:S06]  /*9c40*/  @!P2 BRA `(.L_x_173) ;  /* 0x000000000004a947 */ /* 0x008fec0003800000 */
[----:B------:R-:W-:Y:S01]  /*9c50*/  BPT.TRAP 0x1 ;  /* 0x000000040000795c */ /* 0x000fe20000300000 */
.L_x_173:
[----:B------:R-:W2:Y:S01]  /*9c60*/  S2R R5, SR_CgaCtaId ;  /* 0x0000000000057919 */ /* 0x000ea20000008800 */
[----:B------:R-:W-:Y:S01]  /*9c70*/  ISETP.NE.AND P0, PT, R7, RZ, PT ;  /* 0x000000ff0700720c */ /* 0x000fe20003f05270 */
[----:B-1----:R-:W-:Y:S01]  /*9c80*/  VIADD R2, R3, 0x38440 ;  /* 0x0003844003027836 */ /* 0x002fe20000000000 */
[CC--:B------:R-:W-:Y:S02]  /*9c90*/  ISETP.NE.AND P1, PT, R6.reuse, R18.reuse, PT ;  /* 0x000000120600720c */ /* 0x0c0fe40003f25270 */
[----:B------:R-:W-:Y:S02]  /*9ca0*/  ISETP.EQ.OR P0, PT, R6, R18, !P0 ;  /* 0x000000120600720c */ /* 0x000fe40004702670 */
[----:B--2---:R-:W-:-:S04]  /*9cb0*/  PRMT R2, R5, 0x654, R2 ;  /* 0x0000065405027816 */ /* 0x004fc80000000002 */
[----:B------:R1:W-:Y:S07]  /*9cc0*/  SYNCS.ARRIVE.TRANS64.RED.A1T0 RZ, [R2+URZ], RZ ;  /* 0x000000ff02ff79a7 */ /* 0x0003ee000810043f */
[----:B------:R-:W-:Y:S05]  /*9cd0*/  @P0 BRA `(.L_x_174) ;  /* 0x0000000400a40947 */ /* 0x000fea0003800000 */
[----:B-1----:R-:W1:Y:S02]  /*9ce0*/  LDC.64 R2, c[0x0][0x290] ;  /* 0x0000a400ff027b82 */ /* 0x002e640000000a00 */
[----:B-1----:R-:W-:-:S05]  /*9cf0*/  IMAD.WIDE R2, R6, 0xc, R2 ;  /* 0x0000000c06027825 */ /* 0x002fca00078e0202 */
[----:B------:R1:W5:Y:S01]  /*9d00*/  LDG.E R36, desc[UR56][R2.64+0x8] ;  /* 0x0000083802247981 */ /* 0x000362000c1e1900 */
[----:B------:R-:W-:-:S03]  /*9d10*/  UMOV UR4, 0xffffffff ;  /* 0xffffffff00047882 */ /* 0x000fc60000000000 */
[----:B------:R-:W-:Y:S05]  /*9d20*/  BRA.DIV UR4, `(.L_x_175) ;  /* 0x0000003204fc7947 */ /* 0x000fea000b800000 */
[----:B------:R-:W-:-:S13]  /*9d30*/  ELECT P6, URZ, PT ;  /* 0x00000000003f782f */ /* 0x000fda00038c0000 */
.L_x_248:
[----:B------:R-:W-:Y:S04]  /*9d40*/  BSSY B1, `(.L_x_176) ;  /* 0x000004f000017945 */ /* 0x000fe80003800000 */
[----:B------:R-:W-:Y:S05]  /*9d50*/  @!P6 BRA `(.L_x_177) ;  /* 0x000000040034e947 */ /* 0x000fea0003800000 */
[C---:B------:R-:W-:Y:S01]  /*9d60*/  IMAD.SHL.U32 R4, R6.reuse, 0x8, RZ ;  /* 0x0000000806047824 */ /* 0x040fe200078e00ff */
[----:B------:R-:W-:Y:S01]  /*9d70*/  SHF.R.S32.HI R5, RZ, 0x1f, R6 ;  /* 0x0000001fff057819 */ /* 0x000fe20000011406 */
[----:B------:R-:W-:Y:S01]  /*9d80*/  ULDC.64 UR4, c[0x0][0x510] ;  /* 0x0001440000047ab9 */ /* 0x000fe20000000a00 */
[----:B------:R-:W-:Y:S01]  /*9d90*/  ULDC.64 UR6, c[0x0][0x520] ;  /* 0x0001480000067ab9 */ /* 0x000fe20000000a00 */
[----:B------:R-:W2:Y:S01]  /*9da0*/  LDG.E R15, desc[UR56][R2.64] ;  /* 0x00000038020f7981 */ /* 0x000ea2000c1e1900 */
[----:B------:R-:W-:Y:S02]  /*9db0*/  SHF.L.U64.HI R5, R6, 0x3, R5 ;  /* 0x0000000306057819 */ /* 0x000fe40000010205 */
[C---:B------:R-:W-:Y:S02]  /*9dc0*/  IADD3 R12, P0, R4.reuse, UR4, RZ ;  /* 0x00000004040c7c10 */ /* 0x040fe4000ff1e0ff */
[----:B------:R-:W-:Y:S02]  /*9dd0*/  IADD3 R10, P2, R4, UR6, RZ ;  /* 0x00000006040a7c10 */ /* 0x000fe4000ff5e0ff */
[C---:B------:R-:W-:Y:S01]  /*9de0*/  IADD3.X R13, R5.reuse, UR5, RZ, P0, !PT ;  /* 0x00000005050d7c10 */ /* 0x040fe200087fe4ff */
[----:B------:R-:W-:Y:S01]  /*9df0*/  ULDC.64 UR4, c[0x0][0x518] ;  /* 0x0001460000047ab9 */ /* 0x000fe20000000a00 */
[----:B------:R-:W-:-:S04]  /*9e00*/  IADD3.X R11, R5, UR7, RZ, P2, !PT ;  /* 0x00000007050b7c10 */ /* 0x000fc800097fe4ff */
[----:B------:R-:W3:Y:S04]  /*9e10*/  LDG.E.64 R12, desc[UR56][R12.64] ;  /* 0x000000380c0c7981 */ /* 0x000ee8000c1e1b00 */
[----:B------:R-:W4:Y:S01]  /*9e20*/  LDG.E.64 R10, desc[UR56][R10.64] ;  /* 0x000000380a0a7981 */ /* 0x000f22000c1e1b00 */
[----:B------:R-:W-:-:S04]  /*9e30*/  IADD3 R8, P0, R4, UR4, RZ ;  /* 0x0000000404087c10 */ /* 0x000fc8000ff1e0ff */
[----:B------:R-:W-:Y:S01]  /*9e40*/  IADD3.X R9, R5, UR5, RZ, P0, !PT ;  /* 0x0000000505097c10 */ /* 0x000fe200087fe4ff */
[----:B------:R-:W-:-:S05]  /*9e50*/  ULDC.64 UR4, c[0x0][0x528] ;  /* 0x00014a0000047ab9 */ /* 0x000fca0000000a00 */
[----:B------:R-:W2:Y:S01]  /*9e60*/  LDG.E.64 R8, desc[UR56][R8.64] ;  /* 0x0000003808087981 */ /* 0x000ea2000c1e1b00 */
[----:B------:R-:W-:-:S04]  /*9e70*/  IADD3 R4, P0, R4, UR4, RZ ;  /* 0x0000000404047c10 */ /* 0x000fc8000ff1e0ff */
[----:B------:R-:W-:-:S06]  /*9e80*/  IADD3.X R5, R5, UR5, RZ, P0, !PT ;  /* 0x0000000505057c10 */ /* 0x000fcc00087fe4ff */
[----:B------:R-:W2:Y:S04]  /*9e90*/  LDG.E.64 R4, desc[UR56][R4.64] ;  /* 0x0000003804047981 */ /* 0x000ea8000c1e1b00 */
[----:B---3--:R-:W-:Y:S04]  /*9ea0*/  STS.64 [UR29], R12 ;  /* 0x0000000cff007988 */ /* 0x008fe80008000a1d */
[----:B----4-:R-:W-:Y:S04]  /*9eb0*/  STS.64 [UR32], R10 ;  /* 0x0000000aff007988 */ /* 0x010fe80008000a20 */
[----:B------:R-:W3:Y:S01]  /*9ec0*/  LDS R14, [UR29+0x1c] ;  /* 0x00001c1dff0e7984 */ /* 0x000ee20008000800 */
[----:B--2---:R-:W-:-:S04]  /*9ed0*/  SHF.L.U64.HI R24, R8, 0x1, R9 ;  /* 0x0000000108187819 */ /* 0x004fc80000010209 */
[----:B------:R-:W-:-:S04]  /*9ee0*/  LOP3.LUT R24, R24, 0x1fffffff, RZ, 0xc0, !PT ;  /* 0x1fffffff18187812 */ /* 0x000fc800078ec0ff */
[----:B------:R-:W-:-:S04]  /*9ef0*/  SHF.R.U32.HI R9, RZ, 0x4, R24 ;  /* 0x00000004ff097819 */ /* 0x000fc80000011618 */
[----:B---3--:R-:W-:Y:S02]  /*9f00*/  LOP3.LUT R9, R14, 0xf, R9, 0xb8, !PT ;  /* 0x0000000f0e097812 */ /* 0x008fe400078eb809 */
[----:B------:R1:W2:Y:S04]  /*9f10*/  LDG.E R14, desc[UR56][R2.64+0x4] ;  /* 0x00000438020e7981 */ /* 0x0002a8000c1e1900 */
[----:B------:R-:W-:Y:S04]  /*9f20*/  STS [UR29+0x1c], R9 ;  /* 0x00001c09ff007988 */ /* 0x000fe8000800081d */
[----:B------:R-:W3:Y:S02]  /*9f30*/  LDS R18, [UR29+0x1c] ;  /* 0x00001c1dff127984 */ /* 0x000ee40008000800 */
[----:B---3--:R-:W-:-:S05]  /*9f40*/  LOP3.LUT R18, R18, 0xf0, RZ, 0xb8, !PT ;  /* 0x000000f012127812 */ /* 0x008fca00078eb8ff */
[----:B------:R-:W-:Y:S04]  /*9f50*/  STS [UR29+0x1c], R18 ;  /* 0x00001c12ff007988 */ /* 0x000fe8000800081d */
[----:B------:R-:W3:Y:S01]  /*9f60*/  LDS R13, [UR29+0x1c] ;  /* 0x00001c1dff0d7984 */ /* 0x000ee20008000800 */
[----:B------:R-:W-:-:S05]  /*9f70*/  IMAD.U32 R12, RZ, RZ, UR29 ;  /* 0x0000001dff0c7e24 */ /* 0x000fca000f8e00ff */
[----:B------:R-:W-:Y:S02]  /*9f80*/  SHF.R.U64 R12, R12, 0x4, RZ ;  /* 0x000000040c0c7819 */ /* 0x000fe400000012ff */
[----:B---3--:R-:W-:-:S05]  /*9f90*/  LOP3.LUT R13, R13, 0xf00, RZ, 0xb8, !PT ;  /* 0x00000f000d0d7812 */ /* 0x008fca00078eb8ff */
[----:B------:R-:W-:Y:S04]  /*9fa0*/  STS.64 [UR29+0x18], R12 ;  /* 0x0000180cff007988 */ /* 0x000fe80008000a1d */
[----:B------:R-:W1:Y:S01]  /*9fb0*/  LDS R25, [UR29+0x1c] ;  /* 0x00001c1dff197984 */ /* 0x000e620008000800 */
[----:B------:R-:W-:Y:S01]  /*9fc0*/  IMAD.SHL.U32 R23, R8, 0x2, RZ ;  /* 0x0000000208177824 */ /* 0x000fe200078e00ff */
[----:B------:R-:W-:-:S04]  /*9fd0*/  CS2R R10, SRZ ;  /* 0x00000000000a7805 */ /* 0x000fc8000001ff00 */
[----:B------:R-:W-:Y:S01]  /*9fe0*/  LOP3.LUT R23, R23, 0xfffffffe, RZ, 0xc0, !PT ;  /* 0xfffffffe17177812 */ /* 0x000fe200078ec0ff */
[----:B-----5:R-:W-:Y:S02]  /*9ff0*/  VIADD R8, R36, 0xffffffff ;  /* 0xffffffff24087836 */ /* 0x020fe40000000000 */
[----:B------:R-:W-:Y:S01]  /*a000*/  VIADD R9, R15, 0xffffffff ;  /* 0xffffffff0f097836 */ /* 0x000fe20000000000 */
[----:B------:R-:W-:Y:S01]  /*a010*/  SHF.R.U64 R23, R23, 0x4, R24 ;  /* 0x0000000417177819 */ /* 0x000fe20000001218 */
[----:B------:R-:W-:Y:S04]  /*a020*/  STS [UR29+0x10], R12 ;  /* 0x0000100cff007988 */ /* 0x000fe8000800081d */
[----:B------:R-:W-:Y:S04]  /*a030*/  STS [UR29+0x14], R12 ;  /* 0x0000140cff007988 */ /* 0x000fe8000800081d */
[----:B------:R-:W-:Y:S04]  /*a040*/  STS.128 [UR29+0x20], R8 ;  /* 0x00002008ff007988 */ /* 0x000fe80008000c1d */
[----:B------:R-:W-:Y:S04]  /*a050*/  STS [UR29+0xc], R23 ;  /* 0x00000c17ff007988 */ /* 0x000fe8000800081d */
[----:B------:R-:W-:Y:S01]  /*a060*/  STS [UR29+0x30], RZ ;  /* 0x000030ffff007988 */ /* 0x000fe2000800081d */
[----:B-1----:R-:W-:-:S05]  /*a070*/  LOP3.LUT R2, R25, 0xf000, RZ, 0xb8, !PT ;  /* 0x0000f00019027812 */ /* 0x002fca00078eb8ff */
[----:B------:R-:W-:Y:S04]  /*a080*/  STS [UR29+0x1c], R2 ;  /* 0x00001c02ff007988 */ /* 0x000fe8000800081d */
[----:B------:R-:W1:Y:S01]  /*a090*/  LDS R3, [UR32+0x1c] ;  /* 0x00001c20ff037984 */ /* 0x000e620008000800 */
[----:B------:R-:W-:-:S04]  /*a0a0*/  SHF.L.U64.HI R24, R4, 0x1, R5 ;  /* 0x0000000104187819 */ /* 0x000fc80000010205 */
[----:B------:R-:W-:-:S04]  /*a0b0*/  LOP3.LUT R24, R24, 0x1fffffff, RZ, 0xc0, !PT ;  /* 0x1fffffff18187812 */ /* 0x000fc800078ec0ff */
[----:B------:R-:W-:-:S04]  /*a0c0*/  SHF.R.U32.HI R18, RZ, 0x4, R24 ;  /* 0x00000004ff127819 */ /* 0x000fc80000011618 */
[----:B-1----:R-:W-:-:S05]  /*a0d0*/  LOP3.LUT R5, R3, 0xf, R18, 0xb8, !PT ;  /* 0x0000000f03057812 */ /* 0x002fca00078eb812 */
[----:B------:R-:W-:Y:S04]  /*a0e0*/  STS [UR32+0x1c], R5 ;  /* 0x00001c05ff007988 */ /* 0x000fe80008000820 */
[----:B------:R-:W1:Y:S02]  /*a0f0*/  LDS R3, [UR32+0x1c] ;  /* 0x00001c20ff037984 */ /* 0x000e640008000800 */
[----:B-1----:R-:W-:-:S05]  /*a100*/  LOP3.LUT R9, R3, 0xf0, RZ, 0xb8, !PT ;  /* 0x000000f003097812 */ /* 0x002fca00078eb8ff */
[----:B------:R-:W-:Y:S04]  /*a110*/  STS [UR32+0x1c], R9 ;  /* 0x00001c09ff007988 */ /* 0x000fe80008000820 */
[----:B------:R-:W1:Y:S01]  /*a120*/  LDS R3, [UR32+0x1c] ;  /* 0x00001c20ff037984 */ /* 0x000e620008000800 */
[----:B------:R-:W-:-:S05]  /*a130*/  IMAD.U32 R2, RZ, RZ, UR32 ;  /* 0x00000020ff027e24 */ /* 0x000fca000f8e00ff */
[----:B------:R-:W-:Y:S02]  /*a140*/  SHF.R.U64 R2, R2, 0x4, RZ ;  /* 0x0000000402027819 */ /* 0x000fe400000012ff */
[----:B-1----:R-:W-:-:S05]  /*a150*/  LOP3.LUT R3, R3, 0xf00, RZ, 0xb8, !PT ;  /* 0x00000f0003037812 */ /* 0x002fca00078eb8ff */
[----:B------:R-:W-:Y:S04]  /*a160*/  STS.64 [UR32+0x18], R2 ;  /* 0x00001802ff007988 */ /* 0x000fe80008000a20 */
[----:B------:R-:W1:Y:S01]  /*a170*/  LDS R12, [UR32+0x1c] ;  /* 0x00001c20ff0c7984 */ /* 0x000e620008000800 */
[----:B------:R-:W-:-:S05]  /*a180*/  IMAD.SHL.U32 R4, R4, 0x2, RZ ;  /* 0x0000000204047824 */ /* 0x000fca00078e00ff */
[----:B------:R-:W-:Y:S01]  /*a190*/  LOP3.LUT R5, R4, 0xfffffffe, RZ, 0xc0, !PT ;  /* 0xfffffffe04057812 */ /* 0x000fe200078ec0ff */
[----:B--2---:R-:W-:-:S03]  /*a1a0*/  VIADD R9, R14, 0xffffffff ;  /* 0xffffffff0e097836 */ /* 0x004fc60000000000 */
[----:B------:R-:W-:Y:S01]  /*a1b0*/  SHF.R.U64 R5, R5, 0x4, R24 ;  /* 0x0000000405057819 */ /* 0x000fe20000001218 */
[----:B------:R2:W-:Y:S04]  /*a1c0*/  STS [UR32+0x10], R2 ;  /* 0x00001002ff007988 */ /* 0x0005e80008000820 */
[----:B------:R2:W-:Y:S04]  /*a1d0*/  STS.128 [UR32+0x20], R8 ;  /* 0x00002008ff007988 */ /* 0x0005e80008000c20 */
[----:B------:R2:W-:Y:S04]  /*a1e0*/  STS [UR32+0xc], R5 ;  /* 0x00000c05ff007988 */ /* 0x0005e80008000820 */
[----:B------:R2:W-:Y:S04]  /*a1f0*/  STS [UR32+0x14], R2 ;  /* 0x00001402ff007988 */ /* 0x0005e80008000820 */
[----:B------:R-:W-:Y:S01]  /*a200*/  STS [UR32+0x30], RZ ;  /* 0x000030ffff007988 */ /* 0x000fe20008000820 */
[----:B-1----:R-:W-:-:S05]  /*a210*/  LOP3.LUT R4, R12, 0xf000, RZ, 0xb8, !PT ;  /* 0x0000f0000c047812 */ /* 0x002fca00078eb8ff */
[----:B------:R2:W-:Y:S02]  /*a220*/  STS [UR32+0x1c], R4 ;  /* 0x00001c04ff007988 */ /* 0x0005e40008000820 */
.L_x_177:
[----:B------:R-:W-:Y:S05]  /*a230*/  BSYNC B1 ;  /* 0x0000000000017941 */ /* 0x000fea0003800000 */
.L_x_176:
[----:B------:R-:W-:-:S03]  /*a240*/  UMOV UR4, 0xffffffff ;  /* 0xffffffff00047882 */ /* 0x000fc60000000000 */
[----:B------:R-:W-:Y:S05]  /*a250*/  BRA.DIV UR4, `(.L_x_178) ;  /* 0x0000002e04d07947 */ /* 0x000fea000b800000 */
[----:B------:R-:W-:Y:S01]  /*a260*/  ELECT P6, URZ, PT ;  /* 0x00000000003f782f */ /* 0x000fe200038c0000 */
[----:B------:R-:W-:-:S12]  /*a270*/  NOP ;  /* 0x0000000000007918 */ /* 0x000fd80000000000 */
.L_x_252:
[----:B-12---:R-:W1:Y:S02]  /*a280*/  S2R R2, SR_LANEID ;  /* 0x0000000000027919 */ /* 0x006e640000000000 */
[----:B-1----:R-:W-:-:S05]  /*a290*/  IMAD.SHL.U32 R8, R2, 0x4, RZ ;  /* 0x0000000402087824 */ /* 0x002fca00078e00ff */
[----:B------:R1:W2:Y:S01]  /*a2a0*/  LDS R9, [R8+UR29] ;  /* 0x0000001d08097984 */ /* 0x0002a20008000800 */
[C---:B------:R-:W-:Y:S02]  /*a2b0*/  IADD3 R4, P0, R8.reuse, UR16, RZ ;  /* 0x0000001008047c10 */ /* 0x040fe4000ff1e0ff */
[----:B------:R-:W-:Y:S01]  /*a2c0*/  IADD3 R2, P2, R8, UR18, RZ ;  /* 0x0000001208027c10 */ /* 0x000fe2000ff5e0ff */
[----:B------:R1:W3:Y:S01]  /*a2d0*/  LDS R11, [R8+UR29+0x80] ;  /* 0x0000801d080b7984 */ /* 0x0002e20008000800 */
[----:B------:R-:W-:Y:S11]  /*a2e0*/  @!P6 BRA `(.L_x_179) ;  /* 0x000000000008e947 */ /* 0x000ff60003800000 */
[----:B------:R0:W-:Y:S01]  /*a2f0*/  UTMACMDFLUSH ;  /* 0x00000000000079b7 */ /* 0x0001e20000000000 */
[----:B------:R-:W-:-:S04]  /*a300*/  DEPBAR.LE SB0, 0x0 ;  /* 0x000080000000791a */ /* 0x000fc80000000000 */
.L_x_179:
[----:B------:R-:W-:Y:S01]  /*a310*/  IMAD.X R5, RZ, RZ, UR17, P0 ;  /* 0x00000011ff057e24 */ /* 0x000fe200080e06ff */
[----:B------:R-:W-:Y:S05]  /*a320*/  WARPSYNC.ALL ;  /* 0x0000000000007948 */ /* 0x000fea0003800000 */
[----:B------:R-:W-:Y:S01]  /*a330*/  IMAD.X R3, RZ, RZ, UR19, P2 ;  /* 0x00000013ff037e24 */ /* 0x000fe200090e06ff */
[----:B--2---:R2:W5:Y:S04]  /*a340*/  ATOMG.E.EXCH.STRONG.GPU PT, RZ, [R4], R9 ;  /* 0x0000000904ff73a8 */ /* 0x00456800041ee100 */
[----:B---3--:R2:W5:Y:S01]  /*a350*/  ATOMG.E.EXCH.STRONG.GPU PT, RZ, [R2], R11 ;  /* 0x0000000b02ff73a8 */ /* 0x00856200041ee100 */
[----:B------:R-:W-:-:S07]  /*a360*/  IMAD.MOV.U32 R18, RZ, RZ, R6 ;  /* 0x000000ffff127224 */ /* 0x000fce00078e0006 */
.L_x_174:
[----:B------:R-:W-:Y:S01]  /*a370*/  ISETP.NE.AND P2, PT, R7, RZ, PT ;  /* 0x000000ff0700720c */ /* 0x000fe20003f45270 */
[----:B------:R-:W-:Y:S01]  /*a380*/  VIADD R21, R21, 0x1 ;  /* 0x0000000115157836 */ /* 0x000fe20000000000 */
[----:B--2---:R-:W-:Y:S02]  /*a390*/  SEL R3, RZ, 0x1, !P1 ;  /* 0x00000001ff037807 */ /* 0x004fe40004800000 */
[----:B-1----:R-:W-:Y:S02]  /*a3a0*/  PRMT R2, RZ, 0x7610, R2 ;  /* 0x00007610ff027816 */ /* 0x002fe40000000002 */
[----:B------:R-:W-:-:S04]  /*a3b0*/  ISETP.NE.AND P0, PT, R21, 0x8, PT ;  /* 0x000000081500780c */ /* 0x000fc80003f05270 */
[----:B------:R-:W-:Y:S02]  /*a3c0*/  SEL R5, RZ, 0x1, P0 ;  /* 0x00000001ff057807 */ /* 0x000fe40000000000 */
[----:B------:R-:W-:Y:S02]  /*a3d0*/  SEL R21, R21, RZ, P0 ;  /* 0x000000ff15157207 */ /* 0x000fe40000000000 */
[----:B------:R-:W-:Y:S01]  /*a3e0*/  LOP3.LUT R22, R22, R5, RZ, 0x3c, !PT ;  /* 0x0000000516167212 */ /* 0x000fe200078e3cff */
[----:B------:R-:W-:Y:S06]  /*a3f0*/  @P2 BRA `(.L_x_180) ;  /* 0xfffffff000602947 */ /* 0x000fec000383ffff */
[----:B------:R-:W-:Y:S05]  /*a400*/  BSYNC B0 ;  /* 0x0000000000007941 */ /* 0x000fea0003800000 */
.L_x_161:
[----:B------:R-:W-:-:S03]  /*a410*/  UMOV UR4, 0xffffffff ;  /* 0xffffffff00047882 */ /* 0x000fc60000000000 */
[----:B------:R-:W-:Y:S05]  /*a420*/  BRA.DIV UR4, `(.L_x_181) ;  /* 0x0000002e048c7947 */ /* 0x000fea000b800000 */
[----:B-----5:R-:W-:-:S13]  /*a430*/  ELECT P6, URZ, PT ;  /* 0x00000000003f782f */ /* 0x020fda00038c0000 */
.L_x_255:
[----:B------:R-:W-:Y:S04]  /*a440*/  BSSY B0, `(.L_x_182) ;  /* 0x0000021000007945 */ /* 0x000fe80003800000 */
[----:B------:R-:W-:Y:S05]  /*a450*/  @!P6 BRA `(.L_x_183) ;  /* 0x00000000007ce947 */ /* 0x000fea0003800000 */
[----:B------:R-:W-:-:S04]  /*a460*/  ULOP3.LUT UR4, UR52, 0x2, URZ, 0xfc, !UPT ;  /* 0x0000000234047892 */ /* 0x000fc8000f8efc3f */
[----:B------:R-:W-:-:S06]  /*a470*/  UISETP.NE.AND UP0, UPT, UR4, 0x3, UPT ;  /* 0x000000030400788c */ /* 0x000fcc000bf05270 */
[----:B------:R-:W-:-:S13]  /*a480*/  PLOP3.LUT P0, PT, PT, PT, UP0, 0x80, 0x0 ;  /* 0x000000000000781c */ /* 0x000fda0003f0f008 */
[----:B------:R-:W-:Y:S05]  /*a490*/  @!P0 BRA `(.L_x_184) ;  /* 0x0000000000048947 */ /* 0x000fea0003800000 */
[----:B------:R-:W-:Y:S01]  /*a4a0*/  BPT.TRAP 0x1 ;  /* 0x000000040000795c */ /* 0x000fe20000300000 */
.L_x_184:
[----:B------:R-:W-:Y:S01]  /*a4b0*/  IMAD.U32 R3, RZ, RZ, UR22 ;  /* 0x00000016ff037e24 */ /* 0x000fe2000f8e00ff */
[----:B------:R-:W-:-:S03]  /*a4c0*/  SHF.L.U32 R2, R20, 0x1f, RZ ;  /* 0x0000001f14027819 */ /* 0x000fc600000006ff */
[----:B------:R-:W-:-:S04]  /*a4d0*/  VIADD R3, R3, 0x38498 ;  /* 0x0003849803037836 */ /* 0x000fc80000000000 */
[C---:B------:R-:W-:Y:S02]  /*a4e0*/  IMAD R7, R0.reuse, 0x8, R3 ;  /* 0x0000000800077824 */ /* 0x040fe400078e0203 */
[----:B------:R-:W-:Y:S02]  /*a4f0*/  VIADD R0, R0, 0x1 ;  /* 0x0000000100007836 */ /* 0x000fe40000000000 */
[----:B------:R-:W1:Y:S03]  /*a500*/  SYNCS.PHASECHK.TRANS64.TRYWAIT P0, [R7+URZ], R2 ;  /* 0x00000002070075a7 */ /* 0x000e66000800017f */
[----:B------:R-:W-:-:S04]  /*a510*/  ISETP.NE.AND P1, PT, R0, 0x3, PT ;  /* 0x000000030000780c */ /* 0x000fc80003f25270 */
[----:B------:R-:W-:Y:S02]  /*a520*/  SEL R5, RZ, 0x1, P1 ;  /* 0x00000001ff057807 */ /* 0x000fe40000800000 */
[----:B------:R-:W-:Y:S02]  /*a530*/  SEL R0, R0, RZ, P1 ;  /* 0x000000ff00007207 */ /* 0x000fe40000800000 */
[----:B------:R-:W-:-:S03]  /*a540*/  LOP3.LUT R5, R20, R5, RZ, 0x3c, !PT ;  /* 0x0000000514057212 */ /* 0x000fc600078e3cff */
[----:B------:R-:W-:Y:S01]  /*a550*/  IMAD R9, R0, 0x8, R3 ;  /* 0x0000000800097824 */ /* 0x000fe200078e0203 */
[----:B------:R-:W-:Y:S01]  /*a560*/  SHF.L.U32 R4, R5, 0x1f, RZ ;  /* 0x0000001f05047819 */ /* 0x000fe200000006ff */
[----:B-1----:R-:W-:Y:S06]  /*a570*/  @!P0 BRA `(.L_x_185) ;  /* 0x0000002c00588947 */ /* 0x002fec0003800000 */
.L_x_256:
[----:B------:R-:W2:Y:S01]  /*a580*/  SYNCS.PHASECHK.TRANS64.TRYWAIT P0, [R9+URZ], R4 ;  /* 0x00000004090075a7 */ /* 0x000ea2000800017f */
[----:B------:R-:W-:-:S05]  /*a590*/  VIADD R0, R0, 0x1 ;  /* 0x0000000100007836 */ /* 0x000fca0000000000 */
[----:B------:R-:W-:-:S04]  /*a5a0*/  ISETP.NE.AND P1, PT, R0, 0x3, PT ;  /* 0x000000030000780c */ /* 0x000fc80003f25270 */
[----:B-1----:R-:W-:Y:S02]  /*a5b0*/  SEL R2, RZ, 0x1, P1 ;  /* 0x00000001ff027807 */ /* 0x002fe40000800000 */
[----:B------:R-:W-:Y:S02]  /*a5c0*/  SEL R0, R0, RZ, P1 ;  /* 0x000000ff00007207 */ /* 0x000fe40000800000 */
[----:B------:R-:W-:Y:S01]  /*a5d0*/  LOP3.LUT R2, R5, R2, RZ, 0x3c, !PT ;  /* 0x0000000205027212 */ /* 0x000fe200078e3cff */
[----:B--2---:R-:W-:Y:S06]  /*a5e0*/  @!P0 BRA `(.L_x_186) ;  /* 0x0000002c00508947 */ /* 0x004fec0003800000 */
.L_x_257:
[----:B------:R-:W-:Y:S01]  /*a5f0*/  IMAD R3, R0, 0x8, R3 ;  /* 0x0000000800037824 */ /* 0x000fe200078e0203 */
[----:B------:R-:W-:-:S07]  /*a600*/  SHF.L.U32 R0, R2, 0x1f, RZ ;  /* 0x0000001f02007819 */ /* 0x000fce00000006ff */
.L_x_187:
[----:B--2---:R2:W3:Y:S02]  /*a610*/  SYNCS.PHASECHK.TRANS64.TRYWAIT P0, [R3+URZ], R0 ;  /* 0x00000000030075a7 */ /* 0x0044e4000800017f */
[----:B---3--:R-:W-:Y:S05]  /*a620*/  @!P0 NANOSLEEP.SYNCS 0x989680 ;  /* 0x009896800000895d */ /* 0x008fea0003900000 */
[----:B------:R-:W3:Y:S02]  /*a630*/  @!P0 SYNCS.PHASECHK.TRANS64 P0, [R3+URZ], R0 ;  /* 0x00000000030085a7 */ /* 0x000ee4000800007f */
[----:B---3--:R-:W-:Y:S05]  /*a640*/  @!P0 BRA `(.L_x_187) ;  /* 0xfffffffc00f08947 */ /* 0x008fea000383ffff */
.L_x_183:
[----:B------:R-:W-:Y:S05]  /*a650*/  BSYNC B0 ;  /* 0x0000000000007941 */ /* 0x000fea0003800000 */
.L_x_182:
[----:B------:R-:W-:Y:S05]  /*a660*/  EXIT ;  /* 0x000000000000794d */ /* 0x000fea0003800000 */
.L_x_99:
[----:B------:R-:W-:Y:S01]  /*a670*/  PLOP3.LUT P1, PT, PT, PT, UP3, 0x80, 0x0 ;  /* 0x000000000000781c */ /* 0x000fe20003f2f038 */
[----:B------:R-:W-:Y:S01]  /*a680*/  ULDC UR19, c[0x0][0x14] ;  /* 0x0000050000137ab9 */ /* 0x000fe20000000800 */
[----:B------:R-:W-:Y:S01]  /*a690*/  ULDC UR20, c[0x0][0x10] ;  /* 0x0000040000147ab9 */ /* 0x000fe20000000800 */
[----:B------:R-:W-:Y:S01]  /*a6a0*/  ULDC.64 UR12, c[0x0][0x8c8] ;  /* 0x00023200000c7ab9 */ /* 0x000fe20000000a00 */
[----:B------:R-:W-:Y:S01]  /*a6b0*/  P2R R0, PR, RZ, 0x2 ;  /* 0x00000002ff007803 */ /* 0x000fe20000000000 */
[----:B------:R-:W-:Y:S01]  /*a6c0*/  UIMAD.WIDE.U32 UR20, UR39, UR20, URZ ;  /* 0x00000014271472a5 */ /* 0x000fe2000f8e003f */
[----:B------:R-:W-:Y:S01]  /*a6d0*/  IMAD.MOV.U32 R16, RZ, RZ, RZ ;  /* 0x000000ffff107224 */ /* 0x000fe200078e00ff */
[----:B------:R-:W-:Y:S01]  /*a6e0*/  ULDC.64 UR14, c[0x0][0x8e0] ;  /* 0x00023800000e7ab9 */ /* 0x000fe20000000a00 */
[----:B------:R-:W-:Y:S01]  /*a6f0*/  ULDC UR24, c[0x0][0x904] ;  /* 0x0002410000187ab9 */ /* 0x000fe20000000800 */
[----:B------:R-:W-:Y:S01]  /*a700*/  UMOV UR22, 0xffffffff ;  /* 0xffffffff00167882 */ /* 0x000fe20000000000 */
[----:B------:R-:W-:-:S02]  /*a710*/  UIADD3 UR11, UP1, UR12, -0x1, URZ ;  /* 0xffffffff0c0b7890 */ /* 0x000fc4000ff3e03f */
[----:B------:R-:W-:Y:S01]  /*a720*/  UIADD3 UR12, UP2, UR14, -0x1, URZ ;  /* 0xffffffff0e0c7890 */ /* 0x000fe2000ff5e03f */
[----:B------:R-:W1:Y:S01]  /*a730*/  @P1 S2R R0, SR_CTAID.Y ;  /* 0x0000000000001919 */ /* 0x000e620000002600 */
[----:B------:R-:W-:Y:S02]  /*a740*/  USHF.L.U32 UR25, UR22, UR24, URZ ;  /* 0x0000001816197299 */ /* 0x000fe4000800063f */
[----:B------:R-:W-:Y:S02]  /*a750*/  UIMAD.WIDE.U32 UR22, UR20, UR19, URZ ;  /* 0x00000013141672a5 */ /* 0x000fe4000f8e003f */
[----:B------:R-:W-:Y:S01]  /*a760*/  UIMAD UR21, UR21, UR19, URZ ;  /* 0x00000013151572a4 */ /* 0x000fe2000f8e023f */
[----:B------:R-:W-:Y:S01]  /*a770*/  ULDC UR18, c[0x0][0x8a8] ;  /* 0x00022a0000127ab9 */ /* 0x000fe20000000800 */
[----:B------:R-:W-:Y:S01]  /*a780*/  UMOV UR26, 0x1 ;  /* 0x00000001001a7882 */ /* 0x000fe20000000000 */
[----:B------:R-:W-:Y:S02]  /*a790*/  UIADD3.X UR14, UR15, -0x1, URZ, UP2, !UPT ;  /* 0xffffffff0f0e7890 */ /* 0x000fe400097fe43f */
[----:B------:R-:W-:-:S02]  /*a7a0*/  UIADD3.X UR13, UR13, -0x1, URZ, UP1, !UPT ;  /* 0xffffffff0d0d7890 */ /* 0x000fc40008ffe43f */
[----:B------:R-:W-:Y:S02]  /*a7b0*/  ULOP3.LUT UR15, UR53, 0x2, URZ, 0xfc, !UPT ;  /* 0x00000002350f7892 */ /* 0x000fe4000f8efc3f */
[----:B------:R-:W-:Y:S02]  /*a7c0*/  UIADD3 UR16, UR8, -0x1, URZ ;  /* 0xffffffff08107890 */ /* 0x000fe4000fffe03f */
[----:B------:R-:W-:Y:S02]  /*a7d0*/  UIADD3 UR17, UR7, -0x1, URZ ;  /* 0xffffffff07117890 */ /* 0x000fe4000fffe03f */
[----:B------:R-:W-:Y:S02]  /*a7e0*/  UIADD3 UR18, UR18, -0x1, URZ ;  /* 0xffffffff12127890 */ /* 0x000fe4000fffe03f */
[----:B------:R-:W-:Y:S02]  /*a7f0*/  USHF.L.U32 UR19, UR26, UR24, URZ ;  /* 0x000000181a137299 */ /* 0x000fe4000800063f */
[----:B------:R-:W-:-:S02]  /*a800*/  ULOP3.LUT UR20, URZ, UR25, URZ, 0x33, !UPT ;  /* 0x000000193f147292 */ /* 0x000fc4000f8e333f */
[----:B------:R-:W-:Y:S01]  /*a810*/  UIADD3 UR21, UR23, UR21, URZ ;  /* 0x0000001517157290 */ /* 0x000fe2000fffe03f */
[----:B-1----:R-:W-:Y:S01]  /*a820*/  @P1 R2UR UR40, R0 ;  /* 0x00000000002812ca */ /* 0x002fe200000e0000 */
[----:B------:R-:W-:-:S14]  /*a830*/  IMAD.MOV.U32 R0, RZ, RZ, 0x1 ;  /* 0x00000001ff007424 */ /* 0x000fdc00078e00ff */
.L_x_208:
[----:B------:R-:W1:Y:S01]  /*a840*/  LDC.64 R2, c[0x0][0x8f8] ;  /* 0x00023e00ff027b82 */ /* 0x000e620000000a00 */
[----:B------:R-:W-:Y:S01]  /*a850*/  UIADD3 UR10, UP1, UR10, UR22, URZ ;  /* 0x000000160a0a7290 */ /* 0x000fe2000ff3e03f */
[----:B------:R-:W-:Y:S01]  /*a860*/  ISETP.NE.AND P2, PT, R21, RZ, PT ;  /* 0x000000ff1500720c */ /* 0x000fe20003f45270 */
[----:B------:R-:W-:Y:S01]  /*a870*/  UMOV UR24, 0xffffffff ;  /* 0xffffffff00187882 */ /* 0x000fe20000000000 */
[----:B------:R-:W-:Y:S01]  /*a880*/  UMOV UR25, 0xffffffff ;  /* 0xffffffff00197882 */ /* 0x000fe20000000000 */
[----:B------:R-:W-:Y:S01]  /*a890*/  UIADD3.X UR9, UR9, UR21, URZ, UP1, !UPT ;  /* 0x0000001509097290 */ /* 0x000fe20008ffe43f */
[----:B------:R-:W-:Y:S01]  /*a8a0*/  IMAD.MOV.U32 R15, RZ, RZ, RZ ;  /* 0x000000ffff0f7224 */ /* 0x000fe200078e00ff */
[----:B------:R-:W-:Y:S01]  /*a8b0*/  UMOV UR26, 0xffffffff ;  /* 0xffffffff001a7882 */ /* 0x000fe20000000000 */
[----:B-1----:R-:W-:-:S03]  /*a8c0*/  ISETP.LE.U32.AND P1, PT, R2, UR10, PT ;  /* 0x0000000a02007c0c */ /* 0x002fc6000bf23070 */
[----:B------:R-:W-:-:S05]  /*a8d0*/  IMAD.U32 R2, RZ, RZ, UR9 ;  /* 0x00000009ff027e24 */ /* 0x000fca000f8e00ff */
[----:B------:R-:W-:-:S13]  /*a8e0*/  ISETP.GE.U32.AND.EX P1, PT, R2, R3, PT, P1 ;  /* 0x000000030200720c */ /* 0x000fda0003f26110 */
[----:B---345:R-:W-:Y:S05]  /*a8f0*/  @P2 BRA P1, `(.L_x_188) ;  /* 0x0000001800402947 */ /* 0x038fea0000800000 */
[----:B------:R-:W-:-:S04]  /*a900*/  IADD3 R2, P2, R6, UR5, RZ ;  /* 0x0000000506027c10 */ /* 0x000fc8000ff5e0ff */
[----:B------:R-:W-:Y:S02]  /*a910*/  ISETP.GT.U32.AND P1, PT, R2, UR10, PT ;  /* 0x0000000a02007c0c */ /* 0x000fe4000bf24070 */
[----:B------:R-:W-:-:S04]  /*a920*/  IADD3.X R2, R7, UR4, RZ, P2, !PT ;  /* 0x0000000407027c10 */ /* 0x000fc800097fe4ff */
[----:B------:R-:W-:-:S13]  /*a930*/  ISETP.GT.U32.AND.EX P1, PT, R2, UR9, PT, P1 ;  /* 0x0000000902007c0c */ /* 0x000fda000bf24110 */
[----:B------:R-:W-:Y:S05]  /*a940*/  @P1 BRA `(.L_x_189) ;  /* 0x0000001400201947 */ /* 0x000fea0003800000 */
[----:B------:R-:W-:Y:S01]  /*a950*/  VIADD R12, R8, UR6 ;  /* 0x00000006080c7c36 */ /* 0x000fe20008000000 */
[----:B------:R-:W-:Y:S01]  /*a960*/  ULDC UR24, c[0x0][0x910] ;  /* 0x0002440000187ab9 */ /* 0x000fe20000000800 */
[----:B------:R-:W-:Y:S02]  /*a970*/  IMAD.MOV.U32 R23, RZ, RZ, R9 ;  /* 0x000000ffff177224 */ /* 0x000fe400078e0009 */
[----:B------:R-:W-:Y:S02]  /*a980*/  VIADD R13, R12, 0x20 ;  /* 0x000000200c0d7836 */ /* 0x000fe40000000000 */
[----:B------:R-:W-:-:S03]  /*a990*/  IMAD.MOV.U32 R14, RZ, RZ, R10 ;  /* 0x000000ffff0e7224 */ /* 0x000fc600078e000a */
[----:B------:R-:W-:-:S13]  /*a9a0*/  ISETP.GE.AND P1, PT, R13, UR24, PT ;  /* 0x000000180d007c0c */ /* 0x000fda000bf26270 */
[----:B------:R-:W1:Y:S01]  /*a9b0*/  @!P1 LDC.64 R2, c[0x0][0x918] ;  /* 0x00024600ff029b82 */ /* 0x000e620000000a00 */
[----:B------:R-:W-:Y:S01]  /*a9c0*/  @!P1 VIADD R7, R12, 0x20 ;  /* 0x000000200c079836 */ /* 0x000fe20000000000 */
[----:B------:R-:W-:Y:S01]  /*a9d0*/  BSSY B0, `(.L_x_190) ;  /* 0x0000064000007945 */ /* 0x000fe20003800000 */
[----:B------:R-:W-:Y:S02]  /*a9e0*/  IMAD.MOV.U32 R6, RZ, RZ, 0x7fffffff ;  /* 0x7fffffffff067424 */ /* 0x000fe400078e00ff */
[----:B-1----:R-:W-:-:S05]  /*a9f0*/  @!P1 IMAD.WIDE R2, R7, 0xc, R2 ;  /* 0x0000000c07029825 */ /* 0x002fca00078e0202 */
[----:B------:R1:W5:Y:S04]  /*aa00*/  @!P1 LDG.E R9, desc[UR56][R2.64] ;  /* 0x0000003802099981 */ /* 0x000368000c1e1900 */
[----:B------:R1:W5:Y:S01]  /*aa10*/  @!P1 LDG.E R10, desc[UR56][R2.64+0x4] ;  /* 0x00000438020a9981 */ /* 0x000362000c1e1900 */
[----:B------:R-:W-:Y:S01]  /*aa20*/  ISETP.GE.AND P1, PT, R12, UR24, PT ;  /* 0x000000180c007c0c */ /* 0x000fe2000bf26270 */
[----:B------:R-:W-:-:S12]  /*aa30*/  IMAD.MOV.U32 R7, RZ, RZ, RZ ;  /* 0x000000ffff077224 */ /* 0x000fd800078e00ff */
[----:B-1----:R-:W-:Y:S05]  /*aa40*/  @P1 BRA `(.L_x_191) ;  /* 0x0000000400701947 */ /* 0x002fea0003800000 */
[----:B------:R-:W-:Y:S01]  /*aa50*/  IABS R7, R20 ;  /* 0x0000001400077213 */ /* 0x000fe20000000000 */
[----:B------:R-:W-:Y:S01]  /*aa60*/  ULDC UR25, c[0x0][0x8f0] ;  /* 0x00023c0000197ab9 */ /* 0x000fe20000000800 */
[----:B------:R-:W-:Y:S02]  /*aa70*/  IABS R6, R11 ;  /* 0x0000000b00067213 */ /* 0x000fe40000000000 */
[----:B------:R-:W1:Y:S01]  /*aa80*/  I2F.RP R3, R7 ;  /* 0x0000000700037306 */ /* 0x000e620000209400 */
[----:B------:R-:W-:Y:S02]  /*aa90*/  PLOP3.LUT P3, PT, PT, PT, UP0, 0x80, 0x0 ;  /* 0x000000000000781c */ /* 0x000fe40003f6f008 */
[C---:B------:R-:W-:Y:S02]  /*aaa0*/  IADD3 R22, P2, R14.reuse, UR12, RZ ;  /* 0x0000000c0e167c10 */ /* 0x040fe4000ff5e0ff */
[C---:B------:R-:W-:Y:S02]  /*aab0*/  IADD3 R19, P1, R23.reuse, UR11, RZ ;  /* 0x0000000b17137c10 */ /* 0x040fe4000ff3e0ff */
[----:B------:R-:W-:Y:S01]  /*aac0*/  LEA.HI.X.SX32 R25, R14, UR14, 0x1, P2 ;  /* 0x0000000e0e197c11 */ /* 0x000fe200090f0eff */
[----:B------:R-:W3:Y:S01]  /*aad0*/  I2F.RP R2, R6 ;  /* 0x0000000600027306 */ /* 0x000ee20000209400 */
[----:B------:R-:W-:-:S07]  /*aae0*/  LEA.HI.X.SX32 R24, R23, UR13, 0x1, P1 ;  /* 0x0000000d17187c11 */ /* 0x000fce00088f0eff */
[----:B-1----:R-:W1:Y:S08]  /*aaf0*/  MUFU.RCP R3, R3 ;  /* 0x0000000300037308 */ /* 0x002e700000001000 */
[----:B---3--:R-:W3:Y:S01]  /*ab00*/  MUFU.RCP R2, R2 ;  /* 0x0000000200027308 */ /* 0x008ee20000001000 */
[----:B-1----:R-:W-:-:S07]  /*ab10*/  VIADD R17, R3, 0xffffffe ;  /* 0x0ffffffe03117836 */ /* 0x002fce0000000000 */
[----:B------:R-:W1:Y:S01]  /*ab20*/  F2I.FTZ.U32.TRUNC.NTZ R17, R17 ;  /* 0x0000001100117305 */ /* 0x000e62000021f000 */
[----:B---3--:R-:W-:-:S07]  /*ab30*/  VIADD R15, R2, 0xffffffe ;  /* 0x0ffffffe020f7836 */ /* 0x008fce0000000000 */
[----:B------:R-:W3:Y:S01]  /*ab40*/  F2I.FTZ.U32.TRUNC.NTZ R15, R15 ;  /* 0x0000000f000f7305 */ /* 0x000ee2000021f000 */
[----:B-1----:R-:W-:Y:S02]  /*ab50*/  IMAD.MOV R18, RZ, RZ, -R17 ;  /* 0x000000ffff127224 */ /* 0x002fe400078e0a11 */
[----:B---3--:R-:W-:Y:S01]  /*ab60*/  IMAD.MOV R14, RZ, RZ, -R15 ;  /* 0x000000ffff0e7224 */ /* 0x008fe200078e0a0f */
[----:B------:R-:W-:Y:S06]  /*ab70*/  @!P3 BRA `(.L_x_192) ;  /* 0x000000000034b947 */ /* 0x000fec0003800000 */
[----:B------:R-:W-:Y:S01]  /*ab80*/  ULDC UR6, c[0x0][0x8dc] ;  /* 0x0002370000067ab9 */ /* 0x000fe20000000800 */
[----:B------:R-:W-:Y:S01]  /*ab90*/  ULDC.64 UR26, c[0x0][0x8d0] ;  /* 0x00023400001a7ab9 */ /* 0x000fe20000000a00 */
[----:B------:R-:W-:-:S05]  /*aba0*/  IADD3 R3, P1, R19, UR6, RZ ;  /* 0x0000000613037c10 */ /* 0x000fca000ff3e0ff */
[----:B------:R-:W-:-:S04]  /*abb0*/  IMAD.X R19, RZ, RZ, R24, P1 ;  /* 0x000000ffff137224 */ /* 0x000fc800008e0618 */
[----:B------:R-:W-:-:S04]  /*abc0*/  IMAD.WIDE.U32 R4, R19, UR26, RZ ;  /* 0x0000001a13047c25 */ /* 0x000fc8000f8e00ff */
[----:B------:R-:W-:-:S04]  /*abd0*/  IMAD.WIDE.U32 R4, P1, R3, UR27, R4 ;  /* 0x0000001b03047c25 */ /* 0x000fc8000f820004 */
[----:B------:R-:W-:-:S04]  /*abe0*/  IMAD.WIDE.U32 R2, R3, UR26, RZ ;  /* 0x0000001a03027c25 */ /* 0x000fc8000f8e00ff */
[----:B------:R-:W-:Y:S01]  /*abf0*/  IMAD.MOV.U32 R2, RZ, RZ, R5 ;  /* 0x000000ffff027224 */ /* 0x000fe200078e0005 */
[----:B------:R-:W-:Y:S01]  /*ac00*/  IADD3 RZ, P2, R3, R4, RZ ;  /* 0x0000000403ff7210 */ /* 0x000fe20007f5e0ff */
[----:B------:R-:W-:-:S04]  /*ac10*/  IMAD.X R3, RZ, RZ, RZ, P1 ;  /* 0x000000ffff037224 */ /* 0x000fc800008e06ff */
[----:B------:R-:W-:-:S04]  /*ac20*/  IMAD.WIDE.U32.X R2, R19, UR27, R2, P2 ;  /* 0x0000001b13027c25 */ /* 0x000fc800090e0402 */
[----:B------:R-:W-:Y:S02]  /*ac30*/  IMAD.MOV.U32 R19, RZ, RZ, R2 ;  /* 0x000000ffff137224 */ /* 0x000fe400078e0002 */
[----:B------:R-:W-:-:S07]  /*ac40*/  IMAD.MOV.U32 R24, RZ, RZ, R3 ;  /* 0x000000ffff187224 */ /* 0x000fce00078e0003 */
.L_x_192:
[----:B------:R-:W-:Y:S05]  /*ac50*/  @!P0 BRA `(.L_x_193) ;  /* 0x0000000000348947 */ /* 0x000fea0003800000 */
        /* <DEDUP_REMOVED lines=13> */
.L_x_193:
[----:B------:R-:W-:Y:S01]  /*ad30*/  IMAD R18, R18, R7, RZ ;  /* 0x0000000712127224 */ /* 0x000fe200078e02ff */
[----:B------:R-:W-:Y:S01]  /*ad40*/  ULDC UR6, c[0x0][0x8d8] ;  /* 0x0002360000067ab9 */ /* 0x000fe20000000800 */
[----:B------:R-:W-:Y:S01]  /*ad50*/  IMAD.MOV.U32 R2, RZ, RZ, RZ ;  /* 0x000000ffff027224 */ /* 0x000fe200078e00ff */
[----:B------:R-:W-:Y:S01]  /*ad60*/  SHF.R.U64 R22, R22, UR25, R25 ;  /* 0x0000001916167c19 */ /* 0x000fe20008001219 */
[----:B------:R-:W-:Y:S01]  /*ad70*/  IMAD.MOV.U32 R3, RZ, RZ, R17 ;  /* 0x000000ffff037224 */ /* 0x000fe200078e0011 */
[----:B------:R-:W-:Y:S01]  /*ad80*/  SHF.R.U64 R19, R19, UR6, R24 ;  /* 0x0000000613137c19 */ /* 0x000fe20008001218 */
[----:B------:R-:W-:Y:S01]  /*ad90*/  IMAD R4, R14, R6, RZ ;  /* 0x000000060e047224 */ /* 0x000fe200078e02ff */
[----:B------:R-:W-:Y:S01]  /*ada0*/  PLOP3.LUT P5, PT, PT, PT, UP3, 0x80, 0x0 ;  /* 0x000000000000781c */ /* 0x000fe20003faf038 */
[----:B------:R-:W-:Y:S01]  /*adb0*/  IMAD.HI.U32 R23, R17, R18, R2 ;  /* 0x0000001211177227 */ /* 0x000fe200078e0002 */
[----:B------:R-:W-:-:S03]  /*adc0*/  IABS R17, R20 ;  /* 0x0000001400117213 */ /* 0x000fc60000000000 */
[----:B------:R-:W-:Y:S02]  /*add0*/  IMAD.MOV.U32 R3, RZ, RZ, R15 ;  /* 0x000000ffff037224 */ /* 0x000fe400078e000f */
[----:B------:R-:W-:Y:S02]  /*ade0*/  VIADD R14, R19, UR16 ;  /* 0x00000010130e7c36 */ /* 0x000fe40008000000 */
[----:B------:R-:W-:Y:S01]  /*adf0*/  IMAD.HI.U32 R2, R15, R4, R2 ;  /* 0x000000040f027227 */ /* 0x000fe200078e0002 */
[----:B------:R-:W-:Y:S02]  /*ae00*/  IABS R3, R11 ;  /* 0x0000000b00037213 */ /* 0x000fe40000000000 */
[----:B------:R-:W-:Y:S01]  /*ae10*/  IABS R5, R14 ;  /* 0x0000000e00057213 */ /* 0x000fe20000000000 */
[----:B------:R-:W-:Y:S02]  /*ae20*/  VIADD R15, R22, UR17 ;  /* 0x00000011160f7c36 */ /* 0x000fe40008000000 */
[----:B------:R-:W-:-:S02]  /*ae30*/  IMAD.MOV R18, RZ, RZ, -R17 ;  /* 0x000000ffff127224 */ /* 0x000fc400078e0a11 */
[----:B------:R-:W-:Y:S01]  /*ae40*/  IMAD.MOV R17, RZ, RZ, -R3 ;  /* 0x000000ffff117224 */ /* 0x000fe200078e0a03 */
[----:B------:R-:W-:Y:S01]  /*ae50*/  IABS R4, R15 ;  /* 0x0000000f00047213 */ /* 0x000fe20000000000 */
[----:B------:R-:W-:-:S04]  /*ae60*/  IMAD.HI.U32 R2, R2, R5, RZ ;  /* 0x0000000502027227 */ /* 0x000fc800078e00ff */
[----:B------:R-:W-:-:S04]  /*ae70*/  IMAD.HI.U32 R3, R23, R4, RZ ;  /* 0x0000000417037227 */ /* 0x000fc800078e00ff */
[----:B------:R-:W-:Y:S02]  /*ae80*/  IMAD R4, R3, R18, R4 ;  /* 0x0000001203047224 */ /* 0x000fe400078e0204 */
[----:B------:R-:W-:-:S03]  /*ae90*/  IMAD R3, R2, R17, R5 ;  /* 0x0000001102037224 */ /* 0x000fc600078e0205 */
[----:B------:R-:W-:Y:S02]  /*aea0*/  ISETP.GT.U32.AND P2, PT, R7, R4, PT ;  /* 0x000000040700720c */ /* 0x000fe40003f44070 */
[----:B------:R-:W-:-:S11]  /*aeb0*/  ISETP.GT.U32.AND P1, PT, R6, R3, PT ;  /* 0x000000030600720c */ /* 0x000fd60003f24070 */
[----:B------:R-:W-:Y:S01]  /*aec0*/  @!P2 IMAD.IADD R4, R4, 0x1, -R7 ;  /* 0x000000010404a824 */ /* 0x000fe200078e0a07 */
[----:B------:R-:W-:Y:S01]  /*aed0*/  ISETP.GE.AND P2, PT, R15, RZ, PT ;  /* 0x000000ff0f00720c */ /* 0x000fe20003f46270 */
[----:B------:R-:W-:Y:S01]  /*aee0*/  @!P1 IMAD.IADD R3, R3, 0x1, -R6 ;  /* 0x0000000103039824 */ /* 0x000fe200078e0a06 */
[----:B------:R-:W-:Y:S02]  /*aef0*/  ISETP.GE.AND P1, PT, R14, RZ, PT ;  /* 0x000000ff0e00720c */ /* 0x000fe40003f26270 */
[----:B------:R-:W-:Y:S02]  /*af00*/  ISETP.GT.U32.AND P4, PT, R7, R4, PT ;  /* 0x000000040700720c */ /* 0x000fe40003f84070 */
[----:B------:R-:W-:-:S11]  /*af10*/  ISETP.GT.U32.AND P3, PT, R6, R3, PT ;  /* 0x000000030600720c */ /* 0x000fd60003f64070 */
[----:B------:R-:W-:Y:S01]  /*af20*/  @!P4 IMAD.IADD R4, R4, 0x1, -R7 ;  /* 0x000000010404c824 */ /* 0x000fe200078e0a07 */
[----:B------:R-:W-:Y:S01]  /*af30*/  ISETP.NE.AND P4, PT, RZ, UR7, PT ;  /* 0x00000007ff007c0c */ /* 0x000fe2000bf85270 */
[----:B------:R-:W-:Y:S01]  /*af40*/  @!P3 IMAD.IADD R3, R3, 0x1, -R6 ;  /* 0x000000010303b824 */ /* 0x000fe200078e0a06 */
[----:B------:R-:W-:Y:S01]  /*af50*/  ISETP.NE.AND P3, PT, RZ, UR8, PT ;  /* 0x00000008ff007c0c */ /* 0x000fe2000bf65270 */
[----:B------:R-:W-:Y:S02]  /*af60*/  @!P2 IMAD.MOV R4, RZ, RZ, -R4 ;  /* 0x000000ffff04a224 */ /* 0x000fe400078e0a04 */
[----:B------:R-:W-:-:S08]  /*af70*/  @!P1 IMAD.MOV R3, RZ, RZ, -R3 ;  /* 0x000000ffff039224 */ /* 0x000fd000078e0a03 */
[----:B------:R-:W-:Y:S02]  /*af80*/  @!P4 LOP3.LUT R4, RZ, UR7, RZ, 0x33, !PT ;  /* 0x00000007ff04cc12 */ /* 0x000fe4000f8e33ff */
[----:B------:R-:W-:-:S03]  /*af90*/  @!P3 LOP3.LUT R3, RZ, UR8, RZ, 0x33, !PT ;  /* 0x00000008ff03bc12 */ /* 0x000fc6000f8e33ff */
[----:B------:R-:W-:Y:S02]  /*afa0*/  IMAD.IADD R4, R15, 0x1, -R4 ;  /* 0x000000010f047824 */ /* 0x000fe400078e0a04 */
[----:B------:R-:W-:-:S04]  /*afb0*/  IMAD.IADD R3, R14, 0x1, -R3 ;  /* 0x000000010e037824 */ /* 0x000fc800078e0a03 */
[----:B------:R-:W-:Y:S01]  /*afc0*/  IMAD R6, R3, R4, RZ ;  /* 0x0000000403067224 */ /* 0x000fe200078e02ff */
[----:B------:R-:W-:-:S04]  /*afd0*/  SEL R2, R4, R3, !P5 ;  /* 0x0000000304027207 */ /* 0x000fc80006800000 */
[--C-:B------:R-:W-:Y:S01]  /*afe0*/  SHF.R.S32.HI R5, RZ, 0x1f, R2.reuse ;  /* 0x0000001fff057819 */ /* 0x100fe20000011402 */
[----:B------:R-:W-:Y:S01]  /*aff0*/  IMAD.MOV.U32 R4, RZ, RZ, R2 ;  /* 0x000000ffff047224 */ /* 0x000fe200078e0002 */
[----:B------:R-:W-:-:S07]  /*b000*/  SHF.R.S32.HI R7, RZ, 0x1f, R6 ;  /* 0x0000001fff077819 */ /* 0x000fce0000011406 */
.L_x_191:
[----:B--2---:R-:W-:Y:S05]  /*b010*/  BSYNC B0 ;  /* 0x0000000000007941 */ /* 0x004fea0003800000 */
.L_x_190:
[----:B------:R-:W1:Y:S01]  /*b020*/  SHFL.UP PT, R3, R6, 0x1, RZ ;  /* 0x0420000006037989 */ /* 0x000e6200000e00ff */
[----:B------:R-:W-:-:S03]  /*b030*/  ISETP.NE.AND P1, PT, R8, RZ, PT ;  /* 0x000000ff0800720c */ /* 0x000fc60003f25270 */
[----:B------:R-:W2:Y:S01]  /*b040*/  SHFL.UP PT, R2, R7, 0x1, RZ ;  /* 0x0420000007027989 */ /* 0x000ea200000e00ff */
[----:B-1----:R-:W-:Y:S02]  /*b050*/  SEL R3, R3, RZ, P1 ;  /* 0x000000ff03037207 */ /* 0x002fe40000800000 */
[----:B--2---:R-:W-:Y:S02]  /*b060*/  SEL R2, R2, RZ, P1 ;  /* 0x000000ff02027207 */ /* 0x004fe40000800000 */
[----:B------:R-:W-:-:S05]  /*b070*/  IADD3 R18, P2, R3, R6, RZ ;  /* 0x0000000603127210 */ /* 0x000fca0007f5e0ff */
[----:B------:R-:W-:Y:S01]  /*b080*/  IMAD.X R15, R2, 0x1, R7, P2 ;  /* 0x00000001020f7824 */ /* 0x000fe200010e0607 */
[----:B------:R-:W1:Y:S01]  /*b090*/  SHFL.UP PT, R3, R18, 0x2, RZ ;  /* 0x0440000012037989 */ /* 0x000e6200000e00ff */
[----:B------:R-:W-:-:S03]  /*b0a0*/  ISETP.GE.U32.AND P2, PT, R8, 0x2, PT ;  /* 0x000000020800780c */ /* 0x000fc60003f46070 */
[----:B------:R-:W2:Y:S01]  /*b0b0*/  SHFL.UP PT, R2, R15, 0x2, RZ ;  /* 0x044000000f027989 */ /* 0x000ea200000e00ff */
[----:B-1----:R-:W-:-:S04]  /*b0c0*/  SEL R3, R3, RZ, P2 ;  /* 0x000000ff03037207 */ /* 0x002fc80001000000 */
[----:B------:R-:W-:Y:S02]  /*b0d0*/  IADD3 R14, P3, R3, R18, RZ ;  /* 0x00000012030e7210 */ /* 0x000fe40007f7e0ff */
[----:B--2---:R-:W-:-:S03]  /*b0e0*/  SEL R2, R2, RZ, P2 ;  /* 0x000000ff02027207 */ /* 0x004fc60001000000 */
[----:B------:R-:W1:Y:S02]  /*b0f0*/  SHFL.UP PT, R3, R14, 0x4, RZ ;  /* 0x048000000e037989 */ /* 0x000e6400000e00ff */
[----:B------:R-:W-:Y:S01]  /*b100*/  IMAD.X R17, R2, 0x1, R15, P3 ;  /* 0x0000000102117824 */ /* 0x000fe200018e060f */
[----:B------:R-:W-:-:S04]  /*b110*/  ISETP.GE.U32.AND P3, PT, R8, 0x4, PT ;  /* 0x000000040800780c */ /* 0x000fc80003f66070 */
        /* <DEDUP_REMOVED lines=17> */
[----:B--2---:R-:W-:-:S05]  /*b230*/  SEL R2, R2, RZ, P5 ;  /* 0x000000ff02027207 */ /* 0x004fca0002800000 */
[----:B------:R-:W-:Y:S01]  /*b240*/  IMAD.X R22, R2, 0x1, R17, P6 ;  /* 0x0000000102167824 */ /* 0x000fe200030e0611 */
[----:B------:R-:W-:-:S04]  /*b250*/  IADD3 R2, P6, R15, UR5, RZ ;  /* 0x000000050f027c10 */ /* 0x000fc8000ffde0ff */
[----:B------:R-:W-:Y:S02]  /*b260*/  IADD3.X R3, R22, UR4, RZ, P6, !PT ;  /* 0x0000000416037c10 */ /* 0x000fe4000b7fe4ff */
[----:B------:R-:W-:-:S04]  /*b270*/  ISETP.GT.U32.AND P6, PT, R2, UR10, PT ;  /* 0x0000000a02007c0c */ /* 0x000fc8000bfc4070 */
[----:B------:R-:W-:-:S13]  /*b280*/  ISETP.GT.U32.AND.EX P6, PT, R3, UR9, PT, P6 ;  /* 0x0000000903007c0c */ /* 0x000fda000bfc4160 */
[----:B------:R-:W-:-:S04]  /*b290*/  VOTE.ANY R14, PT, P6 ;  /* 0x00000000000e7806 */ /* 0x000fc800030e0100 */
[----:B------:R-:W-:-:S13]  /*b2a0*/  ISETP.NE.AND P6, PT, R14, RZ, PT ;  /* 0x000000ff0e00720c */ /* 0x000fda0003fc5270 */
[----:B------:R-:W-:Y:S05]  /*b2b0*/  @P6 BRA `(.L_x_194) ;  /* 0x0000000800746947 */ /* 0x000fea0003800000 */
[----:B------:R-:W-:Y:S01]  /*b2c0*/  IMAD.MOV.U32 R17, RZ, RZ, R2 ;  /* 0x000000ffff117224 */ /* 0x000fe200078e0002 */
[----:B------:R-:W-:Y:S01]  /*b2d0*/  ULDC UR24, c[0x0][0x910] ;  /* 0x0002440000187ab9 */ /* 0x000fe20000000800 */
[----:B------:R-:W-:Y:S01]  /*b2e0*/  IMAD.MOV.U32 R19, RZ, RZ, R3 ;  /* 0x000000ffff137224 */ /* 0x000fe200078e0003 */
[----:B------:R-:W-:Y:S01]  /*b2f0*/  ULDC UR25, c[0x0][0x8f4] ;  /* 0x00023d0000197ab9 */ /* 0x000fe20000000800 */
[----:B------:R-:W-:Y:S01]  /*b300*/  ULDC UR6, c[0x0][0x8dc] ;  /* 0x0002370000067ab9 */ /* 0x000fe20000000800 */
[----:B------:R-:W-:Y:S01]  /*b310*/  ULDC UR30, c[0x0][0x8d8] ;  /* 0x00023600001e7ab9 */ /* 0x000fe20000000800 */
[----:B------:R-:W-:Y:S01]  /*b320*/  ULDC UR31, c[0x0][0x8f0] ;  /* 0x00023c00001f7ab9 */ /* 0x000fe20000000800 */
[----:B------:R-:W-:Y:S01]  /*b330*/  ULDC.64 UR26, c[0x0][0x8d0] ;  /* 0x00023400001a7ab9 */ /* 0x000fe20000000a00 */
[----:B------:R-:W-:-:S05]  /*b340*/  ULDC.64 UR28, c[0x0][0x8e8] ;  /* 0x00023a00001c7ab9 */ /* 0x000fca0000000a00 */
.L_x_199:
[----:B------:R-:W-:Y:S02]  /*b350*/  IMAD.MOV.U32 R12, RZ, RZ, R13 ;  /* 0x000000ffff0c7224 */ /* 0x000fe400078e000d */
[----:B------:R-:W-:Y:S02]  /*b360*/  VIADD R13, R13, 0x20 ;  /* 0x000000200d0d7836 */ /* 0x000fe40000000000 */
[----:B-----5:R-:W-:Y:S02]  /*b370*/  IMAD.MOV.U32 R14, RZ, RZ, R9 ;  /* 0x000000ffff0e7224 */ /* 0x020fe400078e0009 */
[----:B------:R-:W-:Y:S01]  /*b380*/  IMAD.MOV.U32 R15, RZ, RZ, R10 ;  /* 0x000000ffff0f7224 */ /* 0x000fe200078e000a */
[----:B------:R-:W-:-:S13]  /*b390*/  ISETP.GE.AND P6, PT, R13, UR24, PT ;  /* 0x000000180d007c0c */ /* 0x000fda000bfc6270 */
[----:B------:R-:W1:Y:S01]  /*b3a0*/  @!P6 LDC.64 R2, c[0x0][0x918] ;  /* 0x00024600ff02eb82 */ /* 0x000e620000000a00 */
[----:B------:R-:W2:Y:S01]  /*b3b0*/  SHFL.IDX PT, R19, R19, 0x1f, 0x1f ;  /* 0x03e01f0013137f89 */ /* 0x000ea200000e0000 */
[----:B------:R-:W-:-:S03]  /*b3c0*/  @!P6 VIADD R7, R12, 0x20 ;  /* 0x000000200c07e836 */ /* 0x000fc60000000000 */
[----:B------:R-:W3:Y:S01]  /*b3d0*/  SHFL.IDX PT, R17, R17, 0x1f, 0x1f ;  /* 0x03e01f0011117f89 */ /* 0x000ee200000e0000 */
[----:B------:R-:W-:Y:S01]  /*b3e0*/  BSSY B0, `(.L_x_195) ;  /* 0x0000063000007945 */ /* 0x000fe20003800000 */
[----:B-1----:R-:W-:-:S05]  /*b3f0*/  @!P6 IMAD.WIDE R2, R7, 0xc, R2 ;  /* 0x0000000c0702e825 */ /* 0x002fca00078e0202 */
[----:B------:R1:W5:Y:S04]  /*b400*/  @!P6 LDG.E R9, desc[UR56][R2.64] ;  /* 0x000000380209e981 */ /* 0x000368000c1e1900 */
[----:B------:R1:W5:Y:S01]  /*b410*/  @!P6 LDG.E R10, desc[UR56][R2.64+0x4] ;  /* 0x00000438020ae981 */ /* 0x000362000c1e1900 */
[----:B------:R-:W-:Y:S01]  /*b420*/  ISETP.GE.AND P6, PT, R12, UR24, PT ;  /* 0x000000180c007c0c */ /* 0x000fe2000bfc6270 */
[----:B------:R-:W-:Y:S01]  /*b430*/  IMAD.MOV.U32 R6, RZ, RZ, 0x7fffffff ;  /* 0x7fffffffff067424 */ /* 0x000fe200078e00ff */
[----:B--2---:R-:W-:Y:S01]  /*b440*/  R2UR UR4, R19 ;  /* 0x00000000130472ca */ /* 0x004fe200000e0000 */
[----:B------:R-:W-:Y:S01]  /*b450*/  IMAD.MOV.U32 R7, RZ, RZ, RZ ;  /* 0x000000ffff077224 */ /* 0x000fe200078e00ff */
[----:B---3--:R-:W-:-:S09]  /*b460*/  R2UR UR5, R17 ;  /* 0x00000000110572ca */ /* 0x008fd200000e0000 */
[----:B-1----:R-:W-:Y:S06]  /*b470*/  @P6 BRA `(.L_x_196) ;  /* 0x0000000400646947 */ /* 0x002fec0003800000 */
[----:B------:R-:W-:-:S04]  /*b480*/  IADD3 R17, P6, R14, UR11, RZ ;  /* 0x0000000b0e117c10 */ /* 0x000fc8000ffde0ff */
[----:B------:R-:W-:Y:S02]  /*b490*/  LEA.HI.X.SX32 R22, R14, UR13, 0x1, P6 ;  /* 0x0000000d0e167c11 */ /* 0x000fe4000b0f0eff */
[----:B------:R-:W-:Y:S02]  /*b4a0*/  IABS R14, R20 ;  /* 0x00000014000e7213 */ /* 0x000fe40000000000 */
[C---:B------:R-:W-:Y:S02]  /*b4b0*/  IADD3 R19, P6, R15.reuse, UR12, RZ ;  /* 0x0000000c0f137c10 */ /* 0x040fe4000ffde0ff */
[----:B------:R-:W1:Y:S02]  /*b4c0*/  I2F.RP R2, R14 ;  /* 0x0000000e00027306 */ /* 0x000e640000209400 */
[----:B------:R-:W-:Y:S02]  /*b4d0*/  LEA.HI.X.SX32 R24, R15, UR14, 0x1, P6 ;  /* 0x0000000e0f187c11 */ /* 0x000fe4000b0f0eff */
[----:B------:R-:W-:-:S04]  /*b4e0*/  PLOP3.LUT P6, PT, PT, PT, UP0, 0x80, 0x0 ;  /* 0x000000000000781c */ /* 0x000fc80003fcf008 */
[----:B-1----:R-:W1:Y:S02]  /*b4f0*/  MUFU.RCP R2, R2 ;  /* 0x0000000200027308 */ /* 0x002e640000001000 */
[----:B-1----:R-:W-:-:S06]  /*b500*/  VIADD R15, R2, 0xffffffe ;  /* 0x0ffffffe020f7836 */ /* 0x002fcc0000000000 */
[----:B------:R-:W1:Y:S02]  /*b510*/  F2I.FTZ.U32.TRUNC.NTZ R15, R15 ;  /* 0x0000000f000f7305 */ /* 0x000e64000021f000 */
[----:B-1----:R-:W-:Y:S01]  /*b520*/  IMAD.MOV R18, RZ, RZ, -R15 ;  /* 0x000000ffff127224 */ /* 0x002fe200078e0a0f */
[----:B------:R-:W-:Y:S06]  /*b530*/  @!P6 BRA `(.L_x_197) ;  /* 0x00000000002ce947 */ /* 0x000fec0003800000 */
        /* <DEDUP_REMOVED lines=11> */
.L_x_197:
        /* <DEDUP_REMOVED lines=12> */
.L_x_198:
[----:B------:R-:W-:Y:S01]  /*b6b0*/  SHF.R.U64 R4, R19, UR31, R24 ;  /* 0x0000001f13047c19 */ /* 0x000fe20008001218 */
[----:B------:R-:W-:Y:S01]  /*b6c0*/  IMAD R5, R18, R14, RZ ;  /* 0x0000000e12057224 */ /* 0x000fe200078e02ff */
[----:B------:R-:W-:Y:S01]  /*b6d0*/  IABS R2, R20 ;  /* 0x0000001400027213 */ /* 0x000fe20000000000 */
[----:B------:R-:W-:Y:S01]  /*b6e0*/  IMAD.MOV.U32 R3, RZ, RZ, R15 ;  /* 0x000000ffff037224 */ /* 0x000fe200078e000f */
[----:B------:R-:W-:Y:S01]  /*b6f0*/  SHF.R.U64 R17, R17, UR30, R22 ;  /* 0x0000001e11117c19 */ /* 0x000fe20008001216 */
[----:B------:R-:W-:Y:S01]  /*b700*/  VIADD R4, R4, UR17 ;  /* 0x0000001104047c36 */ /* 0x000fe20008000000 */
[----:B------:R-:W-:Y:S01]  /*b710*/  IABS R19, R11 ;  /* 0x0000000b00137213 */ /* 0x000fe20000000000 */
[----:B------:R-:W-:Y:S02]  /*b720*/  IMAD.MOV R7, RZ, RZ, -R2 ;  /* 0x000000ffff077224 */ /* 0x000fe400078e0a02 */
[----:B------:R-:W-:Y:S01]  /*b730*/  IMAD.MOV.U32 R2, RZ, RZ, RZ ;  /* 0x000000ffff027224 */ /* 0x000fe200078e00ff */
[----:B------:R-:W-:Y:S01]  /*b740*/  IABS R6, R4 ;  /* 0x0000000400067213 */ /* 0x000fe20000000000 */
[----:B------:R-:W-:-:S02]  /*b750*/  VIADD R17, R17, UR16 ;  /* 0x0000001011117c36 */ /* 0x000fc40008000000 */
[----:B------:R-:W-:-:S04]  /*b760*/  IMAD.HI.U32 R2, R15, R5, R2 ;  /* 0x000000050f027227 */ /* 0x000fc800078e0002 */
[----:B------:R-:W-:Y:S01]  /*b770*/  IMAD.MOV.U32 R3, RZ, RZ, R7 ;  /* 0x000000ffff037224 */ /* 0x000fe200078e0007 */
[----:B------:R-:W-:Y:S01]  /*b780*/  IABS R7, R11 ;  /* 0x0000000b00077213 */ /* 0x000fe20000000000 */
[----:B------:R-:W-:-:S03]  /*b790*/  IMAD.MOV.U32 R5, RZ, RZ, R6 ;  /* 0x000000ffff057224 */ /* 0x000fc600078e0006 */
[----:B------:R-:W1:Y:S01]  /*b7a0*/  I2F.RP R6, R7 ;  /* 0x0000000700067306 */ /* 0x000e620000209400 */
[----:B------:R-:W-:-:S04]  /*b7b0*/  IMAD.HI.U32 R2, R2, R5, RZ ;  /* 0x0000000502027227 */ /* 0x000fc800078e00ff */
[----:B------:R-:W-:-:S05]  /*b7c0*/  IMAD R5, R2, R3, R5 ;  /* 0x0000000302057224 */ /* 0x000fca00078e0205 */
[----:B------:R-:W-:Y:S01]  /*b7d0*/  ISETP.GT.U32.AND P6, PT, R14, R5, PT ;  /* 0x000000050e00720c */ /* 0x000fe20003fc4070 */
[----:B-1----:R-:W1:-:S12]  /*b7e0*/  MUFU.RCP R6, R6 ;  /* 0x0000000600067308 */ /* 0x002e580000001000 */
[----:B------:R-:W-:Y:S02]  /*b7f0*/  @!P6 IMAD.IADD R5, R5, 0x1, -R14 ;  /* 0x000000010505e824 */ /* 0x000fe400078e0a0e */
[----:B-1----:R-:W-:-:S04]  /*b800*/  VIADD R2, R6, 0xffffffe ;  /* 0x0ffffffe06027836 */ /* 0x002fc80000000000 */
[----:B------:R1:W2:Y:S02]  /*b810*/  F2I.FTZ.U32.TRUNC.NTZ R3, R2 ;  /* 0x0000000200037305 */ /* 0x0002a4000021f000 */
[----:B-1----:R-:W-:Y:S02]  /*b820*/  IMAD.MOV.U32 R2, RZ, RZ, RZ ;  /* 0x000000ffff027224 */ /* 0x002fe400078e00ff */
[----:B--2---:R-:W-:-:S04]  /*b830*/  IMAD.MOV R18, RZ, RZ, -R3 ;  /* 0x000000ffff127224 */ /* 0x004fc800078e0a03 */
        /* <DEDUP_REMOVED lines=27> */
[----:B------:R-:W-:Y:S02]  /*b9f0*/  SHF.R.S32.HI R5, RZ, 0x1f, R4 ;  /* 0x0000001fff057819 */ /* 0x000fe40000011404 */
[----:B------:R-:W-:-:S07]  /*ba00*/  SHF.R.S32.HI R7, RZ, 0x1f, R6 ;  /* 0x0000001fff077819 */ /* 0x000fce0000011406 */
.L_x_196:
[----:B------:R-:W-:Y:S05]  /*ba10*/  BSYNC B0 ;  /* 0x0000000000007941 */ /* 0x000fea0003800000 */
.L_x_195:
[----:B------:R-:W1:Y:S04]  /*ba20*/  SHFL.UP PT, R3, R6, 0x1, RZ ;  /* 0x0420000006037989 */ /* 0x000e6800000e00ff */
[----:B------:R-:W2:Y:S01]  /*ba30*/  SHFL.UP PT, R2, R7, 0x1, RZ ;  /* 0x0420000007027989 */ /* 0x000ea200000e00ff */
[----:B-1----:R-:W-:Y:S02]  /*ba40*/  SEL R3, R3, RZ, P1 ;  /* 0x000000ff03037207 */ /* 0x002fe40000800000 */
[----:B--2---:R-:W-:Y:S02]  /*ba50*/  SEL R2, R2, RZ, P1 ;  /* 0x000000ff02027207 */ /* 0x004fe40000800000 */
[----:B------:R-:W-:-:S05]  /*ba60*/  IADD3 R18, P6, R3, R6, RZ ;  /* 0x0000000603127210 */ /* 0x000fca0007fde0ff */
[----:B------:R-:W-:Y:S01]  /*ba70*/  IMAD.X R15, R2, 0x1, R7, P6 ;  /* 0x00000001020f7824 */ /* 0x000fe200030e0607 */
        /* <DEDUP_REMOVED lines=24> */
[----:B------:R-:W-:-:S04]  /*bc00*/  IADD3 R17, P6, R2, UR5, RZ ;  /* 0x0000000502117c10 */ /* 0x000fc8000ffde0ff */
[----:B------:R-:W-:Y:S02]  /*bc10*/  IADD3.X R19, R3, UR4, RZ, P6, !PT ;  /* 0x0000000403137c10 */ /* 0x000fe4000b7fe4ff */
[----:B------:R-:W-:-:S04]  /*bc20*/  ISETP.GT.U32.AND P6, PT, R17, UR10, PT ;  /* 0x0000000a11007c0c */ /* 0x000fc8000bfc4070 */
[----:B------:R-:W-:-:S13]  /*bc30*/  ISETP.GT.U32.AND.EX P6, PT, R19, UR9, PT, P6 ;  /* 0x0000000913007c0c */ /* 0x000fda000bfc4160 */
[----:B------:R-:W-:-:S04]  /*bc40*/  VOTE.ANY R14, PT, P6 ;  /* 0x00000000000e7806 */ /* 0x000fc800030e0100 */
[----:B------:R-:W-:-:S13]  /*bc50*/  ISETP.NE.AND P6, PT, R14, RZ, PT ;  /* 0x000000ff0e00720c */ /* 0x000fda0003fc5270 */
[----:B------:R-:W-:Y:S05]  /*bc60*/  @!P6 BRA `(.L_x_199) ;  /* 0xfffffff400b8e947 */ /* 0x000fea000383ffff */
[----:B------:R-:W-:Y:S02]  /*bc70*/  IMAD.MOV.U32 R15, RZ, RZ, R2 ;  /* 0x000000ffff0f7224 */ /* 0x000fe400078e0002 */
[----:B------:R-:W-:-:S07]  /*bc80*/  IMAD.MOV.U32 R22, RZ, RZ, R3 ;  /* 0x000000ffff167224 */ /* 0x000fce00078e0003 */
.L_x_194:
[----:B------:R-:W1:Y:S08]  /*bc90*/  BREV R14, R14 ;  /* 0x0000000e000e7301 */ /* 0x000e700000000000 */
[----:B-1----:R-:W1:Y:S02]  /*bca0*/  FLO.U32.SH R13, R14 ;  /* 0x0000000e000d7300 */ /* 0x002e6400000e0400 */
[----:B-1----:R-:W1:Y:S02]  /*bcb0*/  SHFL.IDX PT, R12, R12, R13, 0x1f ;  /* 0x00001f0d0c0c7589 */ /* 0x002e6400000e0000 */
[----:B-1----:R-:W-:-:S13]  /*bcc0*/  R2UR UR6, R12 ;  /* 0x000000000c0672ca */ /* 0x002fda00000e0000 */
[----:B------:R-:W-:-:S05]  /*bcd0*/  VIADD R17, R8, UR6 ;  /* 0x0000000608117c36 */ /* 0x000fca0008000000 */
[----:B------:R-:W-:-:S13]  /*bce0*/  ISETP.GE.AND P1, PT, R17, UR24, PT ;  /* 0x0000001811007c0c */ /* 0x000fda000bf26270 */
[----:B------:R-:W1:Y:S02]  /*bcf0*/  @!P1 LDC.64 R2, c[0x0][0x918] ;  /* 0x00024600ff029b82 */ /* 0x000e640000000a00 */
[----:B-1----:R-:W-:-:S05]  /*bd00*/  @!P1 IMAD.WIDE R2, R17, 0xc, R2 ;  /* 0x0000000c11029825 */ /* 0x002fca00078e0202 */
[----:B-----5:R1:W5:Y:S04]  /*bd10*/  @!P1 LDG.E R9, desc[UR56][R2.64] ;  /* 0x0000003802099981 */ /* 0x020368000c1e1900 */
[----:B------:R1:W5:Y:S01]  /*bd20*/  @!P1 LDG.E R10, desc[UR56][R2.64+0x4] ;  /* 0x00000438020a9981 */ /* 0x000362000c1e1900 */
[----:B------:R-:W-:-:S03]  /*bd30*/  IADD3 R18, P1, P2, R15, UR5, -R6 ;  /* 0x000000050f127c10 */ /* 0x000fc6000fa3e806 */
[----:B------:R-:W-:Y:S01]  /*bd40*/  SHFL.IDX PT, R6, R6, R13, 0x1f ;  /* 0x00001f0d06067589 */ /* 0x000fe200000e0000 */
[----:B------:R-:W-:-:S03]  /*bd50*/  IADD3.X R22, R22, UR4, ~R7, P1, P2 ;  /* 0x0000000416167c10 */ /* 0x000fc60008fe4c07 */
[----:B------:R-:W2:Y:S04]  /*bd60*/  SHFL.IDX PT, R18, R18, R13, 0x1f ;  /* 0x00001f0d12127589 */ /* 0x000ea800000e0000 */
[----:B------:R-:W3:Y:S04]  /*bd70*/  SHFL.IDX PT, R22, R22, R13, 0x1f ;  /* 0x00001f0d16167589 */ /* 0x000ee800000e0000 */
[----:B------:R1:W4:Y:S04]  /*bd80*/  SHFL.IDX PT, R7, R7, R13, 0x1f ;  /* 0x00001f0d07077589 */ /* 0x00032800000e0000 */
[----:B------:R1:W1:Y:S04]  /*bd90*/  SHFL.IDX PT, R5, R5, R13, 0x1f ;  /* 0x00001f0d05057589 */ /* 0x00026800000e0000 */
[----:B------:R1:W1:Y:S01]  /*bda0*/  SHFL.IDX PT, R4, R4, R13, 0x1f ;  /* 0x00001f0d04047589 */ /* 0x00026200000e0000 */
[----:B--2---:R-:W-:-:S02]  /*bdb0*/  R2UR UR5, R18 ;  /* 0x00000000120572ca */ /* 0x004fc400000e0000 */
[----:B---3--:R-:W-:-:S15]  /*bdc0*/  R2UR UR4, R22 ;  /* 0x00000000160472ca */ /* 0x008fde00000e0000 */
.L_x_189:
[----:B-1----:R-:W1:Y:S01]  /*bdd0*/  LDC R2, c[0x0][0x910] ;  /* 0x00024400ff027b82 */ /* 0x002e620000000800 */
[----:B------:R-:W-:Y:S01]  /*bde0*/  UMOV UR24, 0xffffffff ;  /* 0xffffffff00187882 */ /* 0x000fe20000000000 */
[----:B------:R-:W-:Y:S01]  /*bdf0*/  UMOV UR25, 0xffffffff ;  /* 0xffffffff00197882 */ /* 0x000fe20000000000 */
[----:B------:R-:W-:Y:S01]  /*be00*/  UMOV UR26, 0xffffffff ;  /* 0xffffffff001a7882 */ /* 0x000fe20000000000 */
[----:B------:R-:W-:Y:S01]  /*be10*/  IMAD.MOV.U32 R15, RZ, RZ, RZ ;  /* 0x000000ffff0f7224 */ /* 0x000fe200078e00ff */
[----:B-1----:R-:W-:-:S13]  /*be20*/  ISETP.LE.AND P1, PT, R2, UR6, PT ;  /* 0x0000000602007c0c */ /* 0x002fda000bf23270 */
[----:B------:R-:W-:Y:S05]  /*be30*/  @P1 BRA `(.L_x_188) ;  /* 0x0000000000f01947 */ /* 0x000fea0003800000 */
[C---:B------:R-:W-:Y:S01]  /*be40*/  R2UR UR24, R4.reuse ;  /* 0x00000000041872ca */ /* 0x040fe200000e0000 */
[----:B------:R-:W-:Y:S01]  /*be50*/  UIADD3 UR30, UP1, -UR5, UR10, URZ ;  /* 0x0000000a051e7290 */ /* 0x000fe2000ff3e13f */
[----:B------:R-:W-:Y:S01]  /*be60*/  R2UR UR25, R5 ;  /* 0x00000000051972ca */ /* 0x000fe200000e0000 */
[----:B------:R-:W-:Y:S01]  /*be70*/  ULDC UR26, c[0x0][0x8c0] ;  /* 0x00023000001a7ab9 */ /* 0x000fe20000000800 */
[----:B------:R-:W-:Y:S01]  /*be80*/  ULDC UR27, c[0x0][0x8b0] ;  /* 0x00022c00001b7ab9 */ /* 0x000fe20000000800 */
[----:B------:R-:W-:Y:S01]  /*be90*/  ULDC UR28, c[0x0][0x904] ;  /* 0x00024100001c7ab9 */ /* 0x000fe20000000800 */
[----:B------:R-:W-:-:S03]  /*bea0*/  SHF.R.U64 R2, R4, UR27, R5 ;  /* 0x0000001b04027c19 */ /* 0x000fc60008001205 */
[----:B------:R-:W-:Y:S01]  /*beb0*/  UIADD3.X UR24, ~UR4, UR9, URZ, UP1, !UPT ;  /* 0x0000000904187290 */ /* 0x000fe20008ffe53f */
[----:B------:R-:W-:-:S03]  /*bec0*/  R2UR UR32, R2 ;  /* 0x00000000022072ca */ /* 0x000fc600000e0000 */
[----:B------:R-:W-:Y:S02]  /*bed0*/  USHF.R.U32.HI UR31, URZ, UR26, UR24 ;  /* 0x0000001a3f1f7299 */ /* 0x000fe40008011618 */
[----:B------:R-:W-:Y:S02]  /*bee0*/  USHF.R.U32.HI UR35, URZ, UR27, UR25 ;  /* 0x0000001b3f237299 */ /* 0x000fe40008011619 */
[----:B------:R-:W-:Y:S02]  /*bef0*/  USHF.R.U32.HI UR33, URZ, UR27, UR31 ;  /* 0x0000001b3f217299 */ /* 0x000fe4000801161f */
[----:B------:R-:W-:Y:S02]  /*bf00*/  USHF.R.U64 UR30, UR30, UR26, UR24 ;  /* 0x0000001a1e1e7299 */ /* 0x000fe40008001218 */
[----:B------:R-:W-:Y:S02]  /*bf10*/  USHF.R.U32.HI UR34, URZ, UR28, UR33 ;  /* 0x0000001c3f227299 */ /* 0x000fe40008011621 */
[----:B------:R-:W-:-:S02]  /*bf20*/  USHF.R.U64 UR31, UR30, UR27, UR31 ;  /* 0x0000001b1e1f7299 */ /* 0x000fc4000800121f */
[----:B------:R-:W-:Y:S02]  /*bf30*/  ULOP3.LUT UR24, UR34, UR35, URZ, 0xfc, !UPT ;  /* 0x0000002322187292 */ /* 0x000fe4000f8efc3f */
[----:B------:R-:W-:-:S04]  /*bf40*/  USHF.R.U64 UR33, UR31, UR28, UR33 ;  /* 0x0000001c1f217299 */ /* 0x000fc80008001221 */
[----:B------:R-:W-:-:S13]  /*bf50*/  ISETP.NE.U32.AND P1, PT, RZ, UR24, PT ;  /* 0x00000018ff007c0c */ /* 0x000fda000bf25070 */
[----:B------:R-:W-:Y:S05]  /*bf60*/  @!P1 BRA `(.L_x_200) ;  /* 0x0000000000189947 */ /* 0x000fea0003800000 */
[----:B------:R-:W-:-:S07]  /*bf70*/  MOV R12, 0xbf90 ;  /* 0x0000bf90000c7802 */ /* 0x000fce0000000f00 */
[----:B--2-45:R-:W-:Y:S05]  /*bf80*/  CALL.REL.NOINC `(.L_x_201) ;  /* 0x0000001800987944 */ /* 0x034fea0003c00000 */
[----:B------:R-:W-:-:S04]  /*bf90*/  UIADD3 UR24, -UR25, URZ, URZ ;  /* 0x0000003f19187290 */ /* 0x000fc8000fffe13f */
[----:B------:R-:W-:-:S03]  /*bfa0*/  UIMAD UR32, UR32, UR24, UR33 ;  /* 0x00000018202072a4 */ /* 0x000fc6000f8e0221 */
[----:B------:R-:W-:Y:S01]  /*bfb0*/  UMOV UR24, UR25 ;  /* 0x0000001900187c82 */ /* 0x000fe20008000000 */
[----:B------:R-:W-:Y:S08]  /*bfc0*/  BRA `(.L_x_202) ;  /* 0x0000000000587947 */ /* 0x000ff00003800000 */
.L_x_200:
[----:B------:R-:W1:Y:S01]  /*bfd0*/  I2F.U32.RP R2, UR32 ;  /* 0x0000002000027d06 */ /* 0x000e620008209000 */
[----:B------:R-:W-:Y:S01]  /*bfe0*/  UMOV UR24, URZ ;  /* 0x0000003f00187c82 */ /* 0x000fe20008000000 */
[----:B------:R-:W-:-:S06]  /*bff0*/  UISETP.NE.U32.AND UP4, UPT, UR32, URZ, UPT ;  /* 0x0000003f2000728c */ /* 0x000fcc000bf85070 */
[----:B-1----:R-:W1:Y:S02]  /*c000*/  MUFU.RCP R2, R2 ;  /* 0x0000000200027308 */ /* 0x002e640000001000 */
[----:B-1----:R-:W-:-:S06]  /*c010*/  VIADD R3, R2, 0xffffffe ;  /* 0x0ffffffe02037836 */ /* 0x002fcc0000000000 */
[----:B------:R-:W1:Y:S02]  /*c020*/  F2I.FTZ.U32.TRUNC.NTZ R3, R3 ;  /* 0x0000000300037305 */ /* 0x000e64000021f000 */
[----:B-1----:R-:W-:-:S13]  /*c030*/  R2UR UR25, R3 ;  /* 0x00000000031972ca */ /* 0x002fda00000e0000 */
[----:B------:R-:W-:-:S04]  /*c040*/  UIADD3 UR26, URZ, -UR25, URZ ;  /* 0x800000193f1a7290 */ /* 0x000fc8000fffe03f */
[----:B------:R-:W-:-:S04]  /*c050*/  UIMAD UR26, UR26, UR32, URZ ;  /* 0x000000201a1a72a4 */ /* 0x000fc8000f8e023f */
[----:B------:R-:W-:-:S04]  /*c060*/  UIMAD.WIDE.U32 UR24, UR25, UR26, UR24 ;  /* 0x0000001a191872a5 */ /* 0x000fc8000f8e0018 */
[----:B------:R-:W-:-:S04]  /*c070*/  UIMAD.WIDE.U32 UR24, UR25, UR33, URZ ;  /* 0x00000021191872a5 */ /* 0x000fc8000f8e003f */
[----:B------:R-:W-:-:S04]  /*c080*/  UIADD3 UR24, -UR25, URZ, URZ ;  /* 0x0000003f19187290 */ /* 0x000fc8000fffe13f */
[----:B------:R-:W-:-:S04]  /*c090*/  UIMAD UR24, UR32, UR24, UR33 ;  /* 0x00000018201872a4 */ /* 0x000fc8000f8e0221 */
[----:B------:R-:W-:-:S11]  /*c0a0*/  UISETP.GE.U32.AND UP1, UPT, UR24, UR32, UPT ;  /* 0x000000201800728c */ /* 0x000fd6000bf26070 */
[----:B------:R-:W-:Y:S02]  /*c0b0*/  @UP1 UIADD3 UR24, UR24, -UR32, URZ ;  /* 0x8000002018181290 */ /* 0x000fe4000fffe03f */
[----:B------:R-:W-:Y:S02]  /*c0c0*/  @UP1 UIADD3 UR25, UR25, 0x1, URZ ;  /* 0x0000000119191890 */ /* 0x000fe4000fffe03f */
[----:B------:R-:W-:-:S11]  /*c0d0*/  UISETP.GE.U32.AND UP2, UPT, UR24, UR32, UPT ;  /* 0x000000201800728c */ /* 0x000fd6000bf46070 */
[----:B------:R-:W-:Y:S02]  /*c0e0*/  @UP2 UIADD3 UR25, UR25, 0x1, URZ ;  /* 0x0000000119192890 */ /* 0x000fe4000fffe03f */
[----:B------:R-:W-:-:S04]  /*c0f0*/  @!UP4 ULOP3.LUT UR25, URZ, UR32, URZ, 0x33, !UPT ;  /* 0x000000203f19c292 */ /* 0x000fc8000f8e333f */
[----:B------:R-:W-:-:S04]  /*c100*/  UIADD3 UR24, -UR25, URZ, URZ ;  /* 0x0000003f19187290 */ /* 0x000fc8000fffe13f */
[----:B------:R-:W-:-:S03]  /*c110*/  UIMAD UR32, UR32, UR24, UR33 ;  /* 0x00000018202072a4 */ /* 0x000fc6000f8e0221 */
[----:B------:R-:W-:-:S09]  /*c120*/  UMOV UR24, UR25 ;  /* 0x0000001900187c82 */ /* 0x000fd20008000000 */
.L_x_202:
[----:B------:R-:W-:Y:S01]  /*c130*/  ULOP3.LUT UR31, UR31, UR20, URZ, 0xc0, !UPT ;  /* 0x000000141f1f7292 */ /* 0x000fe2000f8ec03f */
[----:B------:R-:W-:Y:S01]  /*c140*/  IMAD.MOV.U32 R15, RZ, RZ, 0x1 ;  /* 0x00000001ff0f7424 */ /* 0x000fe200078e00ff */
[----:B------:R-:W-:Y:S02]  /*c150*/  ULOP3.LUT UR30, UR30, UR18, URZ, 0xc0, !UPT ;  /* 0x000000121e1e7292 */ /* 0x000fe4000f8ec03f */
[----:B------:R-:W-:Y:S01]  /*c160*/  UIMAD UR24, UR19, UR24, UR31 ;  /* 0x00000018131872a4 */ /* 0x000fe2000f8e021f */
[----:B------:R-:W-:Y:S01]  /*c170*/  ULDC UR26, c[0x0][0x8a8] ;  /* 0x00022a00001a7ab9 */ /* 0x000fe20000000800 */
[----:B------:R-:W-:Y:S01]  /*c180*/  ULDC UR25, c[0x0][0x8b8] ;  /* 0x00022e0000197ab9 */ /* 0x000fe20000000800 */
[----:B------:R-:W-:Y:S02]  /*c190*/  UIMAD UR30, UR32, UR26, UR30 ;  /* 0x0000001a201e72a4 */ /* 0x000fe4000f8e021e */
[----:B------:R-:W-:Y:S01]  /*c1a0*/  UIMAD UR25, UR24, UR25, UR40 ;  /* 0x00000019181972a4 */ /* 0x000fe2000f8e0228 */
[----:B------:R-:W-:Y:S01]  /*c1b0*/  @UP3 UMOV UR26, UR6 ;  /* 0x00000006001a3c82 */ /* 0x000fe20008000000 */
[----:B------:R-:W-:-:S03]  /*c1c0*/  @!UP3 UMOV UR26, UR6 ;  /* 0x00000006001abc82 */ /* 0x000fc60008000000 */
[----:B------:R-:W-:Y:S02]  /*c1d0*/  @UP3 UMOV UR24, UR30 ;  /* 0x0000001e00183c82 */ /* 0x000fe40008000000 */
[----:B------:R-:W-:Y:S01]  /*c1e0*/  @!UP3 UMOV UR24, UR25 ;  /* 0x000000190018bc82 */ /* 0x000fe20008000000 */
[----:B------:R-:W-:-:S05]  /*c1f0*/  @!UP3 UMOV UR25, UR30 ;  /* 0x0000001e0019bc82 */ /* 0x000fca0008000000 */
.L_x_188:
[----:B------:R-:W-:-:S06]  /*c200*/  UISETP.NE.AND UP1, UPT, UR15, 0x3, UPT ;  /* 0x000000030f00788c */ /* 0x000fcc000bf25270 */
[----:B------:R-:W-:-:S13]  /*c210*/  PLOP3.LUT P1, PT, PT, PT, UP1, 0x80, 0x0 ;  /* 0x000000000000781c */ /* 0x000fda0003f2f018 */
[----:B------:R-:W-:Y:S05]  /*c220*/  @!P1 BRA `(.L_x_203) ;  /* 0x0000000000049947 */ /* 0x000fea0003800000 */
[----:B--2---:R-:W-:Y:S01]  /*c230*/  BPT.TRAP 0x1 ;  /* 0x000000040000795c */ /* 0x004fe20000300000 */
.L_x_203:
[----:B------:R-:W1:Y:S01]  /*c240*/  S2R R2, SR_CgaCtaId ;  /* 0x0000000000027919 */ /* 0x000e620000008800 */
[----:B------:R-:W-:-:S04]  /*c250*/  MOV R3, 0x400 ;  /* 0x0000040000037802 */ /* 0x000fc80000000f00 */
[----:B-1----:R-:W-:Y:S02]  /*c260*/  LEA R3, R2, R3, 0x18 ;  /* 0x0000000302037211 */ /* 0x002fe400078ec0ff */
[----:B------:R-:W-:-:S03]  /*c270*/  SHF.L.U32 R2, R0, 0x1f, RZ ;  /* 0x0000001f00027819 */ /* 0x000fc600000006ff */
[----:B------:R-:W-:-:S04]  /*c280*/  IMAD R17, R16, 0x8, R3 ;  /* 0x0000000810117824 */ /* 0x000fc800078e0203 */
[----:B------:R-:W1:Y:S02]  /*c290*/  SYNCS.PHASECHK.TRANS64.TRYWAIT P2, [R17+URZ+0x38440], R2 ;  /* 0x03844002110075a7 */ /* 0x000e64000804017f */
[----:B-1----:R-:W-:Y:S05]  /*c2a0*/  @!P2 BRA `(.L_x_204) ;  /* 0x000000100034a947 */ /* 0x002fea0003800000 */
.L_x_258:
[----:B------:R-:W-:Y:S01]  /*c2b0*/  ELECT P2, URZ, PT ;  /* 0x00000000003f782f */ /* 0x000fe20003840000 */
[----:B------:R-:W-:-:S12]  /*c2c0*/  BSSY B0, `(.L_x_205) ;  /* 0x0000010000007945 */ /* 0x000fd80003800000 */
[----:B------:R-:W-:Y:S05]  /*c2d0*/  @!P2 BRA `(.L_x_206) ;  /* 0x000000000038a947 */ /* 0x000fea0003800000 */
[----:B-1----:R-:W-:Y:S02]  /*c2e0*/  IMAD R2, R16, 0x10, R3 ;  /* 0x0000001010027824 */ /* 0x002fe400078e0203 */
[----:B------:R-:W-:Y:S02]  /*c2f0*/  IMAD.U32 R14, RZ, RZ, UR26 ;  /* 0x0000001aff0e7e24 */ /* 0x000fe4000f8e00ff */
[----:B------:R-:W-:Y:S02]  /*c300*/  IMAD.U32 R13, RZ, RZ, UR25 ;  /* 0x00000019ff0d7e24 */ /* 0x000fe4000f8e00ff */
[----:B------:R-:W-:-:S05]  /*c310*/  IMAD.U32 R12, RZ, RZ, UR24 ;  /* 0x00000018ff0c7e24 */ /* 0x000fca000f8e00ff */
[----:B------:R1:W-:Y:S01]  /*c320*/  STS.128 [R2+0x38500], R12 ;  /* 0x0385000c02007388 */ /* 0x0003e20000000c00 */
[----:B------:R-:W-:Y:S01]  /*c330*/  @!PT LDS RZ, [RZ] ;  /* 0x00000000fffff984 */ /* 0x000fe20000000800 */
[----:B------:R-:W-:Y:S01]  /*c340*/  @!PT LDS RZ, [RZ] ;  /* 0x00000000fffff984 */ /* 0x000fe20000000800 */
[----:B------:R-:W-:Y:S01]  /*c350*/  @!PT LDS RZ, [RZ] ;  /* 0x00000000fffff984 */ /* 0x000fe20000000800 */
[----:B------:R-:W-:Y:S01]  /*c360*/  @!PT LDS RZ, [RZ] ;  /* 0x00000000fffff984 */ /* 0x000fe20000000800 */
[----:B------:R3:W-:Y:S06]  /*c370*/  MEMBAR.ALL.CTA ;  /* 0x0000000000007992 */ /* 0x0007ec0000008000 */
[----:B---3--:R-:W3:Y:S01]  /*c380*/  FENCE.VIEW.ASYNC.S ;  /* 0x00000000000073c6 */ /* 0x008ee20000000000 */
[----:B------:R-:W-:Y:S05]  /*c390*/  @!P1 BRA `(.L_x_207) ;  /* 0x0000000000049947 */ /* 0x000fea0003800000 */
[----:B--2---:R-:W-:Y:S01]  /*c3a0*/  BPT.TRAP 0x1 ;  /* 0x000000040000795c */ /* 0x004fe20000300000 */
.L_x_207:
[----:B---3--:R3:W-:Y:S02]  /*c3b0*/  SYNCS.ARRIVE.TRANS64.A1T0 RZ, [R17+URZ+0x38400], RZ ;  /* 0x038400ff11ff79a7 */ /* 0x0087e4000810003f */
.L_x_206:
[----:B--2---:R-:W-:Y:S05]  /*c3c0*/  BSYNC B0 ;  /* 0x0000000000007941 */ /* 0x004fea0003800000 */
.L_x_205:
[----:B------:R-:W-:Y:S01]  /*c3d0*/  ISETP.NE.AND P3, PT, R15, RZ, PT ;  /* 0x000000ff0f00720c */ /* 0x000fe20003f65270 */
[----:B------:R-:W-:-:S05]  /*c3e0*/  VIADD R16, R16, 0x1 ;  /* 0x0000000110107836 */ /* 0x000fca0000000000 */
[----:B------:R-:W-:-:S04]  /*c3f0*/  ISETP.NE.AND P2, PT, R16, 0x8, PT ;  /* 0x000000081000780c */ /* 0x000fc80003f45270 */
[----:B-1----:R-:W-:Y:S02]  /*c400*/  SEL R13, RZ, 0x1, P2 ;  /* 0x00000001ff0d7807 */ /* 0x002fe40001000000 */
[----:B------:R-:W-:Y:S02]  /*c410*/  SEL R16, R16, RZ, P2 ;  /* 0x000000ff10107207 */ /* 0x000fe40001000000 */
[----:B------:R-:W-:Y:S01]  /*c420*/  LOP3.LUT R0, R0, R13, RZ, 0x3c, !PT ;  /* 0x0000000d00007212 */ /* 0x000fe200078e3cff */
[----:B------:R-:W-:Y:S06]  /*c430*/  @P3 BRA `(.L_x_208) ;  /* 0xffffffe400003947 */ /* 0x000fec000383ffff */
[----:B------:R-:W-:Y:S05]  /*c440*/  @!P1 BRA `(.L_x_209) ;  /* 0x0000000000049947 */ /* 0x000fea0003800000 */
[----:B------:R-:W-:Y:S01]  /*c450*/  BPT.TRAP 0x1 ;  /* 0x000000040000795c */ /* 0x000fe20000300000 */
.L_x_209:
[----:B------:R-:W-:Y:S01]  /*c460*/  IMAD R5, R16, 0x8, R3 ;  /* 0x0000000810057824 */ /* 0x000fe200078e0203 */
[----:B------:R-:W-:-:S04]  /*c470*/  SHF.L.U32 R2, R0, 0x1f, RZ ;  /* 0x0000001f00027819 */ /* 0x000fc800000006ff */
[----:B------:R-:W1:Y:S02]  /*c480*/  SYNCS.PHASECHK.TRANS64.TRYWAIT P0, [R5+URZ+0x38440], R2 ;  /* 0x03844002050075a7 */ /* 0x000e64000800017f */
[----:B-1----:R-:W-:Y:S05]  /*c490*/  @!P0 BRA `(.L_x_210) ;  /* 0x0000000c00cc8947 */ /* 0x002fea0003800000 */
.L_x_259:
[----:B------:R-:W-:Y:S05]  /*c4a0*/  @!P1 BRA `(.L_x_211) ;  /* 0x0000000000049947 */ /* 0x000fea0003800000 */
[----:B------:R-:W-:Y:S01]  /*c4b0*/  BPT.TRAP 0x1 ;  /* 0x000000040000795c */ /* 0x000fe20000300000 */
.L_x_211:
[----:B------:R-:W-:-:S05]  /*c4c0*/  VIADD R16, R16, 0x1 ;  /* 0x0000000110107836 */ /* 0x000fca0000000000 */
[----:B------:R-:W-:-:S04]  /*c4d0*/  ISETP.NE.AND P0, PT, R16, 0x8, PT ;  /* 0x000000081000780c */ /* 0x000fc80003f05270 */
[----:B-1----:R-:W-:Y:S02]  /*c4e0*/  SEL R5, RZ, 0x1, P0 ;  /* 0x00000001ff057807 */ /* 0x002fe40000000000 */
[----:B------:R-:W-:Y:S02]  /*c4f0*/  SEL R16, R16, RZ, P0 ;  /* 0x000000ff10107207 */ /* 0x000fe40000000000 */
[----:B------:R-:W-:-:S03]  /*c500*/  LOP3.LUT R5, R0, R5, RZ, 0x3c, !PT ;  /* 0x0000000500057212 */ /* 0x000fc600078e3cff */
[----:B----4-:R-:W-:Y:S01]  /*c510*/  IMAD R7, R16, 0x8, R3 ;  /* 0x0000000810077824 */ /* 0x010fe200078e0203 */
[----:B------:R-:W-:-:S04]  /*c520*/  SHF.L.U32 R0, R5, 0x1f, RZ ;  /* 0x0000001f05007819 */ /* 0x000fc800000006ff */
[----:B------:R-:W1:Y:S02]  /*c530*/  SYNCS.PHASECHK.TRANS64.TRYWAIT P0, [R7+URZ+0x38440], R0 ;  /* 0x03844000070075a7 */ /* 0x000e64000800017f */
[----:B-1----:R-:W-:Y:S05]  /*c540*/  @!P0 BRA `(.L_x_212) ;  /* 0x0000000c00b48947 */ /* 0x002fea0003800000 */
.L_x_260:
[----:B------:R-:W-:Y:S05]  /*c550*/  @!P1 BRA `(.L_x_213) ;  /* 0x0000000000049947 */ /* 0x000fea0003800000 */
[----:B------:R-:W-:Y:S01]  /*c560*/  BPT.TRAP 0x1 ;  /* 0x000000040000795c */ /* 0x000fe20000300000 */
.L_x_213:
[----:B-1----:R-:W-:-:S05]  /*c570*/  VIADD R0, R16, 0x1 ;  /* 0x0000000110007836 */ /* 0x002fca0000000000 */
[----:B------:R-:W-:-:S04]  /*c580*/  ISETP.NE.AND P0, PT, R0, 0x8, PT ;  /* 0x000000080000780c */ /* 0x000fc80003f05270 */
[----:B------:R-:W-:Y:S02]  /*c590*/  SEL R2, RZ, 0x1, P0 ;  /* 0x00000001ff027807 */ /* 0x000fe40000000000 */
[----:B------:R-:W-:Y:S02]  /*c5a0*/  SEL R4, R0, RZ, P0 ;  /* 0x000000ff00047207 */ /* 0x000fe40000000000 */
[----:B------:R-:W-:-:S03]  /*c5b0*/  LOP3.LUT R5, R5, R2, RZ, 0x3c, !PT ;  /* 0x0000000205057212 */ /* 0x000fc600078e3cff */
[----:B------:R-:W-:Y:S01]  /*c5c0*/  IMAD R7, R4, 0x8, R3 ;  /* 0x0000000804077824 */ /* 0x000fe200078e0203 */
[----:B------:R-:W-:-:S04]  /*c5d0*/  SHF.L.U32 R0, R5, 0x1f, RZ ;  /* 0x0000001f05007819 */ /* 0x000fc800000006ff */
[----:B------:R-:W1:Y:S02]  /*c5e0*/  SYNCS.PHASECHK.TRANS64.TRYWAIT P0, [R7+URZ+0x38440], R0 ;  /* 0x03844000070075a7 */ /* 0x000e64000800017f */
[----:B-1----:R-:W-:Y:S05]  /*c5f0*/  @!P0 BRA `(.L_x_214) ;  /* 0x0000000c009c8947 */ /* 0x002fea0003800000 */
.L_x_261:
[----:B------:R-:W-:Y:S05]  /*c600*/  @!P1 BRA `(.L_x_215) ;  /* 0x0000000000049947 */ /* 0x000fea0003800000 */
[----:B------:R-:W-:Y:S01]  /*c610*/  BPT.TRAP 0x1 ;  /* 0x000000040000795c */ /* 0x000fe20000300000 */
.L_x_215:
        /* <DEDUP_REMOVED lines=9> */
.L_x_262:
[----:B------:R-:W-:Y:S05]  /*c6b0*/  @!P1 BRA `(.L_x_217) ;  /* 0x0000000000049947 */ /* 0x000fea0003800000 */
[----:B------:R-:W-:Y:S01]  /*c6c0*/  BPT.TRAP 0x1 ;  /* 0x000000040000795c */ /* 0x000fe20000300000 */
.L_x_217:
        /* <DEDUP_REMOVED lines=9> */
.L_x_263:
[----:B------:R-:W-:Y:S05]  /*c760*/  @!P1 BRA `(.L_x_219) ;  /* 0x0000000000049947 */ /* 0x000fea0003800000 */
[----:B------:R-:W-:Y:S01]  /*c770*/  BPT.TRAP 0x1 ;  /* 0x000000040000795c */ /* 0x000fe20000300000 */
.L_x_219:
        /* <DEDUP_REMOVED lines=9> */
.L_x_264:
[----:B------:R-:W-:Y:S05]  /*c810*/  @!P1 BRA `(.L_x_221) ;  /* 0x0000000000049947 */ /* 0x000fea0003800000 */
[----:B------:R-:W-:Y:S01]  /*c820*/  BPT.TRAP 0x1 ;  /* 0x000000040000795c */ /* 0x000fe20000300000 */
.L_x_221:
        /* <DEDUP_REMOVED lines=9> */
.L_x_265:
[----:B------:R-:W-:Y:S05]  /*c8c0*/  @!P1 BRA `(.L_x_223) ;  /* 0x0000000000049947 */ /* 0x000fea0003800000 */
[----:B------:R-:W-:Y:S01]  /*c8d0*/  BPT.TRAP 0x1 ;  /* 0x000000040000795c */ /* 0x000fe20000300000 */
.L_x_223:
[----:B-1----:R-:W-:-:S05]  /*c8e0*/  VIADD R0, R4, 0x1 ;  /* 0x0000000104007836 */ /* 0x002fca0000000000 */
[----:B------:R-:W-:-:S04]  /*c8f0*/  ISETP.NE.AND P0, PT, R0, 0x8, PT ;  /* 0x000000080000780c */ /* 0x000fc80003f05270 */
[----:B------:R-:W-:Y:S02]  /*c900*/  SEL R2, RZ, 0x1, P0 ;  /* 0x00000001ff027807 */ /* 0x000fe40000000000 */
[----:B------:R-:W-:Y:S02]  /*c910*/  SEL R0, R0, RZ, P0 ;  /* 0x000000ff00007207 */ /* 0x000fe40000000000 */
[----:B------:R-:W-:-:S03]  /*c920*/  LOP3.LUT R2, R5, R2, RZ, 0x3c, !PT ;  /* 0x0000000205027212 */ /* 0x000fc600078e3cff */
[----:B------:R-:W-:Y:S01]  /*c930*/  IMAD R3, R0, 0x8, R3 ;  /* 0x0000000800037824 */ /* 0x000fe200078e0203 */
[----:B------:R-:W-:-:S07]  /*c940*/  SHF.L.U32 R0, R2, 0x1f, RZ ;  /* 0x0000001f02007819 */ /* 0x000fce00000006ff */
.L_x_224:
[----:B-1----:R1:W2:Y:S02]  /*c950*/  SYNCS.PHASECHK.TRANS64.TRYWAIT P0, [R3+URZ+0x38440], R0 ;  /* 0x03844000030075a7 */ /* 0x0022a4000800017f */
[----:B--2---:R-:W-:Y:S05]  /*c960*/  @!P0 NANOSLEEP.SYNCS 0x989680 ;  /* 0x009896800000895d */ /* 0x004fea0003900000 */
[----:B------:R-:W2:Y:S02]  /*c970*/  @!P0 SYNCS.PHASECHK.TRANS64 P0, [R3+URZ+0x38440], R0 ;  /* 0x03844000030085a7 */ /* 0x000ea4000800007f */
[----:B--2---:R-:W-:Y:S05]  /*c980*/  @P0 EXIT ;  /* 0x000000000000094d */ /* 0x004fea0003800000 */
[----:B------:R-:W-:Y:S05]  /*c990*/  BRA `(.L_x_224) ;  /* 0xfffffffc00ec7947 */ /* 0x000fea000383ffff */
.L_x_37:
[----:B--2---:R-:W-:-:S04]  /*c9a0*/  IMAD.U32 R3, RZ, RZ, UR4 ;  /* 0x00000004ff037e24 */ /* 0x004fc8000f8e00ff */
[----:B------:R2:W3:Y:S03]  /*c9b0*/  SYNCS.PHASECHK.TRANS64.TRYWAIT P0, [R3+URZ+0x38480], R2 ;  /* 0x03848002030075a7 */ /* 0x0004e6000800017f */
[----:B---3--:R-:W-:Y:S05]  /*c9c0*/  @!P0 NANOSLEEP.SYNCS 0x989680 ;  /* 0x009896800000895d */ /* 0x008fea0003900000 */
[----:B------:R-:W3:Y:S02]  /*c9d0*/  @!P0 SYNCS.PHASECHK.TRANS64 P0, [R3+URZ+0x38480], R2 ;  /* 0x03848002030085a7 */ /* 0x000ee4000800007f */
[----:B---3--:R-:W-:Y:S05]  /*c9e0*/  @!P0 BRA `(.L_x_37) ;  /* 0xfffffffc00ec8947 */ /* 0x008fea000383ffff */
[----:B------:R-:W-:Y:S05]  /*c9f0*/  BRA `(.L_x_36) ;  /* 0xffffff7000f47947 */ /* 0x000fea000383ffff */
.L_x_42:
[----:B--2---:R-:W-:-:S04]  /*ca00*/  IMAD.U32 R8, RZ, RZ, UR4 ;  /* 0x00000004ff087e24 */ /* 0x004fc8000f8e00ff */
[----:B------:R2:W3:Y:S03]  /*ca10*/  SYNCS.PHASECHK.TRANS64.TRYWAIT P0, [R8+URZ+0x38480], R5 ;  /* 0x03848005080075a7 */ /* 0x0004e6000800017f */
[----:B---3--:R-:W-:Y:S05]  /*ca20*/  @!P0 NANOSLEEP.SYNCS 0x989680 ;  /* 0x009896800000895d */ /* 0x008fea0003900000 */
[----:B------:R-:W3:Y:S02]  /*ca30*/  @!P0 SYNCS.PHASECHK.TRANS64 P0, [R8+URZ+0x38480], R5 ;  /* 0x03848005080085a7 */ /* 0x000ee4000800007f */
[----:B---3--:R-:W-:Y:S05]  /*ca40*/  @!P0 BRA `(.L_x_42) ;  /* 0xfffffffc00ec8947 */ /* 0x008fea000383ffff */
[----:B------:R-:W-:Y:S05]  /*ca50*/  BRA `(.L_x_41) ;  /* 0xffffff7800487947 */ /* 0x000fea000383ffff */
.L_x_59:
[----:B------:R-:W-:-:S07]  /*ca60*/  IMAD.MOV.U32 R15, RZ, RZ, -0x1 ;  /* 0xffffffffff0f7424 */ /* 0x000fce00078e00ff */
[----:B-12--5:R-:W-:Y:S05]  /*ca70*/  WARPSYNC.COLLECTIVE R15, `(.L_x_225) ;  /* 0x000000000f0c7348 */ /* 0x026fea0003c00000 */
[----:B------:R-:W-:Y:S02]  /*ca80*/  ELECT P6, UR62, PT ;  /* 0x00000000003e782f */ /* 0x000fe400038c0000 */
[----:B------:R-:W-:Y:S01]  /*ca90*/  MOV R14, UR62 ;  /* 0x0000003e000e7c02 */ /* 0x000fe20008000f00 */
[----:B-12--5:R-:W-:Y:S10]  /*caa0*/  ENDCOLLECTIVE ;  /* 0x000000000000791b */ /* 0x026ff40003800000 */
.L_x_225:
[----:B------:R-:W-:Y:S05]  /*cab0*/  BRA `(.L_x_226) ;  /* 0xffffff84007c7947 */ /* 0x000fea000383ffff */
.L_x_62:
[----:B-1----:R-:W-:-:S04]  /*cac0*/  IMAD.U32 R4, RZ, RZ, UR43 ;  /* 0x0000002bff047e24 */ /* 0x002fc8000f8e00ff */
[----:B------:R1:W2:Y:S03]  /*cad0*/  SYNCS.PHASECHK.TRANS64.TRYWAIT P3, [R4+URZ+0x384b0], R3 ;  /* 0x0384b003040075a7 */ /* 0x0002a6000806017f */
[----:B--2---:R-:W-:Y:S05]  /*cae0*/  @!P3 NANOSLEEP.SYNCS 0x989680 ;  /* 0x009896800000b95d */ /* 0x004fea0003900000 */
[----:B------:R-:W2:Y:S02]  /*caf0*/  @!P3 SYNCS.PHASECHK.TRANS64 P3, [R4+URZ+0x384b0], R3 ;  /* 0x0384b0030400b5a7 */ /* 0x000ea4000806007f */
[----:B--2---:R-:W-:Y:S05]  /*cb00*/  @!P3 BRA `(.L_x_62) ;  /* 0xfffffffc00ecb947 */ /* 0x004fea000383ffff */
[----:B------:R-:W-:Y:S05]  /*cb10*/  BRA `(.L_x_227) ;  /* 0xffffff8400ac7947 */ /* 0x000fea000383ffff */
.L_x_71:
[----:B--2---:R-:W-:-:S04]  /*cb20*/  IMAD.U32 R14, RZ, RZ, UR43 ;  /* 0x0000002bff0e7e24 */ /* 0x004fc8000f8e00ff */
[----:B------:R2:W3:Y:S03]  /*cb30*/  SYNCS.PHASECHK.TRANS64.TRYWAIT P3, [R14+URZ+0x384b8], R3 ;  /* 0x0384b8030e0075a7 */ /* 0x0004e6000806017f */
[----:B---3--:R-:W-:Y:S05]  /*cb40*/  @!P3 NANOSLEEP.SYNCS 0x989680 ;  /* 0x009896800000b95d */ /* 0x008fea0003900000 */
[----:B------:R-:W3:Y:S02]  /*cb50*/  @!P3 SYNCS.PHASECHK.TRANS64 P3, [R14+URZ+0x384b8], R3 ;  /* 0x0384b8030e00b5a7 */ /* 0x000ee4000806007f */
[----:B---3--:R-:W-:Y:S05]  /*cb60*/  @!P3 BRA `(.L_x_71) ;  /* 0xfffffffc00ecb947 */ /* 0x008fea000383ffff */
[----:B------:R-:W-:Y:S05]  /*cb70*/  BRA `(.L_x_228) ;  /* 0xffffff8c00307947 */ /* 0x000fea000383ffff */
.L_x_77:
[----:B--2---:R-:W-:-:S04]  /*cb80*/  IMAD.U32 R14, RZ, RZ, UR43 ;  /* 0x0000002bff0e7e24 */ /* 0x004fc8000f8e00ff */
[----:B------:R2:W3:Y:S03]  /*cb90*/  SYNCS.PHASECHK.TRANS64.TRYWAIT P3, [R14+URZ+0x384c0], R3 ;  /* 0x0384c0030e0075a7 */ /* 0x0004e6000806017f */
[----:B---3--:R-:W-:Y:S05]  /*cba0*/  @!P3 NANOSLEEP.SYNCS 0x989680 ;  /* 0x009896800000b95d */ /* 0x008fea0003900000 */
[----:B------:R-:W3:Y:S02]  /*cbb0*/  @!P3 SYNCS.PHASECHK.TRANS64 P3, [R14+URZ+0x384c0], R3 ;  /* 0x0384c0030e00b5a7 */ /* 0x000ee4000806007f */
[----:B---3--:R-:W-:Y:S05]  /*cbc0*/  @!P3 BRA `(.L_x_77) ;  /* 0xfffffffc00ecb947 */ /* 0x008fea000383ffff */
[----:B------:R-:W-:Y:S05]  /*cbd0*/  BRA `(.L_x_229) ;  /* 0xffffff9000947947 */ /* 0x000fea000383ffff */
.L_x_83:
[----:B--2---:R-:W-:-:S04]  /*cbe0*/  IMAD.U32 R14, RZ, RZ, UR43 ;  /* 0x0000002bff0e7e24 */ /* 0x004fc8000f8e00ff */
[----:B------:R2:W3:Y:S03]  /*cbf0*/  SYNCS.PHASECHK.TRANS64.TRYWAIT P3, [R14+URZ+0x384c8], R3 ;  /* 0x0384c8030e0075a7 */ /* 0x0004e6000806017f */
[----:B---3--:R-:W-:Y:S05]  /*cc00*/  @!P3 NANOSLEEP.SYNCS 0x989680 ;  /* 0x009896800000b95d */ /* 0x008fea0003900000 */
[----:B------:R-:W3:Y:S02]  /*cc10*/  @!P3 SYNCS.PHASECHK.TRANS64 P3, [R14+URZ+0x384c8], R3 ;  /* 0x0384c8030e00b5a7 */ /* 0x000ee4000806007f */
[----:B---3--:R-:W-:Y:S05]  /*cc20*/  @!P3 BRA `(.L_x_83) ;  /* 0xfffffffc00ecb947 */ /* 0x008fea000383ffff */
[----:B------:R-:W-:Y:S05]  /*cc30*/  BRA `(.L_x_230) ;  /* 0xffffff9800047947 */ /* 0x000fea000383ffff */
.L_x_90:
[----:B--2---:R-:W-:-:S04]  /*cc40*/  IMAD.U32 R3, RZ, RZ, UR4 ;  /* 0x00000004ff037e24 */ /* 0x004fc8000f8e00ff */
[----:B------:R2:W3:Y:S03]  /*cc50*/  SYNCS.PHASECHK.TRANS64.TRYWAIT P0, [R3+URZ+0x38400], R0 ;  /* 0x03840000030075a7 */ /* 0x0004e6000800017f */
[----:B---3--:R-:W-:Y:S05]  /*cc60*/  @!P0 NANOSLEEP.SYNCS 0x989680 ;  /* 0x009896800000895d */ /* 0x008fea0003900000 */
[----:B------:R-:W3:Y:S02]  /*cc70*/  @!P0 SYNCS.PHASECHK.TRANS64 P0, [R3+URZ+0x38400], R0 ;  /* 0x03840000030085a7 */ /* 0x000ee4000800007f */
[----:B---3--:R-:W-:Y:S05]  /*cc80*/  @!P0 BRA `(.L_x_90) ;  /* 0xfffffffc00ec8947 */ /* 0x008fea000383ffff */
[----:B------:R-:W-:Y:S05]  /*cc90*/  BRA `(.L_x_231) ;  /* 0xffffff9c00987947 */ /* 0x000fea000383ffff */
.L_x_108:
[----:B-1----:R-:W-:-:S04]  /*cca0*/  IMAD.U32 R3, RZ, RZ, UR5 ;  /* 0x00000005ff037e24 */ /* 0x002fc8000f8e00ff */
[----:B------:R1:W2:Y:S03]  /*ccb0*/  SYNCS.PHASECHK.TRANS64.TRYWAIT P0, [R3+URZ+0x384f8], R0 ;  /* 0x0384f800030075a7 */ /* 0x0002a6000800017f */
[----:B--2---:R-:W-:Y:S05]  /*ccc0*/  @!P0 NANOSLEEP.SYNCS 0x989680 ;  /* 0x009896800000895d */ /* 0x004fea0003900000 */
[----:B------:R-:W2:Y:S02]  /*ccd0*/  @!P0 SYNCS.PHASECHK.TRANS64 P0, [R3+URZ+0x384f8], R0 ;  /* 0x0384f800030085a7 */ /* 0x000ea4000800007f */
[----:B--2---:R-:W-:Y:S05]  /*cce0*/  @!P0 BRA `(.L_x_108) ;  /* 0xfffffffc00ec8947 */ /* 0x004fea000383ffff */
[----:B------:R-:W-:Y:S05]  /*ccf0*/  BRA `(.L_x_232) ;  /* 0xffffffa800f87947 */ /* 0x000fea000383ffff */
.L_x_110:
[----:B-1----:R-:W-:-:S04]  /*cd00*/  IMAD.U32 R4, RZ, RZ, UR8 ;  /* 0x00000008ff047e24 */ /* 0x002fc8000f8e00ff */
[----:B------:R1:W2:Y:S03]  /*cd10*/  SYNCS.PHASECHK.TRANS64.TRYWAIT P0, [R4+URZ+0x38400], R3 ;  /* 0x03840003040075a7 */ /* 0x0002a6000800017f */
[----:B--2---:R-:W-:Y:S05]  /*cd20*/  @!P0 NANOSLEEP.SYNCS 0x989680 ;  /* 0x009896800000895d */ /* 0x004fea0003900000 */
[----:B------:R-:W2:Y:S02]  /*cd30*/  @!P0 SYNCS.PHASECHK.TRANS64 P0, [R4+URZ+0x38400], R3 ;  /* 0x03840003040085a7 */ /* 0x000ea4000800007f */
[----:B--2---:R-:W-:Y:S05]  /*cd40*/  @!P0 BRA `(.L_x_110) ;  /* 0xfffffffc00ec8947 */ /* 0x004fea000383ffff */
[----:B------:R-:W-:Y:S05]  /*cd50*/  BRA `(.L_x_233) ;  /* 0xffffffac001c7947 */ /* 0x000fea000383ffff */
.L_x_116:
[----:B--2---:R-:W-:-:S04]  /*cd60*/  IMAD.U32 R3, RZ, RZ, UR5 ;  /* 0x00000005ff037e24 */ /* 0x004fc8000f8e00ff */
[----:B------:R2:W3:Y:S03]  /*cd70*/  SYNCS.PHASECHK.TRANS64.TRYWAIT P1, [R3+URZ+0x384d0], R2 ;  /* 0x0384d002030075a7 */ /* 0x0004e6000802017f */
[----:B---3--:R-:W-:Y:S05]  /*cd80*/  @!P1 NANOSLEEP.SYNCS 0x989680 ;  /* 0x009896800000995d */ /* 0x008fea0003900000 */
[----:B------:R-:W3:Y:S02]  /*cd90*/  @!P1 SYNCS.PHASECHK.TRANS64 P1, [R3+URZ+0x384d0], R2 ;  /* 0x0384d002030095a7 */ /* 0x000ee4000802007f */
[----:B---3--:R-:W-:Y:S05]  /*cda0*/  @!P1 BRA `(.L_x_116) ;  /* 0xfffffffc00ec9947 */ /* 0x008fea000383ffff */
[----:B------:R-:W-:Y:S05]  /*cdb0*/  BRA `(.L_x_234) ;  /* 0xffffffac00c87947 */ /* 0x000fea000383ffff */
.L_x_122:
[----:B--23--:R-:W-:-:S04]  /*cdc0*/  IMAD.U32 R3, RZ, RZ, UR5 ;  /* 0x00000005ff037e24 */ /* 0x00cfc8000f8e00ff */
[----:B------:R2:W3:Y:S03]  /*cdd0*/  SYNCS.PHASECHK.TRANS64.TRYWAIT P1, [R3+URZ+0x384d8], R2 ;  /* 0x0384d802030075a7 */ /* 0x0004e6000802017f */
[----:B---3--:R-:W-:Y:S05]  /*cde0*/  @!P1 NANOSLEEP.SYNCS 0x989680 ;  /* 0x009896800000995d */ /* 0x008fea0003900000 */
[----:B------:R-:W3:Y:S02]  /*cdf0*/  @!P1 SYNCS.PHASECHK.TRANS64 P1, [R3+URZ+0x384d8], R2 ;  /* 0x0384d802030095a7 */ /* 0x000ee4000802007f */
[----:B---3--:R-:W-:Y:S05]  /*ce00*/  @!P1 BRA `(.L_x_122) ;  /* 0xfffffffc00ec9947 */ /* 0x008fea000383ffff */
[----:B------:R-:W-:Y:S05]  /*ce10*/  BRA `(.L_x_235) ;  /* 0xffffffb000187947 */ /* 0x000fea000383ffff */
.L_x_128:
[----:B--234-:R-:W-:-:S04]  /*ce20*/  IMAD.U32 R3, RZ, RZ, UR5 ;  /* 0x00000005ff037e24 */ /* 0x01cfc8000f8e00ff */
[----:B------:R2:W3:Y:S03]  /*ce30*/  SYNCS.PHASECHK.TRANS64.TRYWAIT P1, [R3+URZ+0x384e0], R2 ;  /* 0x0384e002030075a7 */ /* 0x0004e6000802017f */
[----:B---3--:R-:W-:Y:S05]  /*ce40*/  @!P1 NANOSLEEP.SYNCS 0x989680 ;  /* 0x009896800000995d */ /* 0x008fea0003900000 */
[----:B------:R-:W3:Y:S02]  /*ce50*/  @!P1 SYNCS.PHASECHK.TRANS64 P1, [R3+URZ+0x384e0], R2 ;  /* 0x0384e002030095a7 */ /* 0x000ee4000802007f */
[----:B---3--:R-:W-:Y:S05]  /*ce60*/  @!P1 BRA `(.L_x_128) ;  /* 0xfffffffc00ec9947 */ /* 0x008fea000383ffff */
[----:B------:R-:W-:Y:S05]  /*ce70*/  BRA `(.L_x_236) ;  /* 0xffffffb000707947 */ /* 0x000fea000383ffff */
.L_x_134:
[----:B-1234-:R-:W-:-:S04]  /*ce80*/  IMAD.U32 R3, RZ, RZ, UR5 ;  /* 0x00000005ff037e24 */ /* 0x01efc8000f8e00ff */
[----:B------:R1:W2:Y:S03]  /*ce90*/  SYNCS.PHASECHK.TRANS64.TRYWAIT P1, [R3+URZ+0x384e8], R2 ;  /* 0x0384e802030075a7 */ /* 0x0002a6000802017f */
[----:B--2---:R-:W-:Y:S05]  /*cea0*/  @!P1 NANOSLEEP.SYNCS 0x989680 ;  /* 0x009896800000995d */ /* 0x004fea0003900000 */
[----:B------:R-:W2:Y:S02]  /*ceb0*/  @!P1 SYNCS.PHASECHK.TRANS64 P1, [R3+URZ+0x384e8], R2 ;  /* 0x0384e802030095a7 */ /* 0x000ea4000802007f */
[----:B--2---:R-:W-:Y:S05]  /*cec0*/  @!P1 BRA `(.L_x_134) ;  /* 0xfffffffc00ec9947 */ /* 0x004fea000383ffff */
[----:B------:R-:W-:Y:S05]  /*ced0*/  BRA `(.L_x_237) ;  /* 0xffffffb000c87947 */ /* 0x000fea000383ffff */
.L_x_149:
[----:B--234-:R-:W-:-:S04]  /*cee0*/  IMAD.U32 R3, RZ, RZ, UR5 ;  /* 0x00000005ff037e24 */ /* 0x01cfc8000f8e00ff */
[----:B------:R2:W3:Y:S03]  /*cef0*/  SYNCS.PHASECHK.TRANS64.TRYWAIT P0, [R3+URZ+0x384d0], R2 ;  /* 0x0384d002030075a7 */ /* 0x0004e6000800017f */
[----:B---3--:R-:W-:Y:S05]  /*cf00*/  @!P0 NANOSLEEP.SYNCS 0x989680 ;  /* 0x009896800000895d */ /* 0x008fea0003900000 */
[----:B------:R-:W3:Y:S02]  /*cf10*/  @!P0 SYNCS.PHASECHK.TRANS64 P0, [R3+URZ+0x384d0], R2 ;  /* 0x0384d002030085a7 */ /* 0x000ee4000800007f */
[----:B---3--:R-:W-:Y:S05]  /*cf20*/  @!P0 BRA `(.L_x_149) ;  /* 0xfffffffc00ec8947 */ /* 0x008fea000383ffff */
[----:B------:R-:W-:Y:S05]  /*cf30*/  BRA `(.L_x_238) ;  /* 0xffffffb800747947 */ /* 0x000fea000383ffff */
.L_x_151:
[----:B--234-:R-:W-:-:S04]  /*cf40*/  IMAD.U32 R3, RZ, RZ, UR5 ;  /* 0x00000005ff037e24 */ /* 0x01cfc8000f8e00ff */
[----:B------:R2:W3:Y:S03]  /*cf50*/  SYNCS.PHASECHK.TRANS64.TRYWAIT P0, [R3+URZ+0x384d8], R2 ;  /* 0x0384d802030075a7 */ /* 0x0004e6000800017f */
[----:B---3--:R-:W-:Y:S05]  /*cf60*/  @!P0 NANOSLEEP.SYNCS 0x989680 ;  /* 0x009896800000895d */ /* 0x008fea0003900000 */
[----:B------:R-:W3:Y:S02]  /*cf70*/  @!P0 SYNCS.PHASECHK.TRANS64 P0, [R3+URZ+0x384d8], R2 ;  /* 0x0384d802030085a7 */ /* 0x000ee4000800007f */
[----:B---3--:R-:W-:Y:S05]  /*cf80*/  @!P0 BRA `(.L_x_151) ;  /* 0xfffffffc00ec8947 */ /* 0x008fea000383ffff */
[----:B------:R-:W-:Y:S05]  /*cf90*/  BRA `(.L_x_239) ;  /* 0xffffffb8006c7947 */ /* 0x000fea000383ffff */
.L_x_153:
[----:B--234-:R-:W-:-:S04]  /*cfa0*/  IMAD.U32 R3, RZ, RZ, UR5 ;  /* 0x00000005ff037e24 */ /* 0x01cfc8000f8e00ff */
[----:B------:R2:W3:Y:S03]  /*cfb0*/  SYNCS.PHASECHK.TRANS64.TRYWAIT P0, [R3+URZ+0x384e0], R2 ;  /* 0x0384e002030075a7 */ /* 0x0004e6000800017f */
[----:B---3--:R-:W-:Y:S05]  /*cfc0*/  @!P0 NANOSLEEP.SYNCS 0x989680 ;  /* 0x009896800000895d */ /* 0x008fea0003900000 */
[----:B------:R-:W3:Y:S02]  /*cfd0*/  @!P0 SYNCS.PHASECHK.TRANS64 P0, [R3+URZ+0x384e0], R2 ;  /* 0x0384e002030085a7 */ /* 0x000ee4000800007f */
[----:B---3--:R-:W-:Y:S05]  /*cfe0*/  @!P0 BRA `(.L_x_153) ;  /* 0xfffffffc00ec8947 */ /* 0x008fea000383ffff */
[----:B------:R-:W-:Y:S05]  /*cff0*/  BRA `(.L_x_240) ;  /* 0xffffffb800647947 */ /* 0x000fea000383ffff */
.L_x_164:
[----:B------:R-:W-:Y:S01]  /*d000*/  BSSY B1, `(.L_x_241) ;  /* 0x0000006000017945 */ /* 0x000fe20003800000 */
[----:B------:R-:W-:-:S07]  /*d010*/  IMAD.MOV.U32 R15, RZ, RZ, -0x1 ;  /* 0xffffffffff0f7424 */ /* 0x000fce00078e00ff */
[----:B-----5:R-:W-:Y:S05]  /*d020*/  WARPSYNC.COLLECTIVE R15, `(.L_x_242) ;  /* 0x000000000f0c7348 */ /* 0x020fea0003c00000 */
[----:B-----5:R-:W-:Y:S02]  /*d030*/  ELECT P6, UR62, PT ;  /* 0x00000000003e782f */ /* 0x020fe400038c0000 */
[----:B------:R-:W-:Y:S01]  /*d040*/  MOV R14, UR62 ;  /* 0x0000003e000e7c02 */ /* 0x000fe20008000f00 */
[----:B------:R-:W-:Y:S10]  /*d050*/  ENDCOLLECTIVE ;  /* 0x000000000000791b */ /* 0x000ff40003800000 */
.L_x_242:
[----:B------:R-:W-:Y:S05]  /*d060*/  BSYNC B1 ;  /* 0x0000000000017941 */ /* 0x000fea0003800000 */
.L_x_241:
[----:B------:R-:W-:Y:S05]  /*d070*/  BRA `(.L_x_243) ;  /* 0xffffffc400847947 */ /* 0x000fea000383ffff */
.L_x_167:
[----:B-1----:R1:W3:Y:S02]  /*d080*/  SYNCS.PHASECHK.TRANS64.TRYWAIT P0, [R8+URZ+0x38498], R5 ;  /* 0x03849805080075a7 */ /* 0x0022e4000800017f */
[----:B---3--:R-:W-:Y:S05]  /*d090*/  @!P0 NANOSLEEP.SYNCS 0x989680 ;  /* 0x009896800000895d */ /* 0x008fea0003900000 */
[----:B------:R-:W3:Y:S02]  /*d0a0*/  @!P0 SYNCS.PHASECHK.TRANS64 P0, [R8+URZ+0x38498], R5 ;  /* 0x03849805080085a7 */ /* 0x000ee4000800007f */
[----:B---3--:R-:W-:Y:S05]  /*d0b0*/  @!P0 BRA `(.L_x_167) ;  /* 0xfffffffc00f08947 */ /* 0x008fea000383ffff */
[----:B------:R-:W-:Y:S05]  /*d0c0*/  BRA `(.L_x_244) ;  /* 0xffffffc400b07947 */ /* 0x000fea000383ffff */
.L_x_172:
[----:B-1----:R1:W2:Y:S02]  /*d0d0*/  SYNCS.PHASECHK.TRANS64.TRYWAIT P0, [R3+URZ+0x38400], R2 ;  /* 0x03840002030075a7 */ /* 0x0022a4000800017f */
[----:B--2---:R-:W-:Y:S05]  /*d0e0*/  @!P0 NANOSLEEP.SYNCS 0x989680 ;  /* 0x009896800000895d */ /* 0x004fea0003900000 */
[----:B------:R-:W2:Y:S02]  /*d0f0*/  @!P0 SYNCS.PHASECHK.TRANS64 P0, [R3+URZ+0x38400], R2 ;  /* 0x03840002030085a7 */ /* 0x000ea4000800007f */
[----:B--2---:R-:W-:Y:S05]  /*d100*/  @!P0 BRA `(.L_x_172) ;  /* 0xfffffffc00f08947 */ /* 0x004fea000383ffff */
[----:B------:R-:W-:Y:S05]  /*d110*/  BRA `(.L_x_245) ;  /* 0xffffffc800a07947 */ /* 0x000fea000383ffff */
.L_x_175:
[----:B------:R-:W-:Y:S01]  /*d120*/  BSSY B1, `(.L_x_246) ;  /* 0x0000006000017945 */ /* 0x000fe20003800000 */
[----:B------:R-:W-:-:S07]  /*d130*/  IMAD.MOV.U32 R15, RZ, RZ, -0x1 ;  /* 0xffffffffff0f7424 */ /* 0x000fce00078e00ff */
[----:B-1---5:R-:W-:Y:S05]  /*d140*/  WARPSYNC.COLLECTIVE R15, `(.L_x_247) ;  /* 0x000000000f0c7348 */ /* 0x022fea0003c00000 */
[----:B------:R-:W-:Y:S02]  /*d150*/  ELECT P6, UR62, PT ;  /* 0x00000000003e782f */ /* 0x000fe400038c0000 */
[----:B------:R-:W-:Y:S01]  /*d160*/  MOV R14, UR62 ;  /* 0x0000003e000e7c02 */ /* 0x000fe20008000f00 */
[----:B-1---5:R-:W-:Y:S10]  /*d170*/  ENDCOLLECTIVE ;  /* 0x000000000000791b */ /* 0x022ff40003800000 */
.L_x_247:
[----:B------:R-:W-:Y:S05]  /*d180*/  BSYNC B1 ;  /* 0x0000000000017941 */ /* 0x000fea0003800000 */
.L_x_246:
[----:B------:R-:W-:Y:S05]  /*d190*/  BRA `(.L_x_248) ;  /* 0xffffffc800e87947 */ /* 0x000fea000383ffff */
.L_x_178:
[----:B------:R-:W-:Y:S01]  /*d1a0*/  BSSY B1, `(.L_x_249) ;  /* 0x0000005000017945 */ /* 0x000fe20003800000 */
[----:B------:R-:W-:-:S07]  /*d1b0*/  IMAD.MOV.U32 R15, RZ, RZ, -0x1 ;  /* 0xffffffffff0f7424 */ /* 0x000fce00078e00ff */
[----:B-12--5:R-:W-:Y:S05]  /*d1c0*/  WARPSYNC.COLLECTIVE R15, `(.L_x_250) ;  /* 0x000000000f087348 */ /* 0x026fea0003c00000 */
[----:B------:R-:W-:Y:S01]  /*d1d0*/  NOP ;  /* 0x0000000000007918 */ /* 0x000fe20000000000 */
[----:B-12--5:R-:W-:Y:S01]  /*d1e0*/  ENDCOLLECTIVE ;  /* 0x000000000000791b */ /* 0x026fe20003800000 */
.L_x_250:
[----:B------:R-:W-:Y:S05]  /*d1f0*/  BSYNC B1 ;  /* 0x0000000000017941 */ /* 0x000fea0003800000 */
.L_x_249:
[----:B------:R-:W-:-:S07]  /*d200*/  IMAD.MOV.U32 R15, RZ, RZ, -0x1 ;  /* 0xffffffffff0f7424 */ /* 0x000fce00078e00ff */
[----:B------:R-:W-:Y:S05]  /*d210*/  WARPSYNC.COLLECTIVE R15, `(.L_x_251) ;  /* 0x000000000f0c7348 */ /* 0x000fea0003c00000 */
[----:B------:R-:W-:Y:S02]  /*d220*/  ELECT P6, UR62, PT ;  /* 0x00000000003e782f */ /* 0x000fe400038c0000 */
[----:B------:R-:W-:Y:S01]  /*d230*/  MOV R14, UR62 ;  /* 0x0000003e000e7c02 */ /* 0x000fe20008000f00 */
[----:B------:R-:W-:Y:S10]  /*d240*/  ENDCOLLECTIVE ;  /* 0x000000000000791b */ /* 0x000ff40003800000 */
.L_x_251:
[----:B------:R-:W-:Y:S05]  /*d250*/  BRA `(.L_x_252) ;  /* 0xffffffd000087947 */ /* 0x000fea000383ffff */
.L_x_181:
[----:B------:R-:W-:Y:S01]  /*d260*/  BSSY B0, `(.L_x_253) ;  /* 0x0000006000007945 */ /* 0x000fe20003800000 */
[----:B------:R-:W-:-:S07]  /*d270*/  IMAD.MOV.U32 R15, RZ, RZ, -0x1 ;  /* 0xffffffffff0f7424 */ /* 0x000fce00078e00ff */
[----:B-----5:R-:W-:Y:S05]  /*d280*/  WARPSYNC.COLLECTIVE R15, `(.L_x_254) ;  /* 0x000000000f0c7348 */ /* 0x020fea0003c00000 */
[----:B-----5:R-:W-:Y:S02]  /*d290*/  ELECT P6, UR62, PT ;  /* 0x00000000003e782f */ /* 0x020fe400038c0000 */
[----:B------:R-:W-:Y:S01]  /*d2a0*/  MOV R14, UR62 ;  /* 0x0000003e000e7c02 */ /* 0x000fe20008000f00 */
[----:B------:R-:W-:Y:S10]  /*d2b0*/  ENDCOLLECTIVE ;  /* 0x000000000000791b */ /* 0x000ff40003800000 */
.L_x_254:
[----:B------:R-:W-:Y:S05]  /*d2c0*/  BSYNC B0 ;  /* 0x0000000000007941 */ /* 0x000fea0003800000 */
.L_x_253:
[----:B------:R-:W-:Y:S05]  /*d2d0*/  BRA `(.L_x_255) ;  /* 0xffffffd000587947 */ /* 0x000fea000383ffff */
.L_x_185:
[----:B-1----:R1:W2:Y:S02]  /*d2e0*/  SYNCS.PHASECHK.TRANS64.TRYWAIT P0, [R7+URZ], R2 ;  /* 0x00000002070075a7 */ /* 0x0022a4000800017f */
[----:B--2---:R-:W-:Y:S05]  /*d2f0*/  @!P0 NANOSLEEP.SYNCS 0x989680 ;  /* 0x009896800000895d */ /* 0x004fea0003900000 */
[----:B------:R-:W2:Y:S02]  /*d300*/  @!P0 SYNCS.PHASECHK.TRANS64 P0, [R7+URZ], R2 ;  /* 0x00000002070085a7 */ /* 0x000ea4000800007f */
[----:B--2---:R-:W-:Y:S05]  /*d310*/  @!P0 BRA `(.L_x_185) ;  /* 0xfffffffc00f08947 */ /* 0x004fea000383ffff */
[----:B------:R-:W-:Y:S05]  /*d320*/  BRA `(.L_x_256) ;  /* 0xffffffd000947947 */ /* 0x000fea000383ffff */
.L_x_186:
[----:B-1----:R1:W2:Y:S02]  /*d330*/  SYNCS.PHASECHK.TRANS64.TRYWAIT P0, [R9+URZ], R4 ;  /* 0x00000004090075a7 */ /* 0x0022a4000800017f */
[----:B--2---:R-:W-:Y:S05]  /*d340*/  @!P0 NANOSLEEP.SYNCS 0x989680 ;  /* 0x009896800000895d */ /* 0x004fea0003900000 */
[----:B------:R-:W2:Y:S02]  /*d350*/  @!P0 SYNCS.PHASECHK.TRANS64 P0, [R9+URZ], R4 ;  /* 0x00000004090085a7 */ /* 0x000ea4000800007f */
[----:B--2---:R-:W-:Y:S05]  /*d360*/  @!P0 BRA `(.L_x_186) ;  /* 0xfffffffc00f08947 */ /* 0x004fea000383ffff */
[----:B------:R-:W-:Y:S05]  /*d370*/  BRA `(.L_x_257) ;  /* 0xffffffd0009c7947 */ /* 0x000fea000383ffff */
.L_x_204:
[----:B-1----:R1:W3:Y:S02]  /*d380*/  SYNCS.PHASECHK.TRANS64.TRYWAIT P2, [R17+URZ+0x38440], R2 ;  /* 0x03844002110075a7 */ /* 0x0022e4000804017f */
[----:B---3--:R-:W-:Y:S05]  /*d390*/  @!P2 NANOSLEEP.SYNCS 0x989680 ;  /* 0x009896800000a95d */ /* 0x008fea0003900000 */
[----:B------:R-:W3:Y:S02]  /*d3a0*/  @!P2 SYNCS.PHASECHK.TRANS64 P2, [R17+URZ+0x38440], R2 ;  /* 0x038440021100a5a7 */ /* 0x000ee4000804007f */
[----:B---3--:R-:W-:Y:S05]  /*d3b0*/  @!P2 BRA `(.L_x_204) ;  /* 0xfffffffc00f0a947 */ /* 0x008fea000383ffff */
[----:B------:R-:W-:Y:S05]  /*d3c0*/  BRA `(.L_x_258) ;  /* 0xffffffec00b87947 */ /* 0x000fea000383ffff */
.L_x_210:
[----:B-1----:R1:W2:Y:S02]  /*d3d0*/  SYNCS.PHASECHK.TRANS64.TRYWAIT P0, [R5+URZ+0x38440], R2 ;  /* 0x03844002050075a7 */ /* 0x0022a4000800017f */
[----:B--2---:R-:W-:Y:S05]  /*d3e0*/  @!P0 NANOSLEEP.SYNCS 0x989680 ;  /* 0x009896800000895d */ /* 0x004fea0003900000 */
[----:B------:R-:W2:Y:S02]  /*d3f0*/  @!P0 SYNCS.PHASECHK.TRANS64 P0, [R5+URZ+0x38440], R2 ;  /* 0x03844002050085a7 */ /* 0x000ea4000800007f */
[----:B--2---:R-:W-:Y:S05]  /*d400*/  @!P0 BRA `(.L_x_210) ;  /* 0xfffffffc00f08947 */ /* 0x004fea000383ffff */
[----:B------:R-:W-:Y:S05]  /*d410*/  BRA `(.L_x_259) ;  /* 0xfffffff000207947 */ /* 0x000fea000383ffff */
.L_x_212:
[----:B-1----:R1:W2:Y:S02]  /*d420*/  SYNCS.PHASECHK.TRANS64.TRYWAIT P0, [R7+URZ+0x38440], R0 ;  /* 0x03844000070075a7 */ /* 0x0022a4000800017f */
[----:B--2---:R-:W-:Y:S05]  /*d430*/  @!P0 NANOSLEEP.SYNCS 0x989680 ;  /* 0x009896800000895d */ /* 0x004fea0003900000 */
[----:B------:R-:W2:Y:S02]  /*d440*/  @!P0 SYNCS.PHASECHK.TRANS64 P0, [R7+URZ+0x38440], R0 ;  /* 0x03844000070085a7 */ /* 0x000ea4000800007f */
[----:B--2---:R-:W-:Y:S05]  /*d450*/  @!P0 BRA `(.L_x_212) ;  /* 0xfffffffc00f08947 */ /* 0x004fea000383ffff */
[----:B------:R-:W-:Y:S05]  /*d460*/  BRA `(.L_x_260) ;  /* 0xfffffff000387947 */ /* 0x000fea000383ffff */
.L_x_214:
[----:B-1----:R1:W2:Y:S02]  /*d470*/  SYNCS.PHASECHK.TRANS64.TRYWAIT P0, [R7+URZ+0x38440], R0 ;  /* 0x03844000070075a7 */ /* 0x0022a4000800017f */
[----:B--2---:R-:W-:Y:S05]  /*d480*/  @!P0 NANOSLEEP.SYNCS 0x989680 ;  /* 0x009896800000895d */ /* 0x004fea0003900000 */
[----:B------:R-:W2:Y:S02]  /*d490*/  @!P0 SYNCS.PHASECHK.TRANS64 P0, [R7+URZ+0x38440], R0 ;  /* 0x03844000070085a7 */ /* 0x000ea4000800007f */
[----:B--2---:R-:W-:Y:S05]  /*d4a0*/  @!P0 BRA `(.L_x_214) ;  /* 0xfffffffc00f08947 */ /* 0x004fea000383ffff */
[----:B------:R-:W-:Y:S05]  /*d4b0*/  BRA `(.L_x_261) ;  /* 0xfffffff000507947 */ /* 0x000fea000383ffff */
.L_x_216:
[----:B-1----:R1:W2:Y:S02]  /*d4c0*/  SYNCS.PHASECHK.TRANS64.TRYWAIT P0, [R7+URZ+0x38440], R0 ;  /* 0x03844000070075a7 */ /* 0x0022a4000800017f */
[----:B--2---:R-:W-:Y:S05]  /*d4d0*/  @!P0 NANOSLEEP.SYNCS 0x989680 ;  /* 0x009896800000895d */ /* 0x004fea0003900000 */
[----:B------:R-:W2:Y:S02]  /*d4e0*/  @!P0 SYNCS.PHASECHK.TRANS64 P0, [R7+URZ+0x38440], R0 ;  /* 0x03844000070085a7 */ /* 0x000ea4000800007f */
[----:B--2---:R-:W-:Y:S05]  /*d4f0*/  @!P0 BRA `(.L_x_216) ;  /* 0xfffffffc00f08947 */ /* 0x004fea000383ffff */
[----:B------:R-:W-:Y:S05]  /*d500*/  BRA `(.L_x_262) ;  /* 0xfffffff000687947 */ /* 0x000fea000383ffff */
.L_x_218:
[----:B-1----:R1:W2:Y:S02]  /*d510*/  SYNCS.PHASECHK.TRANS64.TRYWAIT P0, [R7+URZ+0x38440], R0 ;  /* 0x03844000070075a7 */ /* 0x0022a4000800017f */
[----:B--2---:R-:W-:Y:S05]  /*d520*/  @!P0 NANOSLEEP.SYNCS 0x989680 ;  /* 0x009896800000895d */ /* 0x004fea0003900000 */
[----:B------:R-:W2:Y:S02]  /*d530*/  @!P0 SYNCS.PHASECHK.TRANS64 P0, [R7+URZ+0x38440], R0 ;  /* 0x03844000070085a7 */ /* 0x000ea4000800007f */
[----:B--2---:R-:W-:Y:S05]  /*d540*/  @!P0 BRA `(.L_x_218) ;  /* 0xfffffffc00f08947 */ /* 0x004fea000383ffff */
[----:B------:R-:W-:Y:S05]  /*d550*/  BRA `(.L_x_263) ;  /* 0xfffffff000807947 */ /* 0x000fea000383ffff */
.L_x_220:
[----:B-1----:R1:W2:Y:S02]  /*d560*/  SYNCS.PHASECHK.TRANS64.TRYWAIT P0, [R7+URZ+0x38440], R0 ;  /* 0x03844000070075a7 */ /* 0x0022a4000800017f */
[----:B--2---:R-:W-:Y:S05]  /*d570*/  @!P0 NANOSLEEP.SYNCS 0x989680 ;  /* 0x009896800000895d */ /* 0x004fea0003900000 */
[----:B------:R-:W2:Y:S02]  /*d580*/  @!P0 SYNCS.PHASECHK.TRANS64 P0, [R7+URZ+0x38440], R0 ;  /* 0x03844000070085a7 */ /* 0x000ea4000800007f */
[----:B--2---:R-:W-:Y:S05]  /*d590*/  @!P0 BRA `(.L_x_220) ;  /* 0xfffffffc00f08947 */ /* 0x004fea000383ffff */
[----:B------:R-:W-:Y:S05]  /*d5a0*/  BRA `(.L_x_264) ;  /* 0xfffffff000987947 */ /* 0x000fea000383ffff */
.L_x_222:
[----:B-1----:R1:W2:Y:S02]  /*d5b0*/  SYNCS.PHASECHK.TRANS64.TRYWAIT P0, [R7+URZ+0x38440], R0 ;  /* 0x03844000070075a7 */ /* 0x0022a4000800017f */
[----:B--2---:R-:W-:Y:S05]  /*d5c0*/  @!P0 NANOSLEEP.SYNCS 0x989680 ;  /* 0x009896800000895d */ /* 0x004fea0003900000 */
[----:B------:R-:W2:Y:S02]  /*d5d0*/  @!P0 SYNCS.PHASECHK.TRANS64 P0, [R7+URZ+0x38440], R0 ;  /* 0x03844000070085a7 */ /* 0x000ea4000800007f */
[----:B--2---:R-:W-:Y:S05]  /*d5e0*/  @!P0 BRA `(.L_x_222) ;  /* 0xfffffffc00f08947 */ /* 0x004fea000383ffff */
[----:B------:R-:W-:Y:S05]  /*d5f0*/  BRA `(.L_x_265) ;  /* 0xfffffff000b07947 */ /* 0x000fea000383ffff */
        .weak           $__internal_0_$__cuda_sm20_div_u64
        .type           $__internal_0_$__cuda_sm20_div_u64,@function
        .size           $__internal_0_$__cuda_sm20_div_u64,(.L_x_201 - $__internal_0_$__cuda_sm20_div_u64)
$__internal_0_$__cuda_sm20_div_u64:
[----:B------:R-:W1:Y:S08]  /*d600*/  I2F.U64.RP R0, R24 ;  /* 0x0000001800007312 */ /* 0x000e700000309000 */
[----:B-1----:R-:W1:Y:S02]  /*d610*/  MUFU.RCP R0, R0 ;  /* 0x0000000000007308 */ /* 0x002e640000001000 */
[----:B-1----:R-:W-:-:S06]  /*d620*/  VIADD R2, R0, 0x1ffffffe ;  /* 0x1ffffffe00027836 */ /* 0x002fcc0000000000 */
[----:B------:R-:W1:Y:S02]  /*d630*/  F2I.U64.TRUNC R2, R2 ;  /* 0x0000000200027311 */ /* 0x000e64000020d800 */
[----:B-1----:R-:W-:-:S04]  /*d640*/  IMAD.WIDE.U32 R16, R2, R24, RZ ;  /* 0x0000001802107225 */ /* 0x002fc800078e00ff */
[C---:B------:R-:W-:Y:S01]  /*d650*/  IMAD R15, R2.reuse, R25, R17 ;  /* 0x00000019020f7224 */ /* 0x040fe200078e0211 */
[----:B------:R-:W-:Y:S01]  /*d660*/  IADD3 R27, P1, RZ, -R16, RZ ;  /* 0x80000010ff1b7210 */ /* 0x000fe20007f3e0ff */
[----:B------:R-:W-:Y:S02]  /*d670*/  IMAD.MOV.U32 R17, RZ, RZ, R2 ;  /* 0x000000ffff117224 */ /* 0x000fe400078e0002 */
[----:B------:R-:W-:Y:S02]  /*d680*/  IMAD R15, R3, R24, R15 ;  /* 0x00000018030f7224 */ /* 0x000fe400078e020f */
[----:B------:R-:W-:-:S04]  /*d690*/  IMAD.HI.U32 R16, R2, R27, RZ ;  /* 0x0000001b02107227 */ /* 0x000fc800078e00ff */
[----:B------:R-:W-:-:S04]  /*d6a0*/  IMAD.X R15, RZ, RZ, ~R15, P1 ;  /* 0x000000ffff0f7224 */ /* 0x000fc800008e0e0f */
[----:B------:R-:W-:-:S04]  /*d6b0*/  IMAD.WIDE.U32 R16, P1, R2, R15, R16 ;  /* 0x0000000f02107225 */ /* 0x000fc80007820010 */
[C---:B------:R-:W-:Y:S02]  /*d6c0*/  IMAD R29, R3.reuse, R15, RZ ;  /* 0x0000000f031d7224 */ /* 0x040fe400078e02ff */
[----:B------:R-:W-:-:S04]  /*d6d0*/  IMAD.HI.U32 R16, P2, R3, R27, R16 ;  /* 0x0000001b03107227 */ /* 0x000fc80007840010 */
[----:B------:R-:W-:Y:S01]  /*d6e0*/  IMAD.HI.U32 R15, R3, R15, RZ ;  /* 0x0000000f030f7227 */ /* 0x000fe200078e00ff */
[----:B------:R-:W-:-:S03]  /*d6f0*/  IADD3 R17, P3, R29, R16, RZ ;  /* 0x000000101d117210 */ /* 0x000fc60007f7e0ff */
[----:B------:R-:W-:Y:S02]  /*d700*/  IMAD.X R0, R15, 0x1, R3, P1 ;  /* 0x000000010f007824 */ /* 0x000fe400008e0603 */
[----:B------:R-:W-:-:S03]  /*d710*/  IMAD.WIDE.U32 R2, R17, R24, RZ ;  /* 0x0000001811027225 */ /* 0x000fc600078e00ff */
[----:B------:R-:W-:Y:S01]  /*d720*/  IADD3.X R15, RZ, RZ, R0, P3, P2 ;  /* 0x000000ffff0f7210 */ /* 0x000fe20001fe4400 */
[----:B------:R-:W-:Y:S01]  /*d730*/  IMAD R0, R17, R25, R3 ;  /* 0x0000001911007224 */ /* 0x000fe200078e0203 */
[----:B------:R-:W-:-:S03]  /*d740*/  IADD3 R3, P1, RZ, -R2, RZ ;  /* 0x80000002ff037210 */ /* 0x000fc60007f3e0ff */
        /* <DEDUP_REMOVED lines=9> */
[----:B------:R-:W-:-:S03]  /*d7e0*/  IMAD.HI.U32 R2, R17, UR14, RZ ;  /* 0x0000000e11027c27 */ /* 0x000fc6000f8e00ff */
[----:B------:R-:W-:Y:S01]  /*d7f0*/  IADD3.X R15, RZ, RZ, R15, P3, P2 ;  /* 0x000000ffff0f7210 */ /* 0x000fe20001fe440f */
[----:B------:R-:W-:Y:S02]  /*d800*/  IMAD.MOV.U32 R3, RZ, RZ, RZ ;  /* 0x000000ffff037224 */ /* 0x000fe400078e00ff */
[----:B------:R-:W-:-:S04]  /*d810*/  IMAD.WIDE.U32 R2, R17, UR22, R2 ;  /* 0x0000001611027c25 */ /* 0x000fc8000f8e0002 */
[C---:B------:R-:W-:Y:S02]  /*d820*/  IMAD R17, R15.reuse, UR22, RZ ;  /* 0x000000160f117c24 */ /* 0x040fe4000f8e02ff */
[----:B------:R-:W-:-:S04]  /*d830*/  IMAD.HI.U32 R2, P1, R15, UR14, R2 ;  /* 0x0000000e0f027c27 */ /* 0x000fc8000f820002 */
[----:B------:R-:W-:Y:S01]  /*d840*/  IMAD.HI.U32 R0, R15, UR22, RZ ;  /* 0x000000160f007c27 */ /* 0x000fe2000f8e00ff */
[----:B------:R-:W-:-:S03]  /*d850*/  IADD3 R15, P2, R17, R2, RZ ;  /* 0x00000002110f7210 */ /* 0x000fc60007f5e0ff */
[----:B------:R-:W-:Y:S02]  /*d860*/  IMAD.X R0, RZ, RZ, R0, P1 ;  /* 0x000000ffff007224 */ /* 0x000fe400008e0600 */
[----:B------:R-:W-:-:S04]  /*d870*/  IMAD.WIDE.U32 R2, R15, R24, RZ ;  /* 0x000000180f027225 */ /* 0x000fc800078e00ff */
[----:B------:R-:W-:Y:S01]  /*d880*/  IMAD.X R0, RZ, RZ, R0, P2 ;  /* 0x000000ffff007224 */ /* 0x000fe200010e0600 */
[----:B------:R-:W-:Y:S01]  /*d890*/  IADD3 R17, P2, -R2, UR14, RZ ;  /* 0x0000000e02117c10 */ /* 0x000fe2000ff5e1ff */
[----:B------:R-:W-:-:S03]  /*d8a0*/  IMAD R3, R15, R25, R3 ;  /* 0x000000190f037224 */ /* 0x000fc600078e0203 */
[-C--:B------:R-:W-:Y:S01]  /*d8b0*/  ISETP.GE.U32.AND P1, PT, R17, R24.reuse, PT ;  /* 0x000000181100720c */ /* 0x080fe20003f26070 */
[----:B------:R-:W-:-:S05]  /*d8c0*/  IMAD R0, R0, R24, R3 ;  /* 0x0000001800007224 */ /* 0x000fca00078e0203 */
[----:B------:R-:W-:Y:S01]  /*d8d0*/  IADD3.X R16, ~R0, UR22, RZ, P2, !PT ;  /* 0x0000001600107c10 */ /* 0x000fe200097fe5ff */
[----:B------:R-:W-:Y:S01]  /*d8e0*/  VIADD R0, R15, 0x1 ;  /* 0x000000010f007836 */ /* 0x000fe20000000000 */
[----:B------:R-:W-:Y:S02]  /*d8f0*/  IADD3 R2, P2, -R24, R17, RZ ;  /* 0x0000001118027210 */ /* 0x000fe40007f5e1ff */
[----:B------:R-:W-:-:S03]  /*d900*/  ISETP.GE.U32.AND.EX P1, PT, R16, R25, PT, P1 ;  /* 0x000000191000720c */ /* 0x000fc60003f26110 */
[----:B------:R-:W-:Y:S01]  /*d910*/  IMAD.X R3, R16, 0x1, ~R25, P2 ;  /* 0x0000000110037824 */ /* 0x000fe200010e0e19 */
[----:B------:R-:W-:Y:S02]  /*d920*/  SEL R2, R2, R17, P1 ;  /* 0x0000001102027207 */ /* 0x000fe40000800000 */
[----:B------:R-:W-:Y:S02]  /*d930*/  SEL R15, R0, R15, P1 ;  /* 0x0000000f000f7207 */ /* 0x000fe40000800000 */
[----:B------:R-:W-:Y:S02]  /*d940*/  SEL R3, R3, R16, P1 ;  /* 0x0000001003037207 */ /* 0x000fe40000800000 */
[----:B------:R-:W-:Y:S01]  /*d950*/  ISETP.GE.U32.AND P1, PT, R2, R24, PT ;  /* 0x000000180200720c */ /* 0x000fe20003f26070 */
[----:B------:R-:W-:Y:S01]  /*d960*/  VIADD R0, R15, 0x1 ;  /* 0x000000010f007836 */ /* 0x000fe20000000000 */
[----:B------:R-:W-:Y:S01]  /*d970*/  ISETP.NE.U32.AND P2, PT, R24, RZ, PT ;  /* 0x000000ff1800720c */ /* 0x000fe20003f45070 */
[----:B------:R-:W-:Y:S01]  /*d980*/  IMAD.MOV.U32 R2, RZ, RZ, R12 ;  /* 0x000000ffff027224 */ /* 0x000fe200078e000c */
[----:B------:R-:W-:Y:S01]  /*d990*/  ISETP.GE.U32.AND.EX P1, PT, R3, R25, PT, P1 ;  /* 0x000000190300720c */ /* 0x000fe20003f26110 */
[----:B------:R-:W-:Y:S01]  /*d9a0*/  IMAD.MOV.U32 R3, RZ, RZ, 0x0 ;  /* 0x00000000ff037424 */ /* 0x000fe200078e00ff */
[----:B------:R-:W-:-:S02]  /*d9b0*/  ISETP.NE.AND.EX P2, PT, R25, RZ, PT, P2 ;  /* 0x000000ff1900720c */ /* 0x000fc40003f45320 */
[----:B------:R-:W-:-:S04]  /*d9c0*/  SEL R0, R0, R15, P1 ;  /* 0x0000000f00007207 */ /* 0x000fc80000800000 */
[----:B------:R-:W-:Y:S01]  /*d9d0*/  SEL R0, R0, 0xffffffff, P2 ;  /* 0xffffffff00007807 */ /* 0x000fe20001000000 */
[----:B------:R-:W-:Y:S06]  /*d9e0*/  RET.REL.NODEC R2 `(_ZN7cutlass13device_kernelINS_4gemm6kernel13GemmUniversalINS1_17GroupProblemShapeIN4cute5tupleIJiiiEEEEENS1_10collective13CollectiveMmaINS1_39MainloopSm90ArrayTmaGmmaWarpSpecializedILi3ENS6_IJNS5_1CILi2EEENSC_ILi1EEESE_EEENS1_43KernelPtrArrayTmaWarpSpecializedCooperativeEEENS6_IJNSC_ILi128EEESI_SI_EEENS_10bfloat16_tEPNS6_IJlSE_NSC_ILi0EEEEEESK_SN_NS5_8TiledMMAINS5_8MMA_AtomIJNS5_4SM904GMMA28MMA_64x128x16_F32BF16BF16_SSILNSR_5MajorE0ELST_0ELNSR_7ScaleInE1ELSU_1EEEEEENS5_6LayoutISF_NS6_IJSE_SL_SL_EEEEENS6_IJNS5_10UnderscoreES10_S10_EEEEENS5_13SM90_TMA_LOADENS5_14ComposedLayoutINS5_7SwizzleILi3ELi4ELi3EEENS5_18smem_ptr_flag_bitsILi16EEENSX_INS6_IJNSC_ILi8EEENSC_ILi64EEEEEENS6_IJS1A_SE_EEEEEEEvNS5_8identityENS5_23SM90_TMA_LOAD_MULTICASTES1E_vS1F_EENS_8epilogue10collective18CollectiveEpilogueINS1I_30Sm90PtrArrayTmaWarpSpecializedILi4ELi2ELi16ELb1ELb0ELi2EEEJSJ_NS6_IJSI_NSC_ILi32EEEEEENS_6half_tEPNS6_IJSE_lSL_EEES1P_S1R_NS1I_6fusion15FusionCallbacksIS1M_NS1S_17LinearCombinationIS1P_fS1P_fLNS_15FloatRoundStyleE2EEESJ_S1O_JEEES13_NS14_IS16_S18_NSX_INS6_IJS1A_S19_EEENS6_IJSE_S1A_EEEEEEENS5_17SM75_U16x8_LDSM_TENS5_14SM90_TMA_STOREES21_NS5_17SM90_U16x8_STSM_TENS5_9Copy_AtomIJNS5_17SM90_U32x4_STSM_NES1P_EEEvEEEvvEEEEvNT_6ParamsE) ;  /* 0xffffff2402847950 */ /* 0x000fec0003c3ffff */
.L_x_201:
[----:B------:R-:W-:Y:S01]  /*d9f0*/  UMOV UR24, UR32 ;  /* 0x0000002000187c82 */ /* 0x000fe20008000000 */
[----:B------:R-:W-:Y:S02]  /*da00*/  UMOV UR25, UR35 ;  /* 0x0000002300197c82 */ /* 0x000fe40008000000 */
[----:B------:R-:W1:Y:S08]  /*da10*/  I2F.U64.RP R13, UR24 ;  /* 0x00000018000d7d12 */ /* 0x000e700008309000 */
[----:B-1----:R-:W1:Y:S02]  /*da20*/  MUFU.RCP R13, R13 ;  /* 0x0000000d000d7308 */ /* 0x002e640000001000 */
[----:B-1----:R-:W-:-:S06]  /*da30*/  VIADD R2, R13, 0x1ffffffe ;  /* 0x1ffffffe0d027836 */ /* 0x002fcc0000000000 */
[----:B------:R-:W1:Y:S02]  /*da40*/  F2I.U64.TRUNC R2, R2 ;  /* 0x0000000200027311 */ /* 0x000e64000020d800 */
[----:B-1----:R-:W-:Y:S01]  /*da50*/  R2UR UR24, R2 ;  /* 0x00000000021872ca */ /* 0x002fe200000e0000 */
[----:B------:R-:W-:Y:S01]  /*da60*/  IMAD.MOV.U32 R2, RZ, RZ, R12 ;  /* 0x000000ffff027224 */ /* 0x000fe200078e000c */
[----:B------:R-:W-:Y:S01]  /*da70*/  R2UR UR25, R3 ;  /* 0x00000000031972ca */ /* 0x000fe200000e0000 */
[----:B------:R-:W-:-:S10]  /*da80*/  IMAD.MOV.U32 R3, RZ, RZ, 0x0 ;  /* 0x00000000ff037424 */ /* 0x000fd400078e00ff */
[----:B------:R-:W-:-:S04]  /*da90*/  UIMAD.WIDE.U32 UR26, UR24, UR32, URZ ;  /* 0x00000020181a72a5 */ /* 0x000fc8000f8e003f */
[----:B------:R-:W-:Y:S02]  /*daa0*/  UIMAD UR27, UR24, UR35, UR27 ;  /* 0x00000023181b72a4 */ /* 0x000fe4000f8e021b */
[----:B------:R-:W-:Y:S02]  /*dab0*/  UIADD3 UR36, UP1, URZ, -UR26, URZ ;  /* 0x8000001a3f247290 */ /* 0x000fe4000ff3e03f */
[----:B------:R-:W-:Y:S02]  /*dac0*/  UIMAD UR28, UR25, UR32, UR27 ;  /* 0x00000020191c72a4 */ /* 0x000fe4000f8e021b */
[----:B------:R-:W-:Y:S02]  /*dad0*/  UIMAD.WIDE.U32 UR26, UR24, UR36, URZ ;  /* 0x00000024181a72a5 */ /* 0x000fe4000f8e003f */
[----:B------:R-:W-:-:S05]  /*dae0*/  UIADD3.X UR37, URZ, ~UR28, URZ, UP1, !UPT ;  /* 0x8000001c3f257290 */ /* 0x000fca0008ffe43f */
[----:B------:R-:W-:Y:S01]  /*daf0*/  UMOV UR26, UR27 ;  /* 0x0000001b001a7c82 */ /* 0x000fe20008000000 */
[----:B------:R-:W-:Y:S02]  /*db00*/  UMOV UR27, UR24 ;  /* 0x00000018001b7c82 */ /* 0x000fe40008000000 */
[----:B------:R-:W-:Y:S02]  /*db10*/  UIMAD.WIDE.U32 UR28, UP1, UR24, UR37, UR26 ;  /* 0x00000025181c72a5 */ /* 0x000fe4000f82001a */
[----:B------:R-:W-:Y:S02]  /*db20*/  UIMAD.WIDE.U32 UR26, UR25, UR37, URZ ;  /* 0x00000025191a72a5 */ /* 0x000fe4000f8e003f */
[----:B------:R-:W-:Y:S02]  /*db30*/  UIMAD.WIDE.U32 UR28, UP2, UR25, UR36, UR28 ;  /* 0x00000024191c72a5 */ /* 0x000fe4000f84001c */
[----:B------:R-:W-:Y:S02]  /*db40*/  UIMAD UR37, UR25, UR37, URZ ;  /* 0x00000025192572a4 */ /* 0x000fe4000f8e023f */
[----:B------:R-:W-:-:S02]  /*db50*/  UIADD3.X UR26, UR27, UR25, URZ, UP1, !UPT ;  /* 0x000000191b1a7290 */ /* 0x000fc40008ffe43f */
[----:B------:R-:W-:-:S04]  /*db60*/  UIADD3 UR29, UP4, UR37, UR29, URZ ;  /* 0x0000001d251d7290 */ /* 0x000fc8000ff9e03f */
[----:B------:R-:W-:Y:S02]  /*db70*/  UIMAD.WIDE.U32 UR24, UR29, UR32, URZ ;  /* 0x000000201d1872a5 */ /* 0x000fe4000f8e003f */
[----:B------:R-:W-:Y:S02]  /*db80*/  UIADD3.X UR36, URZ, URZ, UR26, UP4, UP2 ;  /* 0x0000003f3f247290 */ /* 0x000fe4000a7e441a */
[----:B------:R-:W-:Y:S02]  /*db90*/  UIMAD UR25, UR29, UR35, UR25 ;  /* 0x000000231d1972a4 */ /* 0x000fe4000f8e0219 */
[----:B------:R-:W-:Y:S02]  /*dba0*/  UIADD3 UR37, UP1, URZ, -UR24, URZ ;  /* 0x800000183f257290 */ /* 0x000fe4000ff3e03f */
[----:B------:R-:W-:Y:S02]  /*dbb0*/  UIMAD UR26, UR36, UR32, UR25 ;  /* 0x00000020241a72a4 */ /* 0x000fe4000f8e0219 */
[----:B------:R-:W-:-:S02]  /*dbc0*/  UIMAD.WIDE.U32 UR24, UR29, UR37, URZ ;  /* 0x000000251d1872a5 */ /* 0x000fc4000f8e003f */
[----:B------:R-:W-:-:S05]  /*dbd0*/  UIADD3.X UR38, URZ, ~UR26, URZ, UP1, !UPT ;  /* 0x8000001a3f267290 */ /* 0x000fca0008ffe43f */
[----:B------:R-:W-:Y:S01]  /*dbe0*/  UMOV UR28, UR25 ;  /* 0x00000019001c7c82 */ /* 0x000fe20008000000 */
[----:B------:R-:W-:Y:S02]  /*dbf0*/  UIMAD.WIDE.U32 UR24, UR36, UR38, URZ ;  /* 0x00000026241872a5 */ /* 0x000fe4000f8e003f */
[----:B------:R-:W-:Y:S02]  /*dc00*/  UIMAD.WIDE.U32 UR26, UP1, UR29, UR38, UR28 ;  /* 0x000000261d1a72a5 */ /* 0x000fe4000f82001c */
[----:B------:R-:W-:Y:S02]  /*dc10*/  UIMAD UR28, UR36, UR38, URZ ;  /* 0x00000026241c72a4 */ /* 0x000fe4000f8e023f */
[----:B------:R-:W-:Y:S02]  /*dc20*/  UIMAD.WIDE.U32 UR26, UP2, UR36, UR37, UR26 ;  /* 0x00000025241a72a5 */ /* 0x000fe4000f84001a */
[----:B------:R-:W-:Y:S02]  /*dc30*/  UIADD3.X UR36, UR25, UR36, URZ, UP1, !UPT ;  /* 0x0000002419247290 */ /* 0x000fe40008ffe43f */
[----:B------:R-:W-:Y:S01]  /*dc40*/  UIADD3 UR28, UP4, UR28, UR27, URZ ;  /* 0x0000001b1c1c7290 */ /* 0x000fe2000ff9e03f */
[----:B------:R-:W-:-:S03]  /*dc50*/  UMOV UR25, URZ ;  /* 0x0000003f00197c82 */ /* 0x000fc60008000000 */
[----:B------:R-:W-:Y:S02]  /*dc60*/  UIMAD.WIDE.U32 UR26, UR28, UR33, URZ ;  /* 0x000000211c1a72a5 */ /* 0x000fe4000f8e003f */
[----:B------:R-:W-:-:S05]  /*dc70*/  UIADD3.X UR36, URZ, URZ, UR36, UP4, UP2 ;  /* 0x0000003f3f247290 */ /* 0x000fca000a7e4424 */
[----:B------:R-:W-:Y:S01]  /*dc80*/  UMOV UR24, UR27 ;  /* 0x0000001b00187c82 */ /* 0x000fe20008000000 */
[----:B------:R-:W-:Y:S02]  /*dc90*/  UIMAD.WIDE.U32 UR26, UR36, UR34, URZ ;  /* 0x00000022241a72a5 */ /* 0x000fe4000f8e003f */
[----:B------:R-:W-:Y:S02]  /*dca0*/  UIMAD.WIDE.U32 UR24, UR28, UR34, UR24 ;  /* 0x000000221c1872a5 */ /* 0x000fe4000f8e0018 */
[----:B------:R-:W-:Y:S02]  /*dcb0*/  UIMAD UR28, UR36, UR34, URZ ;  /* 0x00000022241c72a4 */ /* 0x000fe4000f8e023f */
[----:B------:R-:W-:-:S04]  /*dcc0*/  UIMAD.WIDE.U32 UR24, UP1, UR36, UR33, UR24 ;  /* 0x00000021241872a5 */ /* 0x000fc8000f820018 */
[----:B------:R-:W-:Y:S02]  /*dcd0*/  UIADD3 UR28, UP2, UR28, UR25, URZ ;  /* 0x000000191c1c7290 */ /* 0x000fe4000ff5e03f */
[----:B------:R-:W-:Y:S02]  /*dce0*/  UIADD3.X UR26, UR27, URZ, URZ, UP1, !UPT ;  /* 0x0000003f1b1a7290 */ /* 0x000fe40008ffe43f */
[----:B------:R-:W-:Y:S02]  /*dcf0*/  UIMAD.WIDE.U32 UR24, UR28, UR32, URZ ;  /* 0x000000201c1872a5 */ /* 0x000fe4000f8e003f */
[----:B------:R-:W-:Y:S02]  /*dd00*/  UIADD3.X UR26, URZ, UR26, URZ, UP2, !UPT ;  /* 0x0000001a3f1a7290 */ /* 0x000fe400097fe43f */
[----:B------:R-:W-:Y:S02]  /*dd10*/  UIMAD UR25, UR28, UR35, UR25 ;  /* 0x000000231c1972a4 */ /* 0x000fe4000f8e0219 */
[----:B------:R-:W-:-:S02]  /*dd20*/  UIADD3 UR27, UP2, -UR24, UR33, URZ ;  /* 0x00000021181b7290 */ /* 0x000fc4000ff5e13f */
[----:B------:R-:W-:Y:S02]  /*dd30*/  UIMAD UR25, UR26, UR32, UR25 ;  /* 0x000000201a1972a4 */ /* 0x000fe4000f8e0219 */
[----:B------:R-:W-:Y:S02]  /*dd40*/  UISETP.GE.U32.AND UP1, UPT, UR27, UR32, UPT ;  /* 0x000000201b00728c */ /* 0x000fe4000bf26070 */
[----:B------:R-:W-:Y:S02]  /*dd50*/  UIADD3.X UR34, ~UR25, UR34, URZ, UP2, !UPT ;  /* 0x0000002219227290 */ /* 0x000fe400097fe53f */
[----:B------:R-:W-:Y:S02]  /*dd60*/  UIADD3 UR25, UP2, -UR32, UR27, URZ ;  /* 0x0000001b20197290 */ /* 0x000fe4000ff5e13f */
[----:B------:R-:W-:Y:S02]  /*dd70*/  UISETP.GE.U32.AND.EX UP1, UPT, UR34, UR35, UPT, UP1 ;  /* 0x000000232200728c */ /* 0x000fe4000bf26110 */
[----:B------:R-:W-:-:S02]  /*dd80*/  UIADD3 UR24, UR28, 0x1, URZ ;  /* 0x000000011c187890 */ /* 0x000fc4000fffe03f */
[----:B------:R-:W-:Y:S02]  /*dd90*/  UIADD3.X UR26, ~UR35, UR34, URZ, UP2, !UPT ;  /* 0x00000022231a7290 */ /* 0x000fe400097fe53f */
[----:B------:R-:W-:Y:S02]  /*dda0*/  USEL UR25, UR25, UR27, UP1 ;  /* 0x0000001b19197287 */ /* 0x000fe40008800000 */
[----:B------:R-:W-:Y:S02]  /*ddb0*/  USEL UR26, UR26, UR34, UP1 ;  /* 0x000000221a1a7287 */ /* 0x000fe40008800000 */
[----:B------:R-:W-:Y:S02]  /*ddc0*/  USEL UR28, UR24, UR28, UP1 ;  /* 0x0000001c181c7287 */ /* 0x000fe40008800000 */
[----:B------:R-:W-:Y:S02]  /*ddd0*/  UISETP.GE.U32.AND UP1, UPT, UR25, UR32, UPT ;  /* 0x000000201900728c */ /* 0x000fe4000bf26070 */
[----:B------:R-:W-:-:S02]  /*dde0*/  UISETP.NE.U32.AND UP2, UPT, UR32, URZ, UPT ;  /* 0x0000003f2000728c */ /* 0x000fc4000bf45070 */
[----:B------:R-:W-:Y:S02]  /*ddf0*/  UIADD3 UR24, UR28, 0x1, URZ ;  /* 0x000000011c187890 */ /* 0x000fe4000fffe03f */
[----:B------:R-:W-:Y:S02]  /*de00*/  UISETP.GE.U32.AND.EX UP1, UPT, UR26, UR35, UPT, UP1 ;  /* 0x000000231a00728c */ /* 0x000fe4000bf26110 */
[----:B------:R-:W-:Y:S02]  /*de10*/  UISETP.NE.AND.EX UP2, UPT, UR35, URZ, UPT, UP2 ;  /* 0x0000003f2300728c */ /* 0x000fe4000bf45320 */
[----:B------:R-:W-:-:S04]  /*de20*/  USEL UR24, UR24, UR28, UP1 ;  /* 0x0000001c18187287 */ /* 0x000fc80008800000 */
[----:B------:R-:W-:Y:S01]  /*de30*/  USEL UR25, UR24, 0xffffffff, UP2 ;  /* 0xffffffff18197887 */ /* 0x000fe20009000000 */
[----:B------:R-:W-:Y:S11]  /*de40*/  RET.REL.NODEC R2 `(_ZN7cutlass13device_kernelINS_4gemm6kernel13GemmUniversalINS1_17GroupProblemShapeIN4cute5tupleIJiiiEEEEENS1_10collective13CollectiveMmaINS1_39MainloopSm90ArrayTmaGmmaWarpSpecializedILi3ENS6_IJNS5_1CILi2EEENSC_ILi1EEESE_EEENS1_43KernelPtrArrayTmaWarpSpecializedCooperativeEEENS6_IJNSC_ILi128EEESI_SI_EEENS_10bfloat16_tEPNS6_IJlSE_NSC_ILi0EEEEEESK_SN_NS5_8TiledMMAINS5_8MMA_AtomIJNS5_4SM904GMMA28MMA_64x128x16_F32BF16BF16_SSILNSR_5MajorE0ELST_0ELNSR_7ScaleInE1ELSU_1EEEEEENS5_6LayoutISF_NS6_IJSE_SL_SL_EEEEENS6_IJNS5_10UnderscoreES10_S10_EEEEENS5_13SM90_TMA_LOADENS5_14ComposedLayoutINS5_7SwizzleILi3ELi4ELi3EEENS5_18smem_ptr_flag_bitsILi16EEENSX_INS6_IJNSC_ILi8EEENSC_ILi64EEEEEENS6_IJS1A_SE_EEEEEEEvNS5_8identityENS5_23SM90_TMA_LOAD_MULTICASTES1E_vS1F_EENS_8epilogue10collective18CollectiveEpilogueINS1I_30Sm90PtrArrayTmaWarpSpecializedILi4ELi2ELi16ELb1ELb0ELi2EEEJSJ_NS6_IJSI_NSC_ILi32EEEEEENS_6half_tEPNS6_IJSE_lSL_EEES1P_S1R_NS1I_6fusion15FusionCallbacksIS1M_NS1S_17LinearCombinationIS1P_fS1P_fLNS_15FloatRoundStyleE2EEESJ_S1O_JEEES13_NS14_IS16_S18_NSX_INS6_IJS1A_S19_EEENS6_IJSE_S1A_EEEEEEENS5_17SM75_U16x8_LDSM_TENS5_14SM90_TMA_STOREES21_NS5_17SM90_U16x8_STSM_TENS5_9Copy_AtomIJNS5_17SM90_U32x4_STSM_NES1P_EEEvEEEvvEEEEvNT_6ParamsE) ;  /* 0xffffff20026c7950 */ /* 0x000ff60003c3ffff */
.L_x_266:
[----:B------:R-:W-:-:S00]  /*de50*/  BRA `(.L_x_266) ;  /* 0xfffffffc00fc7947 */ /* 0x000fc0000383ffff */
[----:B------:R-:W-:-:S00]  /*de60*/  NOP ;  /* 0x0000000000007918 */ /* 0x000fc00000000000 */
        /* <DEDUP_REMOVED lines=9> */
.L_x_267:


//--------------------- .nv.global.init           --------------------------
	.section	.nv.global.init,"aw",@progbits
.nv.global.init:
	.type		$str$24,@object
	.size		$str$24,($str$25 - $str$24)
$str$24:
        /*0000*/ 	.byte	0x28, 0x61, 0x64, 0x64, 0x72, 0x65, 0x73, 0x73, 0x20, 0x26, 0x20, 0x6d, 0x61, 0x73, 0x6b, 0x29
        /*0010*/ 	.byte	0x20, 0x3d, 0x3d, 0x20, 0x30, 0x00
	.type		$str$25,@object
	.size		$str$25,(__unnamed_1 - $str$25)
$str$25:
        /*0016*/ 	.byte	0x2f, 0x74, 0x6d, 0x70, 0x2f, 0x63, 0x75, 0x74, 0x6c, 0x61, 0x73, 0x73, 0x5f, 0x73, 0x77, 0x65
        /*0026*/ 	.byte	0x65, 0x70, 0x5f, 0x73, 0x72, 0x63, 0x2f, 0x69, 0x6e, 0x63, 0x6c, 0x75, 0x64, 0x65, 0x2f, 0x63
        /*0036*/ 	.byte	0x75, 0x74, 0x65, 0x2f, 0x70, 0x6f, 0x69, 0x6e, 0x74, 0x65, 0x72, 0x5f, 0x66, 0x6c, 0x61, 0x67
        /*0046*/ 	.byte	0x67, 0x65, 0x64, 0x2e, 0x68, 0x70, 0x70, 0x00
	.type		__unnamed_1,@object
	.size		__unnamed_1,(.L_0 - __unnamed_1)
__unnamed_1:
        /*004e*/ 	.byte	0x61, 0x75, 0x74, 0x6f, 0x20, 0x63, 0x75, 0x74, 0x65, 0x3a, 0x3a, 0x61, 0x73, 0x5f, 0x70, 0x6f
        /* <DEDUP_REMOVED lines=27> */
        /*020e*/ 	.byte	0x30, 0x39, 0x36, 0x3e, 0x3e, 0x3e, 0x3e, 0x3e, 0x5d, 0x00
.L_0:


//--------------------- .nv.shared._ZN7cutlass13device_kernelINS_4gemm6kernel13GemmUniversalINS1_17GroupProblemShapeIN4cute5tupleIJiiiEEEEENS1_10collective13CollectiveMmaINS1_39MainloopSm90ArrayTmaGmmaWarpSpecializedILi3ENS6_IJNS5_1CILi2EEENSC_ILi1EEESE_EEENS1_43KernelPtrArrayTmaWarpSpecializedCooperativeEEENS6_IJNSC_ILi128EEESI_SI_EEENS_10bfloat16_tEPNS6_IJlSE_NSC_ILi0EEEEEESK_SN_NS5_8TiledMMAINS5_8MMA_AtomIJNS5_4SM904GMMA28MMA_64x128x16_F32BF16BF16_SSILNSR_5MajorE0ELST_0ELNSR_7ScaleInE1ELSU_1EEEEEENS5_6LayoutISF_NS6_IJSE_SL_SL_EEEEENS6_IJNS5_10UnderscoreES10_S10_EEEEENS5_13SM90_TMA_LOADENS5_14ComposedLayoutINS5_7SwizzleILi3ELi4ELi3EEENS5_18smem_ptr_flag_bitsILi16EEENSX_INS6_IJNSC_ILi8EEENSC_ILi64EEEEEENS6_IJS1A_SE_EEEEEEEvNS5_8identityENS5_23SM90_TMA_LOAD_MULTICASTES1E_vS1F_EENS_8epilogue10collective18CollectiveEpilogueINS1I_30Sm90PtrArrayTmaWarpSpecializedILi4ELi2ELi16ELb1ELb0ELi2EEEJSJ_NS6_IJSI_NSC_ILi32EEEEEENS_6half_tEPNS6_IJSE_lSL_EEES1P_S1R_NS1I_6fusion15FusionCallbacksIS1M_NS1S_17LinearCombinationIS1P_fS1P_fLNS_15FloatRoundStyleE2EEESJ_S1O_JEEES13_NS14_IS16_S18_NSX_INS6_IJS1A_S19_EEENS6_IJSE_S1A_EEEEEEENS5_17SM75_U16x8_LDSM_TENS5_14SM90_TMA_STOREES21_NS5_17SM90_U16x8_STSM_TENS5_9Copy_AtomIJNS5_17SM90_U32x4_STSM_NES1P_EEEvEEEvvEEEEvNT_6ParamsE --------------------------
	.section	.nv.shared._ZN7cutlass13device_kernelINS_4gemm6kernel13GemmUniversalINS1_17GroupProblemShapeIN4cute5tupleIJiiiEEEEENS1_10collective13CollectiveMmaINS1_39MainloopSm90ArrayTmaGmmaWarpSpecializedILi3ENS6_IJNS5_1CILi2EEENSC_ILi1EEESE_EEENS1_43KernelPtrArrayTmaWarpSpecializedCooperativeEEENS6_IJNSC_ILi128EEESI_SI_EEENS_10bfloat16_tEPNS6_IJlSE_NSC_ILi0EEEEEESK_SN_NS5_8TiledMMAINS5_8MMA_AtomIJNS5_4SM904GMMA28MMA_64x128x16_F32BF16BF16_SSILNSR_5MajorE0ELST_0ELNSR_7ScaleInE1ELSU_1EEEEEENS5_6LayoutISF_NS6_IJSE_SL_SL_EEEEENS6_IJNS5_10UnderscoreES10_S10_EEEEENS5_13SM90_TMA_LOADENS5_14ComposedLayoutINS5_7SwizzleILi3ELi4ELi3EEENS5_18smem_ptr_flag_bitsILi16EEENSX_INS6_IJNSC_ILi8EEENSC_ILi64EEEEEENS6_IJS1A_SE_EEEEEEEvNS5_8identityENS5_23SM90_TMA_LOAD_MULTICASTES1E_vS1F_EENS_8epilogue10collective18CollectiveEpilogueINS1I_30Sm90PtrArrayTmaWarpSpecializedILi4ELi2ELi16ELb1ELb0ELi2EEEJSJ_NS6_IJSI_NSC_ILi32EEEEEENS_6half_tEPNS6_IJSE_lSL_EEES1P_S1R_NS1I_6fusion15FusionCallbacksIS1M_NS1S_17LinearCombinationIS1P_fS1P_fLNS_15FloatRoundStyleE2EEESJ_S1O_JEEES13_NS14_IS16_S18_NSX_INS6_IJS1A_S19_EEENS6_IJSE_S1A_EEEEEEENS5_17SM75_U16x8_LDSM_TENS5_14SM90_TMA_STOREES21_NS5_17SM90_U16x8_STSM_TENS5_9Copy_AtomIJNS5_17SM90_U32x4_STSM_NES1P_EEEvEEEvvEEEEvNT_6ParamsE,"aw",@nobits
	.sectionflags	@""
	.align	16
	.zero		1024


//--------------------- .nv.shared.reserved.0     --------------------------
	.section	.nv.shared.reserved.0,"aw",@nobits
	.weak		__nv_reservedSMEM_offset_0_alias
	.size		__nv_reservedSMEM_offset_0_alias, 0, 0
	.other		__nv_reservedSMEM_offset_0_alias,@"STO_CUDA_RESERVED_SHARED STV_DEFAULT"
__nv_reservedSMEM_offset_0_alias:
	.zero		0


//--------------------- .nv.global                --------------------------
	.section	.nv.global,"aw",@nobits
.nv.global:
	.type		_ZN39_INTERNAL_34753772_4_k_cu_ae3cd825_32754cute1_E,@object
	.size		_ZN39_INTERNAL_34753772_4_k_cu_ae3cd825_32754cute1_E,(_ZN39_INTERNAL_34753772_4_k_cu_ae3cd825_32754cuda3std3__45__cpo6cbeginE - _ZN39_INTERNAL_34753772_4_k_cu_ae3cd825_32754cute1_E)
_ZN39_INTERNAL_34753772_4_k_cu_ae3cd825_32754cute1_E:
	.zero		1
	.type		_ZN39_INTERNAL_34753772_4_k_cu_ae3cd825_32754cuda3std3__45__cpo6cbeginE,@object
	.size		_ZN39_INTERNAL_34753772_4_k_cu_ae3cd825_32754cuda3std3__45__cpo6cbeginE,(_ZN39_INTERNAL_34753772_4_k_cu_ae3cd825_32754cuda3std3__48in_placeE - _ZN39_INTERNAL_34753772_4_k_cu_ae3cd825_32754cuda3std3__45__cpo6cbeginE)
_ZN39_INTERNAL_34753772_4_k_cu_ae3cd825_32754cuda3std3__45__cpo6cbeginE:
	.zero		1
	.type		_ZN39_INTERNAL_34753772_4_k_cu_ae3cd825_32754cuda3std3__48in_placeE,@object
	.size		_ZN39_INTERNAL_34753772_4_k_cu_ae3cd825_32754cuda3std3__48in_placeE,(_ZN39_INTERNAL_34753772_4_k_cu_ae3cd825_32754cuda3std6ranges3__45__cpo9iter_moveE - _ZN39_INTERNAL_34753772_4_k_cu_ae3cd825_32754cuda3std3__48in_placeE)
_ZN39_INTERNAL_34753772_4_k_cu_ae3cd825_32754cuda3std3__48in_placeE:
	.zero		1
	.type		_ZN39_INTERNAL_34753772_4_k_cu_ae3cd825_32754cuda3std6ranges3__45__cpo9iter_moveE,@object
	.size		_ZN39_INTERNAL_34753772_4_k_cu_ae3cd825_32754cuda3std6ranges3__45__cpo9iter_moveE,(_ZN39_INTERNAL_34753772_4_k_cu_ae3cd825_32754cuda3std3__45__cpo5beginE - _ZN39_INTERNAL_34753772_4_k_cu_ae3cd825_32754cuda3std6ranges3__45__cpo9iter_moveE)
_ZN39_INTERNAL_34753772_4_k_cu_ae3cd825_32754cuda3std6ranges3__45__cpo9iter_moveE:
	.zero		1
	.type		_ZN39_INTERNAL_34753772_4_k_cu_ae3cd825_32754cuda3std3__45__cpo5beginE,@object
	.size		_ZN39_INTERNAL_34753772_4_k_cu_ae3cd825_32754cuda3std3__45__cpo5beginE,(_ZN39_INTERNAL_34753772_4_k_cu_ae3cd825_32754cuda3std3__441_GLOBAL__N__34753772_4_k_cu_ae3cd825_32756ignoreE - _ZN39_INTERNAL_34753772_4_k_cu_ae3cd825_32754cuda3std3__45__cpo5beginE)
_ZN39_INTERNAL_34753772_4_k_cu_ae3cd825_32754cuda3std3__45__cpo5beginE:
	.zero		1
	.type		_ZN39_INTERNAL_34753772_4_k_cu_ae3cd825_32754cuda3std3__441_GLOBAL__N__34753772_4_k_cu_ae3cd825_32756ignoreE,@object
	.size		_ZN39_INTERNAL_34753772_4_k_cu_ae3cd825_32754cuda3std3__441_GLOBAL__N__34753772_4_k_cu_ae3cd825_32756ignoreE,(_ZN39_INTERNAL_34753772_4_k_cu_ae3cd825_32754cute7productE - _ZN39_INTERNAL_34753772_4_k_cu_ae3cd825_32754cuda3std3__441_GLOBAL__N__34753772_4_k_cu_ae3cd825_32756ignoreE)
_ZN39_INTERNAL_34753772_4_k_cu_ae3cd825_32754cuda3std3__441_GLOBAL__N__34753772_4_k_cu_ae3cd825_32756ignoreE:
	.zero		1
	.type		_ZN39_INTERNAL_34753772_4_k_cu_ae3cd825_32754cute7productE,@object
	.size		_ZN39_INTERNAL_34753772_4_k_cu_ae3cd825_32754cute7productE,(_ZN39_INTERNAL_34753772_4_k_cu_ae3cd825_32754cuda3std3__45__cpo3endE - _ZN39_INTERNAL_34753772_4_k_cu_ae3cd825_32754cute7productE)
_ZN39_INTERNAL_34753772_4_k_cu_ae3cd825_32754cute7productE:
	.zero		1
	.type		_ZN39_INTERNAL_34753772_4_k_cu_ae3cd825_32754cuda3std3__45__cpo3endE,@object
	.size		_ZN39_INTERNAL_34753772_4_k_cu_ae3cd825_32754cuda3std3__45__cpo3endE,(_ZN39_INTERNAL_34753772_4_k_cu_ae3cd825_32754cuda3std3__419piecewise_constructE - _ZN39_INTERNAL_34753772_4_k_cu_ae3cd825_32754cuda3std3__45__cpo3endE)
_ZN39_INTERNAL_34753772_4_k_cu_ae3cd825_32754cuda3std3__45__cpo3endE:
	.zero		1
	.type		_ZN39_INTERNAL_34753772_4_k_cu_ae3cd825_32754cuda3std3__419piecewise_constructE,@object
	.size		_ZN39_INTERNAL_34753772_4_k_cu_ae3cd825_32754cuda3std3__419piecewise_constructE,(_ZN39_INTERNAL_34753772_4_k_cu_ae3cd825_32754cuda3std3__45__cpo4cendE - _ZN39_INTERNAL_34753772_4_k_cu_ae3cd825_32754cuda3std3__419piecewise_constructE)
_ZN39_INTERNAL_34753772_4_k_cu_ae3cd825_32754cuda3std3__419piecewise_constructE:
	.zero		1
	.type		_ZN39_INTERNAL_34753772_4_k_cu_ae3cd825_32754cuda3std3__45__cpo4cendE,@object
	.size		_ZN39_INTERNAL_34753772_4_k_cu_ae3cd825_32754cuda3std3__45__cpo4cendE,(_ZN39_INTERNAL_34753772_4_k_cu_ae3cd825_32754cuda3std6ranges3__45__cpo4swapE - _ZN39_INTERNAL_34753772_4_k_cu_ae3cd825_32754cuda3std3__45__cpo4cendE)
_ZN39_INTERNAL_34753772_4_k_cu_ae3cd825_32754cuda3std3__45__cpo4cendE:
	.zero		1
	.type		_ZN39_INTERNAL_34753772_4_k_cu_ae3cd825_32754cuda3std6ranges3__45__cpo4swapE,@object
	.size		_ZN39_INTERNAL_34753772_4_k_cu_ae3cd825_32754cuda3std6ranges3__45__cpo4swapE,(.L_8 - _ZN39_INTERNAL_34753772_4_k_cu_ae3cd825_32754cuda3std6ranges3__45__cpo4swapE)
_ZN39_INTERNAL_34753772_4_k_cu_ae3cd825_32754cuda3std6ranges3__45__cpo4swapE:
	.zero		1
.L_8:


//--------------------- .nv.constant0._ZN7cutlass13device_kernelINS_4gemm6kernel13GemmUniversalINS1_17GroupProblemShapeIN4cute5tupleIJiiiEEEEENS1_10collective13CollectiveMmaINS1_39MainloopSm90ArrayTmaGmmaWarpSpecializedILi3ENS6_IJNS5_1CILi2EEENSC_ILi1EEESE_EEENS1_43KernelPtrArrayTmaWarpSpecializedCooperativeEEENS6_IJNSC_ILi128EEESI_SI_EEENS_10bfloat16_tEPNS6_IJlSE_NSC_ILi0EEEEEESK_SN_NS5_8TiledMMAINS5_8MMA_AtomIJNS5_4SM904GMMA28MMA_64x128x16_F32BF16BF16_SSILNSR_5MajorE0ELST_0ELNSR_7ScaleInE1ELSU_1EEEEEENS5_6LayoutISF_NS6_IJSE_SL_SL_EEEEENS6_IJNS5_10UnderscoreES10_S10_EEEEENS5_13SM90_TMA_LOADENS5_14ComposedLayoutINS5_7SwizzleILi3ELi4ELi3EEENS5_18smem_ptr_flag_bitsILi16EEENSX_INS6_IJNSC_ILi8EEENSC_ILi64EEEEEENS6_IJS1A_SE_EEEEEEEvNS5_8identityENS5_23SM90_TMA_LOAD_MULTICASTES1E_vS1F_EENS_8epilogue10collective18CollectiveEpilogueINS1I_30Sm90PtrArrayTmaWarpSpecializedILi4ELi2ELi16ELb1ELb0ELi2EEEJSJ_NS6_IJSI_NSC_ILi32EEEEEENS_6half_tEPNS6_IJSE_lSL_EEES1P_S1R_NS1I_6fusion15FusionCallbacksIS1M_NS1S_17LinearCombinationIS1P_fS1P_fLNS_15FloatRoundStyleE2EEESJ_S1O_JEEES13_NS14_IS16_S18_NSX_INS6_IJS1A_S19_EEENS6_IJSE_S1A_EEEEEEENS5_17SM75_U16x8_LDSM_TENS5_14SM90_TMA_STOREES21_NS5_17SM90_U16x8_STSM_TENS5_9Copy_AtomIJNS5_17SM90_U32x4_STSM_NES1P_EEEvEEEvvEEEEvNT_6ParamsE --------------------------
	.section	.nv.constant0._ZN7cutlass13device_kernelINS_4gemm6kernel13GemmUniversalINS1_17GroupProblemShapeIN4cute5tupleIJiiiEEEEENS1_10collective13CollectiveMmaINS1_39MainloopSm90ArrayTmaGmmaWarpSpecializedILi3ENS6_IJNS5_1CILi2EEENSC_ILi1EEESE_EEENS1_43KernelPtrArrayTmaWarpSpecializedCooperativeEEENS6_IJNSC_ILi128EEESI_SI_EEENS_10bfloat16_tEPNS6_IJlSE_NSC_ILi0EEEEEESK_SN_NS5_8TiledMMAINS5_8MMA_AtomIJNS5_4SM904GMMA28MMA_64x128x16_F32BF16BF16_SSILNSR_5MajorE0ELST_0ELNSR_7ScaleInE1ELSU_1EEEEEENS5_6LayoutISF_NS6_IJSE_SL_SL_EEEEENS6_IJNS5_10UnderscoreES10_S10_EEEEENS5_13SM90_TMA_LOADENS5_14ComposedLayoutINS5_7SwizzleILi3ELi4ELi3EEENS5_18smem_ptr_flag_bitsILi16EEENSX_INS6_IJNSC_ILi8EEENSC_ILi64EEEEEENS6_IJS1A_SE_EEEEEEEvNS5_8identityENS5_23SM90_TMA_LOAD_MULTICASTES1E_vS1F_EENS_8epilogue10collective18CollectiveEpilogueINS1I_30Sm90PtrArrayTmaWarpSpecializedILi4ELi2ELi16ELb1ELb0ELi2EEEJSJ_NS6_IJSI_NSC_ILi32EEEEEENS_6half_tEPNS6_IJSE_lSL_EEES1P_S1R_NS1I_6fusion15FusionCallbacksIS1M_NS1S_17LinearCombinationIS1P_fS1P_fLNS_15FloatRoundStyleE2EEESJ_S1O_JEEES13_NS14_IS16_S18_NSX_INS6_IJS1A_S19_EEENS6_IJSE_S1A_EEEEEEENS5_17SM75_U16x8_LDSM_TENS5_14SM90_TMA_STOREES21_NS5_17SM90_U16x8_STSM_TENS5_9Copy_AtomIJNS5_17SM90_U32x4_STSM_NES1P_EEEvEEEvvEEEEvNT_6ParamsE,"a",@progbits
	.sectionflags	@""
	.align	4
.nv.constant0._ZN7cutlass13device_kernelINS_4gemm6kernel13GemmUniversalINS1_17GroupProblemShapeIN4cute5tupleIJiiiEEEEENS1_10collective13CollectiveMmaINS1_39MainloopSm90ArrayTmaGmmaWarpSpecializedILi3ENS6_IJNS5_1CILi2EEENSC_ILi1EEESE_EEENS1_43KernelPtrArrayTmaWarpSpecializedCooperativeEEENS6_IJNSC_ILi128EEESI_SI_EEENS_10bfloat16_tEPNS6_IJlSE_NSC_ILi0EEEEEESK_SN_NS5_8TiledMMAINS5_8MMA_AtomIJNS5_4SM904GMMA28MMA_64x128x16_F32BF16BF16_SSILNSR_5MajorE0ELST_0ELNSR_7ScaleInE1ELSU_1EEEEEENS5_6LayoutISF_NS6_IJSE_SL_SL_EEEEENS6_IJNS5_10UnderscoreES10_S10_EEEEENS5_13SM90_TMA_LOADENS5_14ComposedLayoutINS5_7SwizzleILi3ELi4ELi3EEENS5_18smem_ptr_flag_bitsILi16EEENSX_INS6_IJNSC_ILi8EEENSC_ILi64EEEEEENS6_IJS1A_SE_EEEEEEEvNS5_8identityENS5_23SM90_TMA_LOAD_MULTICASTES1E_vS1F_EENS_8epilogue10collective18CollectiveEpilogueINS1I_30Sm90PtrArrayTmaWarpSpecializedILi4ELi2ELi16ELb1ELb0ELi2EEEJSJ_NS6_IJSI_NSC_ILi32EEEEEENS_6half_tEPNS6_IJSE_lSL_EEES1P_S1R_NS1I_6fusion15FusionCallbacksIS1M_NS1S_17LinearCombinationIS1P_fS1P_fLNS_15FloatRoundStyleE2EEESJ_S1O_JEEES13_NS14_IS16_S18_NSX_INS6_IJS1A_S19_EEENS6_IJSE_S1A_EEEEEEENS5_17SM75_U16x8_LDSM_TENS5_14SM90_TMA_STOREES21_NS5_17SM90_U16x8_STSM_TENS5_9Copy_AtomIJNS5_17SM90_U32x4_STSM_NES1P_EEEvEEEvvEEEEvNT_6ParamsE:
	.zero		2432


//--------------------- SYMBOLS --------------------------

	.type		.nv.reservedSmem.offset0,@object
	.size		.nv.reservedSmem.offset0,0x4
	.type		__assertfail,@function
